//
// Generated by NVIDIA NVVM Compiler
//
// Compiler Build ID: CL-36424714
// Cuda compilation tools, release 13.0, V13.0.88
// Based on NVVM 20.0.0
//

.version 9.0
.target sm_100
.address_size 64

	// .globl	_Z25compute_final_beta_kernelILi128EEvPKiPd
// _ZZ18prepare_svd_kernelILi256E9PayoffPutEviiT0_PKdPiPdE10scan_input has been demoted
// _ZZ18prepare_svd_kernelILi256E9PayoffPutEviiT0_PKdPiPdE11scan_output has been demoted
// _ZZ18prepare_svd_kernelILi256E9PayoffPutEviiT0_PKdPiPdE5lsums has been demoted
// _ZZ18prepare_svd_kernelILi256E9PayoffPutEviiT0_PKdPiPdE4lsum has been demoted
// _ZZ18prepare_svd_kernelILi256E9PayoffPutEviiT0_PKdPiPdE9smem_svds has been demoted
// _ZZ27compute_partial_beta_kernelILi128E9PayoffPutEviT0_PKdS3_S3_PKiPdE5lsums has been demoted
// _ZZ27compute_partial_beta_kernelILi128E9PayoffPutEviT0_PKdS3_S3_PKiPdE10shared_svd has been demoted
// _ZZ25compute_final_beta_kernelILi128EEvPKiPdE5lsums has been demoted
// _ZZ27compute_partial_sums_kernelILi128EEviPKdPdE4lsum has been demoted
// _ZZ24compute_final_sum_kernelILi128EEviidPdE4lsum has been demoted
// _ZZ18prepare_svd_kernelILi256E10PayoffCallEviiT0_PKdPiPdE10scan_input has been demoted
// _ZZ18prepare_svd_kernelILi256E10PayoffCallEviiT0_PKdPiPdE11scan_output has been demoted
// _ZZ18prepare_svd_kernelILi256E10PayoffCallEviiT0_PKdPiPdE5lsums has been demoted
// _ZZ18prepare_svd_kernelILi256E10PayoffCallEviiT0_PKdPiPdE4lsum has been demoted
// _ZZ18prepare_svd_kernelILi256E10PayoffCallEviiT0_PKdPiPdE9smem_svds has been demoted
// _ZZ27compute_partial_beta_kernelILi128E10PayoffCallEviT0_PKdS3_S3_PKiPdE5lsums has been demoted
// _ZZ27compute_partial_beta_kernelILi128E10PayoffCallEviT0_PKdS3_S3_PKiPdE10shared_svd has been demoted

.visible .entry _Z25compute_final_beta_kernelILi128EEvPKiPd(
	.param .u64 .ptr .align 1 _Z25compute_final_beta_kernelILi128EEvPKiPd_param_0,
	.param .u64 .ptr .align 1 _Z25compute_final_beta_kernelILi128EEvPKiPd_param_1
)
.maxntid 128
{
	.reg .pred 	%p<5>;
	.reg .b32 	%r<4>;
	.reg .b64 	%rd<11>;
	.reg .b64 	%fd<10>;
	// demoted variable
	.shared .align 8 .b8 _ZZ25compute_final_beta_kernelILi128EEvPKiPdE5lsums[24];
	ld.param.u64 	%rd2, [_Z25compute_final_beta_kernelILi128EEvPKiPd_param_0];
	ld.param.u64 	%rd3, [_Z25compute_final_beta_kernelILi128EEvPKiPd_param_1];
	cvta.to.global.u64 	%rd1, %rd3;
	cvta.to.global.u64 	%rd4, %rd2;
	ld.global.nc.u32 	%r3, [%rd4];
	setp.eq.s32 	%p1, %r3, 0;
	@%p1 bra 	$L__BB0_3;
	mov.u32 	%r1, %tid.x;
	setp.gt.u32 	%p2, %r1, 2;
	@%p2 bra 	$L__BB0_7;
	mul.wide.u32 	%rd5, %r1, 8;
	add.s64 	%rd6, %rd1, %rd5;
	mov.b64 	%rd7, 0;
	st.global.u64 	[%rd6], %rd7;
	bra.uni 	$L__BB0_7;
$L__BB0_3:
	mov.u32 	%r2, %tid.x;
	mul.wide.u32 	%rd8, %r2, 8;
	add.s64 	%rd9, %rd1, %rd8;
	ld.global.f64 	%fd1, [%rd9];
	ld.global.f64 	%fd2, [%rd9+1024];
	ld.global.f64 	%fd3, [%rd9+2048];
	setp.ne.s32 	%p3, %r2, 0;
	@%p3 bra 	$L__BB0_5;
	mov.b64 	%rd10, 0;
	st.shared.u64 	[_ZZ25compute_final_beta_kernelILi128EEvPKiPdE5lsums], %rd10;
	st.shared.u64 	[_ZZ25compute_final_beta_kernelILi128EEvPKiPdE5lsums+8], %rd10;
	st.shared.u64 	[_ZZ25compute_final_beta_kernelILi128EEvPKiPdE5lsums+16], %rd10;
$L__BB0_5:
	setp.ne.s32 	%p4, %r2, 0;
	bar.sync 	0;
	atom.shared.add.f64 	%fd4, [_ZZ25compute_final_beta_kernelILi128EEvPKiPdE5lsums], %fd1;
	atom.shared.add.f64 	%fd5, [_ZZ25compute_final_beta_kernelILi128EEvPKiPdE5lsums+8], %fd2;
	atom.shared.add.f64 	%fd6, [_ZZ25compute_final_beta_kernelILi128EEvPKiPdE5lsums+16], %fd3;
	bar.sync 	0;
	@%p4 bra 	$L__BB0_7;
	ld.shared.f64 	%fd7, [_ZZ25compute_final_beta_kernelILi128EEvPKiPdE5lsums];
	st.global.f64 	[%rd1], %fd7;
	ld.shared.f64 	%fd8, [_ZZ25compute_final_beta_kernelILi128EEvPKiPdE5lsums+8];
	st.global.f64 	[%rd1+8], %fd8;
	ld.shared.f64 	%fd9, [_ZZ25compute_final_beta_kernelILi128EEvPKiPdE5lsums+16];
	st.global.f64 	[%rd1+16], %fd9;
$L__BB0_7:
	ret;

}
	// .globl	_Z27compute_partial_sums_kernelILi128EEviPKdPd
.visible .entry _Z27compute_partial_sums_kernelILi128EEviPKdPd(
	.param .u32 _Z27compute_partial_sums_kernelILi128EEviPKdPd_param_0,
	.param .u64 .ptr .align 1 _Z27compute_partial_sums_kernelILi128EEviPKdPd_param_1,
	.param .u64 .ptr .align 1 _Z27compute_partial_sums_kernelILi128EEviPKdPd_param_2
)
.maxntid 128
{
	.reg .pred 	%p<4>;
	.reg .b32 	%r<6>;
	.reg .b64 	%rd<10>;
	.reg .b64 	%fd<7>;
	// demoted variable
	.shared .align 8 .f64 _ZZ27compute_partial_sums_kernelILi128EEviPKdPdE4lsum;
	ld.param.u32 	%r4, [_Z27compute_partial_sums_kernelILi128EEviPKdPd_param_0];
	ld.param.u64 	%rd1, [_Z27compute_partial_sums_kernelILi128EEviPKdPd_param_1];
	ld.param.u64 	%rd2, [_Z27compute_partial_sums_kernelILi128EEviPKdPd_param_2];
	mov.u32 	%r1, %ctaid.x;
	shl.b32 	%r5, %r1, 7;
	mov.u32 	%r2, %tid.x;
	or.b32  	%r3, %r5, %r2;
	setp.ge.s32 	%p1, %r3, %r4;
	mov.f64 	%fd6, 0d0000000000000000;
	@%p1 bra 	$L__BB1_2;
	cvta.to.global.u64 	%rd3, %rd1;
	mul.wide.s32 	%rd4, %r3, 8;
	add.s64 	%rd5, %rd3, %rd4;
	ld.global.nc.f64 	%fd6, [%rd5];
$L__BB1_2:
	setp.ne.s32 	%p2, %r2, 0;
	@%p2 bra 	$L__BB1_4;
	mov.b64 	%rd6, 0;
	st.shared.u64 	[_ZZ27compute_partial_sums_kernelILi128EEviPKdPdE4lsum], %rd6;
$L__BB1_4:
	setp.ne.s32 	%p3, %r2, 0;
	bar.sync 	0;
	atom.shared.add.f64 	%fd4, [_ZZ27compute_partial_sums_kernelILi128EEviPKdPdE4lsum], %fd6;
	bar.sync 	0;
	@%p3 bra 	$L__BB1_6;
	ld.shared.f64 	%fd5, [_ZZ27compute_partial_sums_kernelILi128EEviPKdPdE4lsum];
	cvta.to.global.u64 	%rd7, %rd2;
	mul.wide.u32 	%rd8, %r1, 8;
	add.s64 	%rd9, %rd7, %rd8;
	st.global.f64 	[%rd9], %fd5;
$L__BB1_6:
	ret;

}
	// .globl	_Z24compute_final_sum_kernelILi128EEviidPd
.visible .entry _Z24compute_final_sum_kernelILi128EEviidPd(
	.param .u32 _Z24compute_final_sum_kernelILi128EEviidPd_param_0,
	.param .u32 _Z24compute_final_sum_kernelILi128EEviidPd_param_1,
	.param .f64 _Z24compute_final_sum_kernelILi128EEviidPd_param_2,
	.param .u64 .ptr .align 1 _Z24compute_final_sum_kernelILi128EEviidPd_param_3
)
.maxntid 128
{
	.reg .pred 	%p<12>;
	.reg .b32 	%r<31>;
	.reg .b64 	%rd<19>;
	.reg .b64 	%fd<89>;
	// demoted variable
	.shared .align 8 .f64 _ZZ24compute_final_sum_kernelILi128EEviidPdE4lsum;
	ld.param.u32 	%r19, [_Z24compute_final_sum_kernelILi128EEviidPd_param_0];
	ld.param.u32 	%r20, [_Z24compute_final_sum_kernelILi128EEviidPd_param_1];
	ld.param.f64 	%fd14, [_Z24compute_final_sum_kernelILi128EEviidPd_param_2];
	ld.param.u64 	%rd8, [_Z24compute_final_sum_kernelILi128EEviidPd_param_3];
	cvta.to.global.u64 	%rd1, %rd8;
	mov.u32 	%r1, %tid.x;
	setp.ge.s32 	%p1, %r1, %r20;
	mov.f64 	%fd88, 0d0000000000000000;
	@%p1 bra 	$L__BB2_13;
	not.b32 	%r21, %r1;
	add.s32 	%r22, %r20, %r21;
	shr.u32 	%r23, %r22, 7;
	add.s32 	%r2, %r23, 1;
	and.b32  	%r3, %r2, 15;
	setp.lt.u32 	%p2, %r22, 1920;
	mov.f64 	%fd88, 0d0000000000000000;
	mov.u32 	%r27, %r1;
	@%p2 bra 	$L__BB2_4;
	and.b32  	%r24, %r2, 67108848;
	neg.s32 	%r25, %r24;
	mul.wide.u32 	%rd9, %r1, 8;
	add.s64 	%rd10, %rd9, %rd1;
	add.s64 	%rd17, %rd10, 8192;
	mov.f64 	%fd88, 0d0000000000000000;
	mov.u32 	%r27, %r1;
$L__BB2_3:
	.pragma "nounroll";
	ld.global.f64 	%fd19, [%rd17+-8192];
	add.f64 	%fd20, %fd88, %fd19;
	ld.global.f64 	%fd21, [%rd17+-7168];
	add.f64 	%fd22, %fd20, %fd21;
	ld.global.f64 	%fd23, [%rd17+-6144];
	add.f64 	%fd24, %fd22, %fd23;
	ld.global.f64 	%fd25, [%rd17+-5120];
	add.f64 	%fd26, %fd24, %fd25;
	ld.global.f64 	%fd27, [%rd17+-4096];
	add.f64 	%fd28, %fd26, %fd27;
	ld.global.f64 	%fd29, [%rd17+-3072];
	add.f64 	%fd30, %fd28, %fd29;
	ld.global.f64 	%fd31, [%rd17+-2048];
	add.f64 	%fd32, %fd30, %fd31;
	ld.global.f64 	%fd33, [%rd17+-1024];
	add.f64 	%fd34, %fd32, %fd33;
	ld.global.f64 	%fd35, [%rd17];
	add.f64 	%fd36, %fd34, %fd35;
	ld.global.f64 	%fd37, [%rd17+1024];
	add.f64 	%fd38, %fd36, %fd37;
	ld.global.f64 	%fd39, [%rd17+2048];
	add.f64 	%fd40, %fd38, %fd39;
	ld.global.f64 	%fd41, [%rd17+3072];
	add.f64 	%fd42, %fd40, %fd41;
	ld.global.f64 	%fd43, [%rd17+4096];
	add.f64 	%fd44, %fd42, %fd43;
	ld.global.f64 	%fd45, [%rd17+5120];
	add.f64 	%fd46, %fd44, %fd45;
	ld.global.f64 	%fd47, [%rd17+6144];
	add.f64 	%fd48, %fd46, %fd47;
	ld.global.f64 	%fd49, [%rd17+7168];
	add.f64 	%fd88, %fd48, %fd49;
	add.s32 	%r27, %r27, 2048;
	add.s32 	%r25, %r25, 16;
	add.s64 	%rd17, %rd17, 16384;
	setp.ne.s32 	%p3, %r25, 0;
	@%p3 bra 	$L__BB2_3;
$L__BB2_4:
	setp.eq.s32 	%p4, %r3, 0;
	@%p4 bra 	$L__BB2_13;
	and.b32  	%r10, %r2, 7;
	setp.lt.u32 	%p5, %r3, 8;
	@%p5 bra 	$L__BB2_7;
	mul.wide.u32 	%rd11, %r27, 8;
	add.s64 	%rd12, %rd1, %rd11;
	ld.global.f64 	%fd51, [%rd12];
	add.f64 	%fd52, %fd88, %fd51;
	ld.global.f64 	%fd53, [%rd12+1024];
	add.f64 	%fd54, %fd52, %fd53;
	ld.global.f64 	%fd55, [%rd12+2048];
	add.f64 	%fd56, %fd54, %fd55;
	ld.global.f64 	%fd57, [%rd12+3072];
	add.f64 	%fd58, %fd56, %fd57;
	ld.global.f64 	%fd59, [%rd12+4096];
	add.f64 	%fd60, %fd58, %fd59;
	ld.global.f64 	%fd61, [%rd12+5120];
	add.f64 	%fd62, %fd60, %fd61;
	ld.global.f64 	%fd63, [%rd12+6144];
	add.f64 	%fd64, %fd62, %fd63;
	ld.global.f64 	%fd65, [%rd12+7168];
	add.f64 	%fd88, %fd64, %fd65;
	add.s32 	%r27, %r27, 1024;
$L__BB2_7:
	setp.eq.s32 	%p6, %r10, 0;
	@%p6 bra 	$L__BB2_13;
	and.b32  	%r13, %r2, 3;
	setp.lt.u32 	%p7, %r10, 4;
	@%p7 bra 	$L__BB2_10;
	mul.wide.u32 	%rd13, %r27, 8;
	add.s64 	%rd14, %rd1, %rd13;
	ld.global.f64 	%fd67, [%rd14];
	add.f64 	%fd68, %fd88, %fd67;
	ld.global.f64 	%fd69, [%rd14+1024];
	add.f64 	%fd70, %fd68, %fd69;
	ld.global.f64 	%fd71, [%rd14+2048];
	add.f64 	%fd72, %fd70, %fd71;
	ld.global.f64 	%fd73, [%rd14+3072];
	add.f64 	%fd88, %fd72, %fd73;
	add.s32 	%r27, %r27, 512;
$L__BB2_10:
	setp.eq.s32 	%p8, %r13, 0;
	@%p8 bra 	$L__BB2_13;
	mul.wide.u32 	%rd15, %r27, 8;
	add.s64 	%rd18, %rd1, %rd15;
	neg.s32 	%r30, %r13;
$L__BB2_12:
	.pragma "nounroll";
	ld.global.f64 	%fd74, [%rd18];
	add.f64 	%fd88, %fd88, %fd74;
	add.s64 	%rd18, %rd18, 1024;
	add.s32 	%r30, %r30, 1;
	setp.ne.s32 	%p9, %r30, 0;
	@%p9 bra 	$L__BB2_12;
$L__BB2_13:
	setp.ne.s32 	%p10, %r1, 0;
	@%p10 bra 	$L__BB2_15;
	mov.b64 	%rd16, 0;
	st.shared.u64 	[_ZZ24compute_final_sum_kernelILi128EEviidPdE4lsum], %rd16;
$L__BB2_15:
	setp.ne.s32 	%p11, %r1, 0;
	bar.sync 	0;
	atom.shared.add.f64 	%fd75, [_ZZ24compute_final_sum_kernelILi128EEviidPdE4lsum], %fd88;
	bar.sync 	0;
	@%p11 bra 	$L__BB2_17;
	ld.shared.f64 	%fd76, [_ZZ24compute_final_sum_kernelILi128EEviidPdE4lsum];
	mul.f64 	%fd77, %fd14, %fd76;
	cvt.rn.f64.s32 	%fd78, %r19;
	div.rn.f64 	%fd79, %fd77, %fd78;
	st.global.f64 	[%rd1], %fd79;
$L__BB2_17:
	ret;

}
	// .globl	_Z21generate_paths_kernelILi256E9PayoffPutEviiT0_ddddPKdPd
.visible .entry _Z21generate_paths_kernelILi256E9PayoffPutEviiT0_ddddPKdPd(
	.param .u32 _Z21generate_paths_kernelILi256E9PayoffPutEviiT0_ddddPKdPd_param_0,
	.param .u32 _Z21generate_paths_kernelILi256E9PayoffPutEviiT0_ddddPKdPd_param_1,
	.param .align 8 .b8 _Z21generate_paths_kernelILi256E9PayoffPutEviiT0_ddddPKdPd_param_2[8],
	.param .f64 _Z21generate_paths_kernelILi256E9PayoffPutEviiT0_ddddPKdPd_param_3,
	.param .f64 _Z21generate_paths_kernelILi256E9PayoffPutEviiT0_ddddPKdPd_param_4,
	.param .f64 _Z21generate_paths_kernelILi256E9PayoffPutEviiT0_ddddPKdPd_param_5,
	.param .f64 _Z21generate_paths_kernelILi256E9PayoffPutEviiT0_ddddPKdPd_param_6,
	.param .u64 .ptr .align 1 _Z21generate_paths_kernelILi256E9PayoffPutEviiT0_ddddPKdPd_param_7,
	.param .u64 .ptr .align 1 _Z21generate_paths_kernelILi256E9PayoffPutEviiT0_ddddPKdPd_param_8
)
.maxntid 256
{
	.reg .pred 	%p<19>;
	.reg .b32 	%r<86>;
	.reg .b32 	%f<9>;
	.reg .b64 	%rd<20>;
	.reg .b64 	%fd<130>;

	ld.param.f64 	%fd30, [_Z21generate_paths_kernelILi256E9PayoffPutEviiT0_ddddPKdPd_param_2];
	ld.param.u32 	%r25, [_Z21generate_paths_kernelILi256E9PayoffPutEviiT0_ddddPKdPd_param_0];
	ld.param.u32 	%r26, [_Z21generate_paths_kernelILi256E9PayoffPutEviiT0_ddddPKdPd_param_1];
	ld.param.f64 	%fd31, [_Z21generate_paths_kernelILi256E9PayoffPutEviiT0_ddddPKdPd_param_3];
	ld.param.f64 	%fd125, [_Z21generate_paths_kernelILi256E9PayoffPutEviiT0_ddddPKdPd_param_4];
	ld.param.f64 	%fd33, [_Z21generate_paths_kernelILi256E9PayoffPutEviiT0_ddddPKdPd_param_5];
	ld.param.f64 	%fd34, [_Z21generate_paths_kernelILi256E9PayoffPutEviiT0_ddddPKdPd_param_6];
	ld.param.u64 	%rd6, [_Z21generate_paths_kernelILi256E9PayoffPutEviiT0_ddddPKdPd_param_7];
	ld.param.u64 	%rd7, [_Z21generate_paths_kernelILi256E9PayoffPutEviiT0_ddddPKdPd_param_8];
	cvta.to.global.u64 	%rd1, %rd7;
	cvta.to.global.u64 	%rd2, %rd6;
	mov.u32 	%r27, %ctaid.x;
	shl.b32 	%r28, %r27, 8;
	mov.u32 	%r29, %tid.x;
	or.b32  	%r83, %r28, %r29;
	setp.ge.s32 	%p1, %r83, %r26;
	@%p1 bra 	$L__BB3_20;
	mul.f64 	%fd35, %fd34, 0dBFE0000000000000;
	fma.rn.f64 	%fd36, %fd34, %fd35, %fd33;
	mul.f64 	%fd1, %fd31, %fd36;
	sqrt.rn.f64 	%fd37, %fd31;
	mul.f64 	%fd2, %fd37, %fd34;
	add.s32 	%r2, %r25, -1;
	setp.lt.s32 	%p2, %r25, 2;
	@%p2 bra 	$L__BB3_16;
	setp.eq.s32 	%p3, %r25, 2;
	@%p3 bra 	$L__BB3_11;
	shl.b32 	%r3, %r26, 1;
	and.b32  	%r31, %r2, -2;
	neg.s32 	%r81, %r31;
	mul.wide.s32 	%rd5, %r26, 8;
$L__BB3_4:
	mul.wide.s32 	%rd8, %r83, 8;
	add.s64 	%rd3, %rd2, %rd8;
	ld.global.nc.f64 	%fd39, [%rd3];
	fma.rn.f64 	%fd4, %fd2, %fd39, %fd1;
	fma.rn.f64 	%fd40, %fd4, 0d3FF71547652B82FE, 0d4338000000000000;
	{
	.reg .b32 %temp; 
	mov.b64 	{%r7, %temp}, %fd40;
	}
	mov.f64 	%fd41, 0dC338000000000000;
	add.rn.f64 	%fd42, %fd40, %fd41;
	fma.rn.f64 	%fd43, %fd42, 0dBFE62E42FEFA39EF, %fd4;
	fma.rn.f64 	%fd44, %fd42, 0dBC7ABC9E3B39803F, %fd43;
	fma.rn.f64 	%fd45, %fd44, 0d3E5ADE1569CE2BDF, 0d3E928AF3FCA213EA;
	fma.rn.f64 	%fd46, %fd45, %fd44, 0d3EC71DEE62401315;
	fma.rn.f64 	%fd47, %fd46, %fd44, 0d3EFA01997C89EB71;
	fma.rn.f64 	%fd48, %fd47, %fd44, 0d3F2A01A014761F65;
	fma.rn.f64 	%fd49, %fd48, %fd44, 0d3F56C16C1852B7AF;
	fma.rn.f64 	%fd50, %fd49, %fd44, 0d3F81111111122322;
	fma.rn.f64 	%fd51, %fd50, %fd44, 0d3FA55555555502A1;
	fma.rn.f64 	%fd52, %fd51, %fd44, 0d3FC5555555555511;
	fma.rn.f64 	%fd53, %fd52, %fd44, 0d3FE000000000000B;
	fma.rn.f64 	%fd54, %fd53, %fd44, 0d3FF0000000000000;
	fma.rn.f64 	%fd55, %fd54, %fd44, 0d3FF0000000000000;
	{
	.reg .b32 %temp; 
	mov.b64 	{%r8, %temp}, %fd55;
	}
	{
	.reg .b32 %temp; 
	mov.b64 	{%temp, %r9}, %fd55;
	}
	shl.b32 	%r32, %r7, 20;
	add.s32 	%r33, %r32, %r9;
	mov.b64 	%fd123, {%r8, %r33};
	{
	.reg .b32 %temp; 
	mov.b64 	{%temp, %r34}, %fd4;
	}
	mov.b32 	%f5, %r34;
	abs.f32 	%f1, %f5;
	setp.lt.f32 	%p4, %f1, 0f4086232B;
	@%p4 bra 	$L__BB3_7;
	setp.lt.f64 	%p5, %fd4, 0d0000000000000000;
	add.f64 	%fd56, %fd4, 0d7FF0000000000000;
	selp.f64 	%fd123, 0d0000000000000000, %fd56, %p5;
	setp.geu.f32 	%p6, %f1, 0f40874800;
	@%p6 bra 	$L__BB3_7;
	shr.u32 	%r35, %r7, 31;
	add.s32 	%r36, %r7, %r35;
	shr.s32 	%r37, %r36, 1;
	shl.b32 	%r38, %r37, 20;
	add.s32 	%r39, %r9, %r38;
	mov.b64 	%fd57, {%r8, %r39};
	sub.s32 	%r40, %r7, %r37;
	shl.b32 	%r41, %r40, 20;
	add.s32 	%r42, %r41, 1072693248;
	mov.b32 	%r43, 0;
	mov.b64 	%fd58, {%r43, %r42};
	mul.f64 	%fd123, %fd58, %fd57;
$L__BB3_7:
	mul.f64 	%fd9, %fd125, %fd123;
	add.s64 	%rd4, %rd1, %rd8;
	st.global.f64 	[%rd4], %fd9;
	add.s64 	%rd10, %rd3, %rd5;
	ld.global.nc.f64 	%fd59, [%rd10];
	fma.rn.f64 	%fd10, %fd2, %fd59, %fd1;
	fma.rn.f64 	%fd60, %fd10, 0d3FF71547652B82FE, 0d4338000000000000;
	{
	.reg .b32 %temp; 
	mov.b64 	{%r10, %temp}, %fd60;
	}
	mov.f64 	%fd61, 0dC338000000000000;
	add.rn.f64 	%fd62, %fd60, %fd61;
	fma.rn.f64 	%fd63, %fd62, 0dBFE62E42FEFA39EF, %fd10;
	fma.rn.f64 	%fd64, %fd62, 0dBC7ABC9E3B39803F, %fd63;
	fma.rn.f64 	%fd65, %fd64, 0d3E5ADE1569CE2BDF, 0d3E928AF3FCA213EA;
	fma.rn.f64 	%fd66, %fd65, %fd64, 0d3EC71DEE62401315;
	fma.rn.f64 	%fd67, %fd66, %fd64, 0d3EFA01997C89EB71;
	fma.rn.f64 	%fd68, %fd67, %fd64, 0d3F2A01A014761F65;
	fma.rn.f64 	%fd69, %fd68, %fd64, 0d3F56C16C1852B7AF;
	fma.rn.f64 	%fd70, %fd69, %fd64, 0d3F81111111122322;
	fma.rn.f64 	%fd71, %fd70, %fd64, 0d3FA55555555502A1;
	fma.rn.f64 	%fd72, %fd71, %fd64, 0d3FC5555555555511;
	fma.rn.f64 	%fd73, %fd72, %fd64, 0d3FE000000000000B;
	fma.rn.f64 	%fd74, %fd73, %fd64, 0d3FF0000000000000;
	fma.rn.f64 	%fd75, %fd74, %fd64, 0d3FF0000000000000;
	{
	.reg .b32 %temp; 
	mov.b64 	{%r11, %temp}, %fd75;
	}
	{
	.reg .b32 %temp; 
	mov.b64 	{%temp, %r12}, %fd75;
	}
	shl.b32 	%r44, %r10, 20;
	add.s32 	%r45, %r44, %r12;
	mov.b64 	%fd124, {%r11, %r45};
	{
	.reg .b32 %temp; 
	mov.b64 	{%temp, %r46}, %fd10;
	}
	mov.b32 	%f6, %r46;
	abs.f32 	%f2, %f6;
	setp.lt.f32 	%p7, %f2, 0f4086232B;
	@%p7 bra 	$L__BB3_10;
	setp.lt.f64 	%p8, %fd10, 0d0000000000000000;
	add.f64 	%fd76, %fd10, 0d7FF0000000000000;
	selp.f64 	%fd124, 0d0000000000000000, %fd76, %p8;
	setp.geu.f32 	%p9, %f2, 0f40874800;
	@%p9 bra 	$L__BB3_10;
	shr.u32 	%r47, %r10, 31;
	add.s32 	%r48, %r10, %r47;
	shr.s32 	%r49, %r48, 1;
	shl.b32 	%r50, %r49, 20;
	add.s32 	%r51, %r12, %r50;
	mov.b64 	%fd77, {%r11, %r51};
	sub.s32 	%r52, %r10, %r49;
	shl.b32 	%r53, %r52, 20;
	add.s32 	%r54, %r53, 1072693248;
	mov.b32 	%r55, 0;
	mov.b64 	%fd78, {%r55, %r54};
	mul.f64 	%fd124, %fd78, %fd77;
$L__BB3_10:
	mul.f64 	%fd125, %fd9, %fd124;
	add.s64 	%rd11, %rd4, %rd5;
	st.global.f64 	[%rd11], %fd125;
	add.s32 	%r83, %r83, %r3;
	add.s32 	%r81, %r81, 2;
	setp.ne.s32 	%p10, %r81, 0;
	@%p10 bra 	$L__BB3_4;
$L__BB3_11:
	and.b32  	%r56, %r2, 1;
	setp.eq.b32 	%p11, %r56, 1;
	not.pred 	%p12, %p11;
	@%p12 bra 	$L__BB3_16;
	mul.wide.s32 	%rd12, %r83, 8;
	add.s64 	%rd13, %rd2, %rd12;
	ld.global.nc.f64 	%fd79, [%rd13];
	fma.rn.f64 	%fd18, %fd2, %fd79, %fd1;
	fma.rn.f64 	%fd80, %fd18, 0d3FF71547652B82FE, 0d4338000000000000;
	{
	.reg .b32 %temp; 
	mov.b64 	{%r17, %temp}, %fd80;
	}
	mov.f64 	%fd81, 0dC338000000000000;
	add.rn.f64 	%fd82, %fd80, %fd81;
	fma.rn.f64 	%fd83, %fd82, 0dBFE62E42FEFA39EF, %fd18;
	fma.rn.f64 	%fd84, %fd82, 0dBC7ABC9E3B39803F, %fd83;
	fma.rn.f64 	%fd85, %fd84, 0d3E5ADE1569CE2BDF, 0d3E928AF3FCA213EA;
	fma.rn.f64 	%fd86, %fd85, %fd84, 0d3EC71DEE62401315;
	fma.rn.f64 	%fd87, %fd86, %fd84, 0d3EFA01997C89EB71;
	fma.rn.f64 	%fd88, %fd87, %fd84, 0d3F2A01A014761F65;
	fma.rn.f64 	%fd89, %fd88, %fd84, 0d3F56C16C1852B7AF;
	fma.rn.f64 	%fd90, %fd89, %fd84, 0d3F81111111122322;
	fma.rn.f64 	%fd91, %fd90, %fd84, 0d3FA55555555502A1;
	fma.rn.f64 	%fd92, %fd91, %fd84, 0d3FC5555555555511;
	fma.rn.f64 	%fd93, %fd92, %fd84, 0d3FE000000000000B;
	fma.rn.f64 	%fd94, %fd93, %fd84, 0d3FF0000000000000;
	fma.rn.f64 	%fd95, %fd94, %fd84, 0d3FF0000000000000;
	{
	.reg .b32 %temp; 
	mov.b64 	{%r18, %temp}, %fd95;
	}
	{
	.reg .b32 %temp; 
	mov.b64 	{%temp, %r19}, %fd95;
	}
	shl.b32 	%r57, %r17, 20;
	add.s32 	%r58, %r57, %r19;
	mov.b64 	%fd127, {%r18, %r58};
	{
	.reg .b32 %temp; 
	mov.b64 	{%temp, %r59}, %fd18;
	}
	mov.b32 	%f7, %r59;
	abs.f32 	%f3, %f7;
	setp.lt.f32 	%p13, %f3, 0f4086232B;
	@%p13 bra 	$L__BB3_15;
	setp.lt.f64 	%p14, %fd18, 0d0000000000000000;
	add.f64 	%fd96, %fd18, 0d7FF0000000000000;
	selp.f64 	%fd127, 0d0000000000000000, %fd96, %p14;
	setp.geu.f32 	%p15, %f3, 0f40874800;
	@%p15 bra 	$L__BB3_15;
	shr.u32 	%r60, %r17, 31;
	add.s32 	%r61, %r17, %r60;
	shr.s32 	%r62, %r61, 1;
	shl.b32 	%r63, %r62, 20;
	add.s32 	%r64, %r19, %r63;
	mov.b64 	%fd97, {%r18, %r64};
	sub.s32 	%r65, %r17, %r62;
	shl.b32 	%r66, %r65, 20;
	add.s32 	%r67, %r66, 1072693248;
	mov.b32 	%r68, 0;
	mov.b64 	%fd98, {%r68, %r67};
	mul.f64 	%fd127, %fd98, %fd97;
$L__BB3_15:
	mul.f64 	%fd125, %fd125, %fd127;
	add.s64 	%rd15, %rd1, %rd12;
	st.global.f64 	[%rd15], %fd125;
	add.s32 	%r83, %r83, %r26;
$L__BB3_16:
	mul.wide.s32 	%rd16, %r83, 8;
	add.s64 	%rd17, %rd2, %rd16;
	ld.global.nc.f64 	%fd99, [%rd17];
	fma.rn.f64 	%fd25, %fd2, %fd99, %fd1;
	fma.rn.f64 	%fd100, %fd25, 0d3FF71547652B82FE, 0d4338000000000000;
	{
	.reg .b32 %temp; 
	mov.b64 	{%r22, %temp}, %fd100;
	}
	mov.f64 	%fd101, 0dC338000000000000;
	add.rn.f64 	%fd102, %fd100, %fd101;
	fma.rn.f64 	%fd103, %fd102, 0dBFE62E42FEFA39EF, %fd25;
	fma.rn.f64 	%fd104, %fd102, 0dBC7ABC9E3B39803F, %fd103;
	fma.rn.f64 	%fd105, %fd104, 0d3E5ADE1569CE2BDF, 0d3E928AF3FCA213EA;
	fma.rn.f64 	%fd106, %fd105, %fd104, 0d3EC71DEE62401315;
	fma.rn.f64 	%fd107, %fd106, %fd104, 0d3EFA01997C89EB71;
	fma.rn.f64 	%fd108, %fd107, %fd104, 0d3F2A01A014761F65;
	fma.rn.f64 	%fd109, %fd108, %fd104, 0d3F56C16C1852B7AF;
	fma.rn.f64 	%fd110, %fd109, %fd104, 0d3F81111111122322;
	fma.rn.f64 	%fd111, %fd110, %fd104, 0d3FA55555555502A1;
	fma.rn.f64 	%fd112, %fd111, %fd104, 0d3FC5555555555511;
	fma.rn.f64 	%fd113, %fd112, %fd104, 0d3FE000000000000B;
	fma.rn.f64 	%fd114, %fd113, %fd104, 0d3FF0000000000000;
	fma.rn.f64 	%fd115, %fd114, %fd104, 0d3FF0000000000000;
	{
	.reg .b32 %temp; 
	mov.b64 	{%r23, %temp}, %fd115;
	}
	{
	.reg .b32 %temp; 
	mov.b64 	{%temp, %r24}, %fd115;
	}
	shl.b32 	%r69, %r22, 20;
	add.s32 	%r70, %r69, %r24;
	mov.b64 	%fd129, {%r23, %r70};
	{
	.reg .b32 %temp; 
	mov.b64 	{%temp, %r71}, %fd25;
	}
	mov.b32 	%f8, %r71;
	abs.f32 	%f4, %f8;
	setp.lt.f32 	%p16, %f4, 0f4086232B;
	@%p16 bra 	$L__BB3_19;
	setp.lt.f64 	%p17, %fd25, 0d0000000000000000;
	add.f64 	%fd116, %fd25, 0d7FF0000000000000;
	selp.f64 	%fd129, 0d0000000000000000, %fd116, %p17;
	setp.geu.f32 	%p18, %f4, 0f40874800;
	@%p18 bra 	$L__BB3_19;
	shr.u32 	%r72, %r22, 31;
	add.s32 	%r73, %r22, %r72;
	shr.s32 	%r74, %r73, 1;
	shl.b32 	%r75, %r74, 20;
	add.s32 	%r76, %r24, %r75;
	mov.b64 	%fd117, {%r23, %r76};
	sub.s32 	%r77, %r22, %r74;
	shl.b32 	%r78, %r77, 20;
	add.s32 	%r79, %r78, 1072693248;
	mov.b32 	%r80, 0;
	mov.b64 	%fd118, {%r80, %r79};
	mul.f64 	%fd129, %fd118, %fd117;
$L__BB3_19:
	mul.f64 	%fd119, %fd125, %fd129;
	sub.f64 	%fd120, %fd30, %fd119;
	max.f64 	%fd121, %fd120, 0d0000000000000000;
	add.s64 	%rd19, %rd1, %rd16;
	st.global.f64 	[%rd19], %fd121;
$L__BB3_20:
	ret;

}
	// .globl	_Z18prepare_svd_kernelILi256E9PayoffPutEviiT0_PKdPiPd
.visible .entry _Z18prepare_svd_kernelILi256E9PayoffPutEviiT0_PKdPiPd(
	.param .u32 _Z18prepare_svd_kernelILi256E9PayoffPutEviiT0_PKdPiPd_param_0,
	.param .u32 _Z18prepare_svd_kernelILi256E9PayoffPutEviiT0_PKdPiPd_param_1,
	.param .align 8 .b8 _Z18prepare_svd_kernelILi256E9PayoffPutEviiT0_PKdPiPd_param_2[8],
	.param .u64 .ptr .align 1 _Z18prepare_svd_kernelILi256E9PayoffPutEviiT0_PKdPiPd_param_3,
	.param .u64 .ptr .align 1 _Z18prepare_svd_kernelILi256E9PayoffPutEviiT0_PKdPiPd_param_4,
	.param .u64 .ptr .align 1 _Z18prepare_svd_kernelILi256E9PayoffPutEviiT0_PKdPiPd_param_5
)
.maxntid 256
.minnctapersm 4
{
	.reg .pred 	%p<41>;
	.reg .b32 	%r<98>;
	.reg .b64 	%rd<14>;
	.reg .b64 	%fd<513>;
	// demoted variable
	.shared .align 4 .b8 _ZZ18prepare_svd_kernelILi256E9PayoffPutEviiT0_PKdPiPdE10scan_input[1024];
	// demoted variable
	.shared .align 4 .b8 _ZZ18prepare_svd_kernelILi256E9PayoffPutEviiT0_PKdPiPdE11scan_output[1028];
	// demoted variable
	.shared .align 16 .b8 _ZZ18prepare_svd_kernelILi256E9PayoffPutEviiT0_PKdPiPdE5lsums[32];
	// demoted variable
	.shared .align 4 .u32 _ZZ18prepare_svd_kernelILi256E9PayoffPutEviiT0_PKdPiPdE4lsum;
	// demoted variable
	.shared .align 8 .b8 _ZZ18prepare_svd_kernelILi256E9PayoffPutEviiT0_PKdPiPdE9smem_svds[96];
	ld.param.f64 	%fd156, [_Z18prepare_svd_kernelILi256E9PayoffPutEviiT0_PKdPiPd_param_2];
	ld.param.u32 	%r25, [_Z18prepare_svd_kernelILi256E9PayoffPutEviiT0_PKdPiPd_param_0];
	ld.param.u32 	%r26, [_Z18prepare_svd_kernelILi256E9PayoffPutEviiT0_PKdPiPd_param_1];
	ld.param.u64 	%rd2, [_Z18prepare_svd_kernelILi256E9PayoffPutEviiT0_PKdPiPd_param_3];
	ld.param.u64 	%rd3, [_Z18prepare_svd_kernelILi256E9PayoffPutEviiT0_PKdPiPd_param_4];
	ld.param.u64 	%rd4, [_Z18prepare_svd_kernelILi256E9PayoffPutEviiT0_PKdPiPd_param_5];
	mov.u32 	%r1, %ctaid.x;
	mov.u32 	%r2, %tid.x;
	setp.gt.u32 	%p1, %r2, 11;
	shl.b32 	%r27, %r2, 3;
	mov.u32 	%r28, _ZZ18prepare_svd_kernelILi256E9PayoffPutEviiT0_PKdPiPdE9smem_svds;
	add.s32 	%r3, %r28, %r27;
	@%p1 bra 	$L__BB4_2;
	mov.b64 	%rd5, 0;
	st.shared.u64 	[%r3], %rd5;
$L__BB4_2:
	bar.sync 	0;
	setp.ge.s32 	%p2, %r2, %r25;
	mov.b32 	%r95, 0;
	mov.f64 	%fd442, 0d0000000000000000;
	mov.f64 	%fd443, %fd442;
	mov.f64 	%fd444, %fd442;
	mov.f64 	%fd445, %fd442;
	@%p2 bra 	$L__BB4_16;
	shl.b32 	%r31, %r2, 2;
	mov.u32 	%r32, _ZZ18prepare_svd_kernelILi256E9PayoffPutEviiT0_PKdPiPdE10scan_input;
	add.s32 	%r4, %r32, %r31;
	mov.u32 	%r33, _ZZ18prepare_svd_kernelILi256E9PayoffPutEviiT0_PKdPiPdE11scan_output;
	add.s32 	%r5, %r33, %r31;
	mul.lo.s32 	%r6, %r25, %r1;
	cvta.to.global.u64 	%rd1, %rd2;
	mov.f64 	%fd445, 0d0000000000000000;
	mov.b32 	%r94, 0;
	mov.u32 	%r89, %r2;
	mov.u32 	%r95, %r94;
	mov.f64 	%fd444, %fd445;
	mov.f64 	%fd443, %fd445;
	mov.f64 	%fd442, %fd445;
$L__BB4_4:
	setp.ne.s32 	%p3, %r2, 0;
	add.s32 	%r34, %r89, %r6;
	mul.wide.s32 	%rd6, %r34, 8;
	add.s64 	%rd7, %rd1, %rd6;
	ld.global.nc.f64 	%fd6, [%rd7];
	setp.lt.f64 	%p4, %fd6, %fd156;
	selp.u32 	%r10, 1, 0, %p4;
	st.shared.u32 	[%r4], %r10;
	bar.sync 	0;
	@%p3 bra 	$L__BB4_7;
	mov.b32 	%r93, 0;
	st.shared.u32 	[_ZZ18prepare_svd_kernelILi256E9PayoffPutEviiT0_PKdPiPdE11scan_output], %r93;
	mov.b32 	%r92, 32;
$L__BB4_6:
	add.s32 	%r38, %r32, %r92;
	ld.shared.u32 	%r39, [%r38+-32];
	add.s32 	%r40, %r39, %r93;
	add.s32 	%r42, %r33, %r92;
	st.shared.u32 	[%r42+-28], %r40;
	ld.shared.u32 	%r43, [%r38+-28];
	add.s32 	%r44, %r43, %r40;
	st.shared.u32 	[%r42+-24], %r44;
	ld.shared.u32 	%r45, [%r38+-24];
	add.s32 	%r46, %r45, %r44;
	st.shared.u32 	[%r42+-20], %r46;
	ld.shared.u32 	%r47, [%r38+-20];
	add.s32 	%r48, %r47, %r46;
	st.shared.u32 	[%r42+-16], %r48;
	ld.shared.u32 	%r49, [%r38+-16];
	add.s32 	%r50, %r49, %r48;
	st.shared.u32 	[%r42+-12], %r50;
	ld.shared.u32 	%r51, [%r38+-12];
	add.s32 	%r52, %r51, %r50;
	st.shared.u32 	[%r42+-8], %r52;
	ld.shared.u32 	%r53, [%r38+-8];
	add.s32 	%r54, %r53, %r52;
	st.shared.u32 	[%r42+-4], %r54;
	ld.shared.u32 	%r55, [%r38+-4];
	add.s32 	%r56, %r55, %r54;
	st.shared.u32 	[%r42], %r56;
	ld.shared.u32 	%r57, [%r38];
	add.s32 	%r58, %r57, %r56;
	st.shared.u32 	[%r42+4], %r58;
	ld.shared.u32 	%r59, [%r38+4];
	add.s32 	%r60, %r59, %r58;
	st.shared.u32 	[%r42+8], %r60;
	ld.shared.u32 	%r61, [%r38+8];
	add.s32 	%r62, %r61, %r60;
	st.shared.u32 	[%r42+12], %r62;
	ld.shared.u32 	%r63, [%r38+12];
	add.s32 	%r64, %r63, %r62;
	st.shared.u32 	[%r42+16], %r64;
	ld.shared.u32 	%r65, [%r38+16];
	add.s32 	%r66, %r65, %r64;
	st.shared.u32 	[%r42+20], %r66;
	ld.shared.u32 	%r67, [%r38+20];
	add.s32 	%r68, %r67, %r66;
	st.shared.u32 	[%r42+24], %r68;
	ld.shared.u32 	%r69, [%r38+24];
	add.s32 	%r70, %r69, %r68;
	st.shared.u32 	[%r42+28], %r70;
	ld.shared.u32 	%r71, [%r38+28];
	add.s32 	%r93, %r71, %r70;
	st.shared.u32 	[%r42+32], %r93;
	add.s32 	%r92, %r92, 64;
	setp.ne.s32 	%p5, %r92, 1056;
	@%p5 bra 	$L__BB4_6;
$L__BB4_7:
	bar.sync 	0;
	setp.gt.s32 	%p6, %r94, 2;
	@%p6 bra 	$L__BB4_11;
	ld.shared.u32 	%r15, [_ZZ18prepare_svd_kernelILi256E9PayoffPutEviiT0_PKdPiPdE11scan_output+1024];
	setp.geu.f64 	%p7, %fd6, %fd156;
	ld.shared.u32 	%r72, [%r5];
	add.s32 	%r16, %r72, %r94;
	setp.gt.s32 	%p8, %r16, 2;
	or.pred  	%p9, %p7, %p8;
	@%p9 bra 	$L__BB4_10;
	shl.b32 	%r74, %r16, 3;
	add.s32 	%r76, %r28, %r74;
	st.shared.f64 	[%r76], %fd6;
$L__BB4_10:
	bar.sync 	0;
	add.s32 	%r94, %r15, %r94;
$L__BB4_11:
	setp.ne.s32 	%p10, %r2, 0;
	@%p10 bra 	$L__BB4_13;
	mov.b32 	%r77, 0;
	st.shared.u32 	[_ZZ18prepare_svd_kernelILi256E9PayoffPutEviiT0_PKdPiPdE4lsum], %r77;
$L__BB4_13:
	bar.sync 	0;
	atom.shared.or.b32 	%r78, [_ZZ18prepare_svd_kernelILi256E9PayoffPutEviiT0_PKdPiPdE4lsum], %r10;
	bar.sync 	0;
	ld.shared.u32 	%r79, [_ZZ18prepare_svd_kernelILi256E9PayoffPutEviiT0_PKdPiPdE4lsum];
	setp.eq.s32 	%p11, %r79, 0;
	@%p11 bra 	$L__BB4_15;
	setp.lt.f64 	%p12, %fd6, %fd156;
	add.s32 	%r95, %r95, %r10;
	mul.f64 	%fd159, %fd6, %fd6;
	selp.f64 	%fd160, %fd6, 0d0000000000000000, %p12;
	selp.f64 	%fd161, %fd159, 0d0000000000000000, %p12;
	add.f64 	%fd445, %fd445, %fd160;
	add.f64 	%fd444, %fd444, %fd161;
	fma.rn.f64 	%fd443, %fd161, %fd160, %fd443;
	fma.rn.f64 	%fd442, %fd161, %fd161, %fd442;
$L__BB4_15:
	add.s32 	%r89, %r89, 256;
	setp.lt.s32 	%p13, %r89, %r25;
	@%p13 bra 	$L__BB4_4;
$L__BB4_16:
	setp.ne.s32 	%p14, %r2, 0;
	@%p14 bra 	$L__BB4_18;
	mov.b32 	%r80, 0;
	st.shared.u32 	[_ZZ18prepare_svd_kernelILi256E9PayoffPutEviiT0_PKdPiPdE4lsum], %r80;
$L__BB4_18:
	setp.ne.s32 	%p15, %r2, 0;
	bar.sync 	0;
	atom.shared.add.u32 	%r81, [_ZZ18prepare_svd_kernelILi256E9PayoffPutEviiT0_PKdPiPdE4lsum], %r95;
	bar.sync 	0;
	ld.shared.u32 	%r82, [_ZZ18prepare_svd_kernelILi256E9PayoffPutEviiT0_PKdPiPdE4lsum];
	setp.ge.s32 	%p16, %r82, %r26;
	or.pred  	%p17, %p15, %p16;
	@%p17 bra 	$L__BB4_20;
	cvta.to.global.u64 	%rd11, %rd3;
	mul.wide.u32 	%rd12, %r1, 4;
	add.s64 	%rd13, %rd11, %rd12;
	mov.b32 	%r88, 1;
	st.global.u32 	[%rd13], %r88;
	bra.uni 	$L__BB4_51;
$L__BB4_20:
	setp.ne.s32 	%p18, %r2, 0;
	@%p18 bra 	$L__BB4_22;
	mov.f64 	%fd162, 0d0000000000000000;
	st.shared.v2.f64 	[_ZZ18prepare_svd_kernelILi256E9PayoffPutEviiT0_PKdPiPdE5lsums], {%fd162, %fd162};
	st.shared.v2.f64 	[_ZZ18prepare_svd_kernelILi256E9PayoffPutEviiT0_PKdPiPdE5lsums+16], {%fd162, %fd162};
$L__BB4_22:
	setp.ne.s32 	%p19, %r2, 0;
	bar.sync 	0;
	atom.shared.add.f64 	%fd163, [_ZZ18prepare_svd_kernelILi256E9PayoffPutEviiT0_PKdPiPdE5lsums], %fd445;
	atom.shared.add.f64 	%fd164, [_ZZ18prepare_svd_kernelILi256E9PayoffPutEviiT0_PKdPiPdE5lsums+8], %fd444;
	atom.shared.add.f64 	%fd165, [_ZZ18prepare_svd_kernelILi256E9PayoffPutEviiT0_PKdPiPdE5lsums+16], %fd443;
	atom.shared.add.f64 	%fd166, [_ZZ18prepare_svd_kernelILi256E9PayoffPutEviiT0_PKdPiPdE5lsums+24], %fd442;
	bar.sync 	0;
	@%p19 bra 	$L__BB4_49;
	ld.shared.u32 	%r84, [_ZZ18prepare_svd_kernelILi256E9PayoffPutEviiT0_PKdPiPdE4lsum];
	ld.shared.f64 	%fd168, [_ZZ18prepare_svd_kernelILi256E9PayoffPutEviiT0_PKdPiPdE9smem_svds];
	ld.shared.f64 	%fd169, [_ZZ18prepare_svd_kernelILi256E9PayoffPutEviiT0_PKdPiPdE9smem_svds+8];
	ld.shared.f64 	%fd19, [_ZZ18prepare_svd_kernelILi256E9PayoffPutEviiT0_PKdPiPdE9smem_svds+16];
	mul.f64 	%fd170, %fd168, %fd168;
	ld.shared.v2.f64 	{%fd171, %fd172}, [_ZZ18prepare_svd_kernelILi256E9PayoffPutEviiT0_PKdPiPdE5lsums];
	sub.f64 	%fd173, %fd171, %fd168;
	sub.f64 	%fd174, %fd172, %fd170;
	ld.shared.v2.f64 	{%fd175, %fd176}, [_ZZ18prepare_svd_kernelILi256E9PayoffPutEviiT0_PKdPiPdE5lsums+16];
	mul.f64 	%fd177, %fd168, %fd170;
	sub.f64 	%fd178, %fd175, %fd177;
	mul.f64 	%fd179, %fd170, %fd170;
	sub.f64 	%fd20, %fd176, %fd179;
	cvt.rn.f64.s32 	%fd21, %r84;
	add.f64 	%fd180, %fd21, 0dBFF0000000000000;
	sqrt.rn.f64 	%fd22, %fd21;
	neg.f64 	%fd181, %fd180;
	add.f64 	%fd182, %fd22, 0d3FF0000000000000;
	div.rn.f64 	%fd454, %fd181, %fd182;
	mul.f64 	%fd183, %fd454, %fd454;
	fma.rn.f64 	%fd184, %fd454, %fd454, %fd183;
	add.f64 	%fd185, %fd180, %fd183;
	div.rn.f64 	%fd186, %fd184, %fd185;
	rcp.rn.f64 	%fd187, %fd454;
	mov.f64 	%fd188, 0d3FF0000000000000;
	sub.f64 	%fd189, %fd188, %fd186;
	mul.f64 	%fd190, %fd187, %fd186;
	st.shared.f64 	[_ZZ18prepare_svd_kernelILi256E9PayoffPutEviiT0_PKdPiPdE9smem_svds], %fd22;
	mul.f64 	%fd191, %fd168, %fd189;
	mul.f64 	%fd192, %fd173, %fd190;
	sub.f64 	%fd24, %fd191, %fd192;
	st.shared.f64 	[_ZZ18prepare_svd_kernelILi256E9PayoffPutEviiT0_PKdPiPdE9smem_svds+8], %fd24;
	mul.f64 	%fd193, %fd170, %fd189;
	mul.f64 	%fd194, %fd174, %fd190;
	sub.f64 	%fd25, %fd193, %fd194;
	st.shared.f64 	[_ZZ18prepare_svd_kernelILi256E9PayoffPutEviiT0_PKdPiPdE9smem_svds+16], %fd25;
	mul.f64 	%fd195, %fd187, %fd190;
	mul.f64 	%fd196, %fd173, %fd195;
	fma.rn.f64 	%fd26, %fd168, %fd190, %fd196;
	mul.f64 	%fd197, %fd174, %fd195;
	fma.rn.f64 	%fd27, %fd170, %fd190, %fd197;
	mul.f64 	%fd28, %fd169, %fd169;
	sub.f64 	%fd29, %fd173, %fd169;
	sub.f64 	%fd30, %fd174, %fd28;
	mul.f64 	%fd198, %fd169, %fd28;
	sub.f64 	%fd31, %fd178, %fd198;
	sub.f64 	%fd32, %fd169, %fd26;
	add.f64 	%fd199, %fd26, %fd26;
	mul.f64 	%fd200, %fd29, %fd199;
	sub.f64 	%fd201, %fd30, %fd200;
	add.f64 	%fd202, %fd21, 0dC000000000000000;
	mul.f64 	%fd33, %fd202, %fd26;
	fma.rn.f64 	%fd34, %fd26, %fd33, %fd201;
	abs.f64 	%fd203, %fd34;
	setp.lt.f64 	%p20, %fd203, 0d3C9CD2B297D889BC;
	mov.f64 	%fd452, 0d0000000000000000;
	@%p20 bra 	$L__BB4_28;
	fma.rn.f64 	%fd204, %fd32, %fd32, %fd34;
	sqrt.rn.f64 	%fd35, %fd204;
	setp.gtu.f64 	%p21, %fd32, 0d0000000000000000;
	@%p21 bra 	$L__BB4_26;
	sub.f64 	%fd454, %fd32, %fd35;
	bra.uni 	$L__BB4_27;
$L__BB4_26:
	neg.f64 	%fd205, %fd34;
	add.f64 	%fd206, %fd32, %fd35;
	div.rn.f64 	%fd454, %fd205, %fd206;
$L__BB4_27:
	mul.f64 	%fd207, %fd454, %fd454;
	fma.rn.f64 	%fd208, %fd454, %fd454, %fd207;
	add.f64 	%fd209, %fd34, %fd207;
	div.rn.f64 	%fd452, %fd208, %fd209;
$L__BB4_28:
	rcp.rn.f64 	%fd211, %fd454;
	mul.f64 	%fd212, %fd452, %fd211;
	mul.f64 	%fd213, %fd30, %fd26;
	sub.f64 	%fd214, %fd31, %fd213;
	mul.f64 	%fd215, %fd29, %fd27;
	sub.f64 	%fd216, %fd214, %fd215;
	fma.rn.f64 	%fd217, %fd27, %fd33, %fd216;
	mul.f64 	%fd218, %fd217, %fd212;
	sub.f64 	%fd219, %fd28, %fd27;
	mul.f64 	%fd220, %fd211, %fd218;
	fma.rn.f64 	%fd221, %fd219, %fd212, %fd220;
	mul.f64 	%fd222, %fd26, %fd221;
	sub.f64 	%fd223, %fd222, %fd27;
	mov.f64 	%fd224, 0d3FF0000000000000;
	sub.f64 	%fd225, %fd224, %fd452;
	mul.f64 	%fd226, %fd32, %fd225;
	mul.f64 	%fd227, %fd34, %fd212;
	sub.f64 	%fd42, %fd226, %fd227;
	st.shared.f64 	[_ZZ18prepare_svd_kernelILi256E9PayoffPutEviiT0_PKdPiPdE9smem_svds+24], %fd42;
	mul.f64 	%fd228, %fd219, %fd225;
	sub.f64 	%fd43, %fd228, %fd218;
	st.shared.f64 	[_ZZ18prepare_svd_kernelILi256E9PayoffPutEviiT0_PKdPiPdE9smem_svds+32], %fd43;
	mul.f64 	%fd229, %fd19, %fd19;
	sub.f64 	%fd230, %fd29, %fd19;
	sub.f64 	%fd231, %fd30, %fd229;
	mul.f64 	%fd232, %fd19, %fd229;
	sub.f64 	%fd233, %fd31, %fd232;
	mul.f64 	%fd234, %fd229, %fd229;
	mul.f64 	%fd235, %fd28, %fd28;
	sub.f64 	%fd236, %fd20, %fd235;
	sub.f64 	%fd237, %fd236, %fd234;
	mul.f64 	%fd238, %fd19, %fd221;
	sub.f64 	%fd239, %fd229, %fd238;
	add.f64 	%fd44, %fd239, %fd223;
	add.f64 	%fd240, %fd221, %fd221;
	mul.f64 	%fd241, %fd233, %fd240;
	sub.f64 	%fd242, %fd237, %fd241;
	add.f64 	%fd243, %fd223, %fd223;
	fma.rn.f64 	%fd244, %fd221, %fd221, %fd243;
	fma.rn.f64 	%fd245, %fd231, %fd244, %fd242;
	mul.f64 	%fd246, %fd240, %fd223;
	mul.f64 	%fd247, %fd230, %fd246;
	sub.f64 	%fd248, %fd245, %fd247;
	add.f64 	%fd249, %fd21, 0dC008000000000000;
	mul.f64 	%fd250, %fd249, %fd223;
	fma.rn.f64 	%fd45, %fd223, %fd250, %fd248;
	abs.f64 	%fd251, %fd45;
	setp.lt.f64 	%p22, %fd251, 0d3D719799812DEA11;
	mov.f64 	%fd455, 0d0000000000000000;
	@%p22 bra 	$L__BB4_33;
	fma.rn.f64 	%fd252, %fd44, %fd44, %fd45;
	sqrt.rn.f64 	%fd46, %fd252;
	setp.gtu.f64 	%p23, %fd44, 0d0000000000000000;
	@%p23 bra 	$L__BB4_31;
	sub.f64 	%fd454, %fd44, %fd46;
	bra.uni 	$L__BB4_32;
$L__BB4_31:
	neg.f64 	%fd253, %fd45;
	add.f64 	%fd254, %fd44, %fd46;
	div.rn.f64 	%fd454, %fd253, %fd254;
$L__BB4_32:
	mul.f64 	%fd255, %fd454, %fd454;
	fma.rn.f64 	%fd256, %fd454, %fd454, %fd255;
	add.f64 	%fd257, %fd45, %fd255;
	div.rn.f64 	%fd455, %fd256, %fd257;
$L__BB4_33:
	mov.f64 	%fd479, 0d3FF0000000000000;
	sub.f64 	%fd260, %fd479, %fd455;
	mul.f64 	%fd261, %fd44, %fd260;
	div.rn.f64 	%fd262, %fd455, %fd454;
	mul.f64 	%fd263, %fd45, %fd262;
	sub.f64 	%fd53, %fd261, %fd263;
	st.shared.f64 	[_ZZ18prepare_svd_kernelILi256E9PayoffPutEviiT0_PKdPiPdE9smem_svds+40], %fd53;
	mul.f64 	%fd488, %fd22, %fd22;
	mul.f64 	%fd458, %fd22, %fd24;
	mul.f64 	%fd457, %fd22, %fd25;
	mul.f64 	%fd264, %fd42, %fd42;
	fma.rn.f64 	%fd477, %fd24, %fd24, %fd264;
	mul.f64 	%fd265, %fd42, %fd43;
	fma.rn.f64 	%fd456, %fd24, %fd25, %fd265;
	mul.f64 	%fd266, %fd43, %fd43;
	fma.rn.f64 	%fd267, %fd25, %fd25, %fd266;
	fma.rn.f64 	%fd478, %fd53, %fd53, %fd267;
	mul.f64 	%fd268, %fd457, %fd457;
	fma.rn.f64 	%fd269, %fd458, %fd458, %fd268;
	fma.rn.f64 	%fd270, %fd456, %fd456, %fd269;
	add.f64 	%fd271, %fd270, %fd270;
	sqrt.rn.f64 	%fd272, %fd271;
	setp.ltu.f64 	%p24, %fd272, 0d3D719799812DEA11;
	mov.f64 	%fd480, 0d0000000000000000;
	mov.f64 	%fd481, %fd480;
	mov.f64 	%fd482, %fd480;
	mov.f64 	%fd483, %fd479;
	mov.f64 	%fd484, %fd480;
	mov.f64 	%fd485, %fd480;
	mov.f64 	%fd486, %fd480;
	mov.f64 	%fd487, %fd479;
	@%p24 bra 	$L__BB4_42;
	mov.f64 	%fd486, 0d0000000000000000;
	mov.f64 	%fd487, 0d3FF0000000000000;
	mov.b32 	%r97, 0;
	mov.f64 	%fd485, %fd486;
	mov.f64 	%fd484, %fd486;
	mov.f64 	%fd483, %fd487;
	mov.f64 	%fd482, %fd486;
	mov.f64 	%fd481, %fd486;
	mov.f64 	%fd480, %fd486;
	mov.f64 	%fd479, %fd487;
$L__BB4_35:
	setp.eq.f64 	%p25, %fd458, 0d0000000000000000;
	mov.f64 	%fd472, 0d0000000000000000;
	mov.f64 	%fd471, 0d3FF0000000000000;
	@%p25 bra 	$L__BB4_37;
	sub.f64 	%fd277, %fd477, %fd488;
	add.f64 	%fd278, %fd458, %fd458;
	div.rn.f64 	%fd279, %fd277, %fd278;
	setp.lt.f64 	%p26, %fd279, 0d0000000000000000;
	selp.f64 	%fd280, 0dBFF0000000000000, 0d3FF0000000000000, %p26;
	fma.rn.f64 	%fd281, %fd279, %fd279, 0d3FF0000000000000;
	sqrt.rn.f64 	%fd282, %fd281;
	fma.rn.f64 	%fd283, %fd279, %fd280, %fd282;
	div.rn.f64 	%fd284, %fd280, %fd283;
	fma.rn.f64 	%fd285, %fd284, %fd284, 0d3FF0000000000000;
	sqrt.rn.f64 	%fd286, %fd285;
	rcp.rn.f64 	%fd471, %fd286;
	mul.f64 	%fd472, %fd284, %fd471;
$L__BB4_37:
	mul.f64 	%fd289, %fd488, %fd471;
	mul.f64 	%fd290, %fd458, %fd472;
	sub.f64 	%fd291, %fd289, %fd290;
	mul.f64 	%fd292, %fd458, %fd471;
	fma.rn.f64 	%fd293, %fd488, %fd472, %fd292;
	mul.f64 	%fd294, %fd477, %fd472;
	sub.f64 	%fd295, %fd292, %fd294;
	fma.rn.f64 	%fd296, %fd477, %fd471, %fd290;
	mul.f64 	%fd297, %fd471, %fd291;
	mul.f64 	%fd298, %fd472, %fd295;
	sub.f64 	%fd79, %fd297, %fd298;
	mul.f64 	%fd299, %fd471, %fd293;
	mul.f64 	%fd300, %fd472, %fd296;
	sub.f64 	%fd80, %fd299, %fd300;
	mul.f64 	%fd301, %fd471, %fd296;
	fma.rn.f64 	%fd81, %fd472, %fd293, %fd301;
	mul.f64 	%fd302, %fd457, %fd471;
	mul.f64 	%fd303, %fd456, %fd472;
	sub.f64 	%fd82, %fd302, %fd303;
	mul.f64 	%fd304, %fd457, %fd472;
	fma.rn.f64 	%fd83, %fd456, %fd471, %fd304;
	mul.f64 	%fd305, %fd479, %fd471;
	mul.f64 	%fd306, %fd480, %fd472;
	sub.f64 	%fd84, %fd305, %fd306;
	mul.f64 	%fd307, %fd479, %fd472;
	fma.rn.f64 	%fd85, %fd480, %fd471, %fd307;
	mul.f64 	%fd308, %fd482, %fd471;
	mul.f64 	%fd309, %fd483, %fd472;
	sub.f64 	%fd86, %fd308, %fd309;
	mul.f64 	%fd310, %fd482, %fd472;
	fma.rn.f64 	%fd87, %fd483, %fd471, %fd310;
	mul.f64 	%fd311, %fd485, %fd471;
	mul.f64 	%fd312, %fd486, %fd472;
	sub.f64 	%fd88, %fd311, %fd312;
	mul.f64 	%fd313, %fd485, %fd472;
	fma.rn.f64 	%fd89, %fd486, %fd471, %fd313;
	setp.eq.f64 	%p27, %fd82, 0d0000000000000000;
	mov.f64 	%fd474, 0d0000000000000000;
	mov.f64 	%fd473, 0d3FF0000000000000;
	@%p27 bra 	$L__BB4_39;
	sub.f64 	%fd314, %fd478, %fd79;
	add.f64 	%fd315, %fd82, %fd82;
	div.rn.f64 	%fd316, %fd314, %fd315;
	setp.lt.f64 	%p28, %fd316, 0d0000000000000000;
	selp.f64 	%fd317, 0dBFF0000000000000, 0d3FF0000000000000, %p28;
	fma.rn.f64 	%fd318, %fd316, %fd316, 0d3FF0000000000000;
	sqrt.rn.f64 	%fd319, %fd318;
	fma.rn.f64 	%fd320, %fd316, %fd317, %fd319;
	div.rn.f64 	%fd321, %fd317, %fd320;
	fma.rn.f64 	%fd322, %fd321, %fd321, 0d3FF0000000000000;
	sqrt.rn.f64 	%fd323, %fd322;
	rcp.rn.f64 	%fd473, %fd323;
	mul.f64 	%fd474, %fd321, %fd473;
$L__BB4_39:
	mul.f64 	%fd326, %fd79, %fd473;
	mul.f64 	%fd327, %fd82, %fd474;
	sub.f64 	%fd328, %fd326, %fd327;
	mul.f64 	%fd329, %fd80, %fd473;
	mul.f64 	%fd330, %fd83, %fd474;
	sub.f64 	%fd94, %fd329, %fd330;
	mul.f64 	%fd331, %fd82, %fd473;
	fma.rn.f64 	%fd332, %fd79, %fd474, %fd331;
	mul.f64 	%fd333, %fd478, %fd474;
	sub.f64 	%fd334, %fd331, %fd333;
	fma.rn.f64 	%fd335, %fd478, %fd473, %fd327;
	mul.f64 	%fd336, %fd473, %fd328;
	mul.f64 	%fd337, %fd474, %fd334;
	sub.f64 	%fd488, %fd336, %fd337;
	mul.f64 	%fd338, %fd80, %fd474;
	fma.rn.f64 	%fd96, %fd83, %fd473, %fd338;
	mul.f64 	%fd339, %fd473, %fd332;
	mul.f64 	%fd340, %fd474, %fd335;
	sub.f64 	%fd97, %fd339, %fd340;
	mul.f64 	%fd341, %fd473, %fd335;
	fma.rn.f64 	%fd98, %fd474, %fd332, %fd341;
	mul.f64 	%fd342, %fd84, %fd473;
	mul.f64 	%fd343, %fd481, %fd474;
	sub.f64 	%fd479, %fd342, %fd343;
	mul.f64 	%fd344, %fd84, %fd474;
	fma.rn.f64 	%fd100, %fd481, %fd473, %fd344;
	mul.f64 	%fd345, %fd86, %fd473;
	mul.f64 	%fd346, %fd484, %fd474;
	sub.f64 	%fd482, %fd345, %fd346;
	mul.f64 	%fd347, %fd86, %fd474;
	fma.rn.f64 	%fd102, %fd484, %fd473, %fd347;
	mul.f64 	%fd348, %fd88, %fd473;
	mul.f64 	%fd349, %fd487, %fd474;
	sub.f64 	%fd485, %fd348, %fd349;
	mul.f64 	%fd350, %fd88, %fd474;
	fma.rn.f64 	%fd104, %fd487, %fd473, %fd350;
	setp.eq.f64 	%p29, %fd96, 0d0000000000000000;
	mov.f64 	%fd476, 0d0000000000000000;
	mov.f64 	%fd475, 0d3FF0000000000000;
	@%p29 bra 	$L__BB4_41;
	sub.f64 	%fd351, %fd98, %fd81;
	add.f64 	%fd352, %fd96, %fd96;
	div.rn.f64 	%fd353, %fd351, %fd352;
	setp.lt.f64 	%p30, %fd353, 0d0000000000000000;
	selp.f64 	%fd354, 0dBFF0000000000000, 0d3FF0000000000000, %p30;
	fma.rn.f64 	%fd355, %fd353, %fd353, 0d3FF0000000000000;
	sqrt.rn.f64 	%fd356, %fd355;
	fma.rn.f64 	%fd357, %fd353, %fd354, %fd356;
	div.rn.f64 	%fd358, %fd354, %fd357;
	fma.rn.f64 	%fd359, %fd358, %fd358, 0d3FF0000000000000;
	sqrt.rn.f64 	%fd360, %fd359;
	rcp.rn.f64 	%fd475, %fd360;
	mul.f64 	%fd476, %fd358, %fd475;
$L__BB4_41:
	mul.f64 	%fd361, %fd94, %fd476;
	fma.rn.f64 	%fd457, %fd97, %fd475, %fd361;
	mul.f64 	%fd362, %fd81, %fd475;
	mul.f64 	%fd363, %fd96, %fd476;
	sub.f64 	%fd364, %fd362, %fd363;
	mul.f64 	%fd365, %fd96, %fd475;
	fma.rn.f64 	%fd366, %fd81, %fd476, %fd365;
	mul.f64 	%fd367, %fd98, %fd476;
	sub.f64 	%fd368, %fd365, %fd367;
	fma.rn.f64 	%fd369, %fd98, %fd475, %fd363;
	mul.f64 	%fd370, %fd94, %fd475;
	mul.f64 	%fd371, %fd97, %fd476;
	sub.f64 	%fd458, %fd370, %fd371;
	mul.f64 	%fd372, %fd475, %fd364;
	mul.f64 	%fd373, %fd476, %fd368;
	sub.f64 	%fd477, %fd372, %fd373;
	mul.f64 	%fd374, %fd475, %fd366;
	mul.f64 	%fd375, %fd476, %fd369;
	sub.f64 	%fd456, %fd374, %fd375;
	mul.f64 	%fd376, %fd475, %fd369;
	fma.rn.f64 	%fd478, %fd476, %fd366, %fd376;
	mul.f64 	%fd377, %fd85, %fd475;
	mul.f64 	%fd378, %fd100, %fd476;
	sub.f64 	%fd480, %fd377, %fd378;
	mul.f64 	%fd379, %fd85, %fd476;
	fma.rn.f64 	%fd481, %fd100, %fd475, %fd379;
	mul.f64 	%fd380, %fd87, %fd475;
	mul.f64 	%fd381, %fd102, %fd476;
	sub.f64 	%fd483, %fd380, %fd381;
	mul.f64 	%fd382, %fd87, %fd476;
	fma.rn.f64 	%fd484, %fd102, %fd475, %fd382;
	mul.f64 	%fd383, %fd89, %fd475;
	mul.f64 	%fd384, %fd104, %fd476;
	sub.f64 	%fd486, %fd383, %fd384;
	mul.f64 	%fd385, %fd89, %fd476;
	fma.rn.f64 	%fd487, %fd104, %fd475, %fd385;
	add.s32 	%r24, %r97, 1;
	mul.f64 	%fd386, %fd457, %fd457;
	fma.rn.f64 	%fd387, %fd458, %fd458, %fd386;
	fma.rn.f64 	%fd388, %fd456, %fd456, %fd387;
	add.f64 	%fd389, %fd388, %fd388;
	sqrt.rn.f64 	%fd390, %fd389;
	setp.ge.f64 	%p31, %fd390, 0d3D719799812DEA11;
	setp.lt.u32 	%p32, %r97, 15;
	and.pred  	%p33, %p31, %p32;
	mov.u32 	%r97, %r24;
	@%p33 bra 	$L__BB4_35;
$L__BB4_42:
	setp.geu.f64 	%p34, %fd488, %fd477;
	mov.f64 	%fd489, %fd477;
	mov.f64 	%fd490, %fd479;
	mov.f64 	%fd492, %fd482;
	mov.f64 	%fd494, %fd485;
	@%p34 bra 	$L__BB4_44;
	mov.f64 	%fd489, %fd488;
	mov.f64 	%fd490, %fd480;
	mov.f64 	%fd480, %fd479;
	mov.f64 	%fd492, %fd483;
	mov.f64 	%fd483, %fd482;
	mov.f64 	%fd494, %fd486;
	mov.f64 	%fd486, %fd485;
	mov.f64 	%fd488, %fd477;
$L__BB4_44:
	setp.geu.f64 	%p35, %fd488, %fd478;
	mov.f64 	%fd506, %fd478;
	mov.f64 	%fd498, %fd490;
	mov.f64 	%fd500, %fd492;
	mov.f64 	%fd502, %fd494;
	@%p35 bra 	$L__BB4_46;
	mov.f64 	%fd506, %fd488;
	mov.f64 	%fd498, %fd481;
	mov.f64 	%fd481, %fd490;
	mov.f64 	%fd500, %fd484;
	mov.f64 	%fd484, %fd492;
	mov.f64 	%fd502, %fd487;
	mov.f64 	%fd487, %fd494;
	mov.f64 	%fd488, %fd478;
$L__BB4_46:
	setp.geu.f64 	%p36, %fd489, %fd506;
	mov.f64 	%fd505, %fd489;
	mov.f64 	%fd507, %fd480;
	mov.f64 	%fd509, %fd483;
	mov.f64 	%fd511, %fd486;
	@%p36 bra 	$L__BB4_48;
	mov.f64 	%fd505, %fd506;
	mov.f64 	%fd506, %fd489;
	mov.f64 	%fd507, %fd481;
	mov.f64 	%fd481, %fd480;
	mov.f64 	%fd509, %fd484;
	mov.f64 	%fd484, %fd483;
	mov.f64 	%fd511, %fd487;
	mov.f64 	%fd487, %fd486;
$L__BB4_48:
	abs.f64 	%fd391, %fd488;
	setp.lt.f64 	%p37, %fd391, 0d3D719799812DEA11;
	rcp.rn.f64 	%fd392, %fd488;
	selp.f64 	%fd393, 0d0000000000000000, %fd392, %p37;
	abs.f64 	%fd394, %fd505;
	setp.lt.f64 	%p38, %fd394, 0d3D719799812DEA11;
	rcp.rn.f64 	%fd395, %fd505;
	selp.f64 	%fd396, 0d0000000000000000, %fd395, %p38;
	abs.f64 	%fd397, %fd506;
	setp.lt.f64 	%p39, %fd397, 0d3D719799812DEA11;
	rcp.rn.f64 	%fd398, %fd506;
	selp.f64 	%fd399, 0d0000000000000000, %fd398, %p39;
	mul.f64 	%fd400, %fd498, %fd393;
	mul.f64 	%fd401, %fd507, %fd396;
	mul.f64 	%fd402, %fd481, %fd399;
	mul.f64 	%fd403, %fd500, %fd393;
	mul.f64 	%fd404, %fd396, %fd509;
	mul.f64 	%fd405, %fd399, %fd484;
	mul.f64 	%fd406, %fd502, %fd393;
	mul.f64 	%fd407, %fd396, %fd511;
	mul.f64 	%fd408, %fd399, %fd487;
	mul.f64 	%fd409, %fd507, %fd401;
	fma.rn.f64 	%fd410, %fd498, %fd400, %fd409;
	fma.rn.f64 	%fd411, %fd481, %fd402, %fd410;
	mul.f64 	%fd412, %fd401, %fd509;
	fma.rn.f64 	%fd413, %fd500, %fd400, %fd412;
	fma.rn.f64 	%fd414, %fd402, %fd484, %fd413;
	mul.f64 	%fd415, %fd401, %fd511;
	fma.rn.f64 	%fd416, %fd502, %fd400, %fd415;
	fma.rn.f64 	%fd417, %fd402, %fd487, %fd416;
	mul.f64 	%fd418, %fd509, %fd404;
	fma.rn.f64 	%fd419, %fd500, %fd403, %fd418;
	fma.rn.f64 	%fd420, %fd484, %fd405, %fd419;
	mul.f64 	%fd421, %fd404, %fd511;
	fma.rn.f64 	%fd422, %fd502, %fd403, %fd421;
	fma.rn.f64 	%fd423, %fd405, %fd487, %fd422;
	mul.f64 	%fd424, %fd511, %fd407;
	fma.rn.f64 	%fd425, %fd502, %fd406, %fd424;
	fma.rn.f64 	%fd426, %fd487, %fd408, %fd425;
	mul.f64 	%fd427, %fd24, %fd414;
	fma.rn.f64 	%fd428, %fd22, %fd411, %fd427;
	fma.rn.f64 	%fd429, %fd25, %fd417, %fd428;
	st.shared.f64 	[_ZZ18prepare_svd_kernelILi256E9PayoffPutEviiT0_PKdPiPdE9smem_svds+48], %fd429;
	mul.f64 	%fd430, %fd43, %fd417;
	fma.rn.f64 	%fd431, %fd42, %fd414, %fd430;
	st.shared.f64 	[_ZZ18prepare_svd_kernelILi256E9PayoffPutEviiT0_PKdPiPdE9smem_svds+56], %fd431;
	mul.f64 	%fd432, %fd53, %fd417;
	st.shared.f64 	[_ZZ18prepare_svd_kernelILi256E9PayoffPutEviiT0_PKdPiPdE9smem_svds+64], %fd432;
	mul.f64 	%fd433, %fd43, %fd423;
	fma.rn.f64 	%fd434, %fd42, %fd420, %fd433;
	st.shared.f64 	[_ZZ18prepare_svd_kernelILi256E9PayoffPutEviiT0_PKdPiPdE9smem_svds+72], %fd434;
	mul.f64 	%fd435, %fd53, %fd423;
	st.shared.f64 	[_ZZ18prepare_svd_kernelILi256E9PayoffPutEviiT0_PKdPiPdE9smem_svds+80], %fd435;
	mul.f64 	%fd436, %fd53, %fd426;
	st.shared.f64 	[_ZZ18prepare_svd_kernelILi256E9PayoffPutEviiT0_PKdPiPdE9smem_svds+88], %fd436;
$L__BB4_49:
	setp.gt.u32 	%p40, %r2, 11;
	bar.sync 	0;
	@%p40 bra 	$L__BB4_51;
	ld.shared.f64 	%fd437, [%r3];
	shl.b32 	%r86, %r1, 4;
	add.s32 	%r87, %r86, %r2;
	cvta.to.global.u64 	%rd8, %rd4;
	mul.wide.u32 	%rd9, %r87, 8;
	add.s64 	%rd10, %rd8, %rd9;
	st.global.f64 	[%rd10], %fd437;
$L__BB4_51:
	ret;

}
	// .globl	_Z27compute_partial_beta_kernelILi128E9PayoffPutEviT0_PKdS3_S3_PKiPd
.visible .entry _Z27compute_partial_beta_kernelILi128E9PayoffPutEviT0_PKdS3_S3_PKiPd(
	.param .u32 _Z27compute_partial_beta_kernelILi128E9PayoffPutEviT0_PKdS3_S3_PKiPd_param_0,
	.param .align 8 .b8 _Z27compute_partial_beta_kernelILi128E9PayoffPutEviT0_PKdS3_S3_PKiPd_param_1[8],
	.param .u64 .ptr .align 1 _Z27compute_partial_beta_kernelILi128E9PayoffPutEviT0_PKdS3_S3_PKiPd_param_2,
	.param .u64 .ptr .align 1 _Z27compute_partial_beta_kernelILi128E9PayoffPutEviT0_PKdS3_S3_PKiPd_param_3,
	.param .u64 .ptr .align 1 _Z27compute_partial_beta_kernelILi128E9PayoffPutEviT0_PKdS3_S3_PKiPd_param_4,
	.param .u64 .ptr .align 1 _Z27compute_partial_beta_kernelILi128E9PayoffPutEviT0_PKdS3_S3_PKiPd_param_5,
	.param .u64 .ptr .align 1 _Z27compute_partial_beta_kernelILi128E9PayoffPutEviT0_PKdS3_S3_PKiPd_param_6
)
.maxntid 128
.minnctapersm 8
{
	.reg .pred 	%p<11>;
	.reg .b32 	%r<15>;
	.reg .b64 	%rd<20>;
	.reg .b64 	%fd<68>;
	// demoted variable
	.shared .align 8 .b8 _ZZ27compute_partial_beta_kernelILi128E9PayoffPutEviT0_PKdS3_S3_PKiPdE5lsums[24];
	// demoted variable
	.shared .align 8 .b8 _ZZ27compute_partial_beta_kernelILi128E9PayoffPutEviT0_PKdS3_S3_PKiPdE10shared_svd[96];
	ld.param.f64 	%fd27, [_Z27compute_partial_beta_kernelILi128E9PayoffPutEviT0_PKdS3_S3_PKiPd_param_1];
	ld.param.u32 	%r7, [_Z27compute_partial_beta_kernelILi128E9PayoffPutEviT0_PKdS3_S3_PKiPd_param_0];
	ld.param.u64 	%rd3, [_Z27compute_partial_beta_kernelILi128E9PayoffPutEviT0_PKdS3_S3_PKiPd_param_2];
	ld.param.u64 	%rd4, [_Z27compute_partial_beta_kernelILi128E9PayoffPutEviT0_PKdS3_S3_PKiPd_param_3];
	ld.param.u64 	%rd5, [_Z27compute_partial_beta_kernelILi128E9PayoffPutEviT0_PKdS3_S3_PKiPd_param_4];
	ld.param.u64 	%rd7, [_Z27compute_partial_beta_kernelILi128E9PayoffPutEviT0_PKdS3_S3_PKiPd_param_5];
	ld.param.u64 	%rd6, [_Z27compute_partial_beta_kernelILi128E9PayoffPutEviT0_PKdS3_S3_PKiPd_param_6];
	cvta.to.global.u64 	%rd8, %rd7;
	ld.global.nc.u32 	%r8, [%rd8];
	setp.ne.s32 	%p1, %r8, 0;
	@%p1 bra 	$L__BB5_12;
	mov.u32 	%r1, %tid.x;
	setp.gt.u32 	%p2, %r1, 11;
	@%p2 bra 	$L__BB5_3;
	cvta.to.global.u64 	%rd9, %rd3;
	mul.wide.u32 	%rd10, %r1, 8;
	add.s64 	%rd11, %rd9, %rd10;
	ld.global.nc.f64 	%fd28, [%rd11];
	shl.b32 	%r9, %r1, 3;
	mov.u32 	%r10, _ZZ27compute_partial_beta_kernelILi128E9PayoffPutEviT0_PKdS3_S3_PKiPdE10shared_svd;
	add.s32 	%r11, %r10, %r9;
	st.shared.f64 	[%r11], %fd28;
$L__BB5_3:
	bar.sync 	0;
	ld.shared.f64 	%fd30, [_ZZ27compute_partial_beta_kernelILi128E9PayoffPutEviT0_PKdS3_S3_PKiPdE10shared_svd+24];
	ld.shared.f64 	%fd31, [_ZZ27compute_partial_beta_kernelILi128E9PayoffPutEviT0_PKdS3_S3_PKiPdE10shared_svd+40];
	setp.neu.f64 	%p3, %fd30, 0d0000000000000000;
	rcp.rn.f64 	%fd32, %fd30;
	selp.f64 	%fd1, %fd32, 0d0000000000000000, %p3;
	setp.neu.f64 	%p4, %fd31, 0d0000000000000000;
	rcp.rn.f64 	%fd33, %fd31;
	selp.f64 	%fd2, %fd33, 0d0000000000000000, %p4;
	mov.u32 	%r2, %ctaid.x;
	shl.b32 	%r12, %r2, 7;
	or.b32  	%r14, %r12, %r1;
	setp.ge.s32 	%p5, %r14, %r7;
	mov.f64 	%fd65, 0d0000000000000000;
	mov.f64 	%fd66, %fd65;
	mov.f64 	%fd67, %fd65;
	@%p5 bra 	$L__BB5_8;
	ld.shared.f64 	%fd35, [_ZZ27compute_partial_beta_kernelILi128E9PayoffPutEviT0_PKdS3_S3_PKiPdE10shared_svd];
	ld.shared.f64 	%fd36, [_ZZ27compute_partial_beta_kernelILi128E9PayoffPutEviT0_PKdS3_S3_PKiPdE10shared_svd+8];
	ld.shared.f64 	%fd37, [_ZZ27compute_partial_beta_kernelILi128E9PayoffPutEviT0_PKdS3_S3_PKiPdE10shared_svd+16];
	ld.shared.f64 	%fd38, [_ZZ27compute_partial_beta_kernelILi128E9PayoffPutEviT0_PKdS3_S3_PKiPdE10shared_svd+32];
	ld.shared.f64 	%fd39, [_ZZ27compute_partial_beta_kernelILi128E9PayoffPutEviT0_PKdS3_S3_PKiPdE10shared_svd+48];
	ld.shared.f64 	%fd3, [_ZZ27compute_partial_beta_kernelILi128E9PayoffPutEviT0_PKdS3_S3_PKiPdE10shared_svd+56];
	ld.shared.f64 	%fd4, [_ZZ27compute_partial_beta_kernelILi128E9PayoffPutEviT0_PKdS3_S3_PKiPdE10shared_svd+64];
	ld.shared.f64 	%fd5, [_ZZ27compute_partial_beta_kernelILi128E9PayoffPutEviT0_PKdS3_S3_PKiPdE10shared_svd+72];
	ld.shared.f64 	%fd6, [_ZZ27compute_partial_beta_kernelILi128E9PayoffPutEviT0_PKdS3_S3_PKiPdE10shared_svd+80];
	ld.shared.f64 	%fd7, [_ZZ27compute_partial_beta_kernelILi128E9PayoffPutEviT0_PKdS3_S3_PKiPdE10shared_svd+88];
	rcp.rn.f64 	%fd40, %fd35;
	setp.neu.f64 	%p6, %fd35, 0d0000000000000000;
	selp.f64 	%fd41, %fd40, 0d0000000000000000, %p6;
	cvta.to.global.u64 	%rd1, %rd4;
	cvta.to.global.u64 	%rd2, %rd5;
	mov.u32 	%r13, %nctaid.x;
	shl.b32 	%r4, %r13, 7;
	mul.f64 	%fd9, %fd41, %fd39;
	mul.f64 	%fd10, %fd38, %fd2;
	mul.f64 	%fd42, %fd41, %fd2;
	mul.f64 	%fd11, %fd37, %fd42;
	mul.f64 	%fd43, %fd41, %fd1;
	mul.f64 	%fd12, %fd36, %fd43;
	mov.f64 	%fd67, 0d0000000000000000;
	mov.f64 	%fd66, %fd67;
	mov.f64 	%fd65, %fd67;
$L__BB5_5:
	mul.wide.s32 	%rd12, %r14, 8;
	add.s64 	%rd13, %rd1, %rd12;
	ld.global.nc.f64 	%fd45, [%rd13];
	setp.geu.f64 	%p7, %fd45, %fd27;
	mul.f64 	%fd46, %fd1, %fd45;
	sub.f64 	%fd47, %fd46, %fd12;
	mul.f64 	%fd48, %fd2, %fd45;
	mul.f64 	%fd49, %fd45, %fd48;
	sub.f64 	%fd50, %fd49, %fd11;
	mul.f64 	%fd51, %fd10, %fd47;
	sub.f64 	%fd16, %fd50, %fd51;
	fma.rn.f64 	%fd52, %fd3, %fd47, %fd9;
	fma.rn.f64 	%fd17, %fd4, %fd16, %fd52;
	mul.f64 	%fd53, %fd6, %fd16;
	fma.rn.f64 	%fd18, %fd5, %fd47, %fd53;
	mov.f64 	%fd64, 0d0000000000000000;
	@%p7 bra 	$L__BB5_7;
	add.s64 	%rd15, %rd2, %rd12;
	ld.global.nc.f64 	%fd64, [%rd15];
$L__BB5_7:
	fma.rn.f64 	%fd65, %fd17, %fd64, %fd65;
	fma.rn.f64 	%fd66, %fd18, %fd64, %fd66;
	mul.f64 	%fd54, %fd7, %fd16;
	fma.rn.f64 	%fd67, %fd54, %fd64, %fd67;
	add.s32 	%r14, %r14, %r4;
	setp.lt.s32 	%p8, %r14, %r7;
	@%p8 bra 	$L__BB5_5;
$L__BB5_8:
	setp.ne.s32 	%p9, %r1, 0;
	@%p9 bra 	$L__BB5_10;
	mov.b64 	%rd16, 0;
	st.shared.u64 	[_ZZ27compute_partial_beta_kernelILi128E9PayoffPutEviT0_PKdS3_S3_PKiPdE5lsums], %rd16;
	st.shared.u64 	[_ZZ27compute_partial_beta_kernelILi128E9PayoffPutEviT0_PKdS3_S3_PKiPdE5lsums+8], %rd16;
	st.shared.u64 	[_ZZ27compute_partial_beta_kernelILi128E9PayoffPutEviT0_PKdS3_S3_PKiPdE5lsums+16], %rd16;
$L__BB5_10:
	setp.ne.s32 	%p10, %r1, 0;
	bar.sync 	0;
	atom.shared.add.f64 	%fd55, [_ZZ27compute_partial_beta_kernelILi128E9PayoffPutEviT0_PKdS3_S3_PKiPdE5lsums], %fd65;
	atom.shared.add.f64 	%fd56, [_ZZ27compute_partial_beta_kernelILi128E9PayoffPutEviT0_PKdS3_S3_PKiPdE5lsums+8], %fd66;
	atom.shared.add.f64 	%fd57, [_ZZ27compute_partial_beta_kernelILi128E9PayoffPutEviT0_PKdS3_S3_PKiPdE5lsums+16], %fd67;
	bar.sync 	0;
	@%p10 bra 	$L__BB5_12;
	ld.shared.f64 	%fd58, [_ZZ27compute_partial_beta_kernelILi128E9PayoffPutEviT0_PKdS3_S3_PKiPdE5lsums];
	cvta.to.global.u64 	%rd17, %rd6;
	mul.wide.u32 	%rd18, %r2, 8;
	add.s64 	%rd19, %rd17, %rd18;
	st.global.f64 	[%rd19], %fd58;
	ld.shared.f64 	%fd59, [_ZZ27compute_partial_beta_kernelILi128E9PayoffPutEviT0_PKdS3_S3_PKiPdE5lsums+8];
	st.global.f64 	[%rd19+1024], %fd59;
	ld.shared.f64 	%fd60, [_ZZ27compute_partial_beta_kernelILi128E9PayoffPutEviT0_PKdS3_S3_PKiPdE5lsums+16];
	st.global.f64 	[%rd19+2048], %fd60;
$L__BB5_12:
	ret;

}
	// .globl	_Z22update_cashflow_kernelILi128E9PayoffPutEviT0_dPKdS3_PKiPd
.visible .entry _Z22update_cashflow_kernelILi128E9PayoffPutEviT0_dPKdS3_PKiPd(
	.param .u32 _Z22update_cashflow_kernelILi128E9PayoffPutEviT0_dPKdS3_PKiPd_param_0,
	.param .align 8 .b8 _Z22update_cashflow_kernelILi128E9PayoffPutEviT0_dPKdS3_PKiPd_param_1[8],
	.param .f64 _Z22update_cashflow_kernelILi128E9PayoffPutEviT0_dPKdS3_PKiPd_param_2,
	.param .u64 .ptr .align 1 _Z22update_cashflow_kernelILi128E9PayoffPutEviT0_dPKdS3_PKiPd_param_3,
	.param .u64 .ptr .align 1 _Z22update_cashflow_kernelILi128E9PayoffPutEviT0_dPKdS3_PKiPd_param_4,
	.param .u64 .ptr .align 1 _Z22update_cashflow_kernelILi128E9PayoffPutEviT0_dPKdS3_PKiPd_param_5,
	.param .u64 .ptr .align 1 _Z22update_cashflow_kernelILi128E9PayoffPutEviT0_dPKdS3_PKiPd_param_6
)
.maxntid 128
{
	.reg .pred 	%p<6>;
	.reg .b32 	%r<15>;
	.reg .b64 	%rd<16>;
	.reg .b64 	%fd<22>;

	ld.param.f64 	%fd5, [_Z22update_cashflow_kernelILi128E9PayoffPutEviT0_dPKdS3_PKiPd_param_1];
	ld.param.u32 	%r7, [_Z22update_cashflow_kernelILi128E9PayoffPutEviT0_dPKdS3_PKiPd_param_0];
	ld.param.f64 	%fd6, [_Z22update_cashflow_kernelILi128E9PayoffPutEviT0_dPKdS3_PKiPd_param_2];
	ld.param.u64 	%rd8, [_Z22update_cashflow_kernelILi128E9PayoffPutEviT0_dPKdS3_PKiPd_param_3];
	ld.param.u64 	%rd6, [_Z22update_cashflow_kernelILi128E9PayoffPutEviT0_dPKdS3_PKiPd_param_4];
	ld.param.u64 	%rd7, [_Z22update_cashflow_kernelILi128E9PayoffPutEviT0_dPKdS3_PKiPd_param_5];
	ld.param.u64 	%rd9, [_Z22update_cashflow_kernelILi128E9PayoffPutEviT0_dPKdS3_PKiPd_param_6];
	cvta.to.global.u64 	%rd1, %rd9;
	cvta.to.global.u64 	%rd2, %rd8;
	mov.u32 	%r8, %nctaid.x;
	shl.b32 	%r1, %r8, 7;
	mov.u32 	%r9, %ctaid.x;
	shl.b32 	%r10, %r9, 7;
	mov.u32 	%r11, %tid.x;
	or.b32  	%r13, %r10, %r11;
	setp.ge.s32 	%p1, %r13, %r7;
	@%p1 bra 	$L__BB6_5;
	add.s64 	%rd3, %rd2, 8;
	add.s64 	%rd4, %rd2, 16;
	cvta.to.global.u64 	%rd10, %rd7;
	ld.global.nc.u32 	%r12, [%rd10];
	setp.eq.s32 	%p2, %r12, 0;
	@%p2 bra 	$L__BB6_2;
	bra.uni 	$L__BB6_4;
$L__BB6_2:
	ld.global.nc.f64 	%fd1, [%rd2];
	ld.global.nc.f64 	%fd2, [%rd3];
	ld.global.nc.f64 	%fd3, [%rd4];
	cvta.to.global.u64 	%rd5, %rd6;
$L__BB6_3:
	mul.wide.s32 	%rd13, %r13, 8;
	add.s64 	%rd14, %rd5, %rd13;
	add.s64 	%rd15, %rd1, %rd13;
	ld.global.f64 	%fd9, [%rd15];
	mul.f64 	%fd10, %fd6, %fd9;
	ld.global.nc.f64 	%fd11, [%rd14];
	mul.f64 	%fd12, %fd11, %fd11;
	sub.f64 	%fd13, %fd5, %fd11;
	max.f64 	%fd14, %fd13, 0d0000000000000000;
	fma.rn.f64 	%fd16, %fd2, %fd11, %fd1;
	fma.rn.f64 	%fd17, %fd3, %fd12, %fd16;
	mul.f64 	%fd18, %fd6, %fd17;
	max.f64 	%fd20, %fd18, 0d3E45798EE2308C3A;
	setp.ge.f64 	%p4, %fd20, %fd14;
	selp.f64 	%fd21, %fd10, %fd14, %p4;
	st.global.f64 	[%rd15], %fd21;
	add.s32 	%r13, %r13, %r1;
	setp.lt.s32 	%p5, %r13, %r7;
	@%p5 bra 	$L__BB6_3;
	bra.uni 	$L__BB6_5;
$L__BB6_4:
	mul.wide.s32 	%rd11, %r13, 8;
	add.s64 	%rd12, %rd1, %rd11;
	ld.global.f64 	%fd7, [%rd12];
	mul.f64 	%fd8, %fd6, %fd7;
	st.global.f64 	[%rd12], %fd8;
	add.s32 	%r13, %r13, %r1;
	setp.lt.s32 	%p3, %r13, %r7;
	@%p3 bra 	$L__BB6_4;
$L__BB6_5:
	ret;

}
	// .globl	_Z21generate_paths_kernelILi256E10PayoffCallEviiT0_ddddPKdPd
.visible .entry _Z21generate_paths_kernelILi256E10PayoffCallEviiT0_ddddPKdPd(
	.param .u32 _Z21generate_paths_kernelILi256E10PayoffCallEviiT0_ddddPKdPd_param_0,
	.param .u32 _Z21generate_paths_kernelILi256E10PayoffCallEviiT0_ddddPKdPd_param_1,
	.param .align 8 .b8 _Z21generate_paths_kernelILi256E10PayoffCallEviiT0_ddddPKdPd_param_2[8],
	.param .f64 _Z21generate_paths_kernelILi256E10PayoffCallEviiT0_ddddPKdPd_param_3,
	.param .f64 _Z21generate_paths_kernelILi256E10PayoffCallEviiT0_ddddPKdPd_param_4,
	.param .f64 _Z21generate_paths_kernelILi256E10PayoffCallEviiT0_ddddPKdPd_param_5,
	.param .f64 _Z21generate_paths_kernelILi256E10PayoffCallEviiT0_ddddPKdPd_param_6,
	.param .u64 .ptr .align 1 _Z21generate_paths_kernelILi256E10PayoffCallEviiT0_ddddPKdPd_param_7,
	.param .u64 .ptr .align 1 _Z21generate_paths_kernelILi256E10PayoffCallEviiT0_ddddPKdPd_param_8
)
.maxntid 256
{
	.reg .pred 	%p<19>;
	.reg .b32 	%r<86>;
	.reg .b32 	%f<9>;
	.reg .b64 	%rd<20>;
	.reg .b64 	%fd<130>;

	ld.param.f64 	%fd30, [_Z21generate_paths_kernelILi256E10PayoffCallEviiT0_ddddPKdPd_param_2];
	ld.param.u32 	%r25, [_Z21generate_paths_kernelILi256E10PayoffCallEviiT0_ddddPKdPd_param_0];
	ld.param.u32 	%r26, [_Z21generate_paths_kernelILi256E10PayoffCallEviiT0_ddddPKdPd_param_1];
	ld.param.f64 	%fd31, [_Z21generate_paths_kernelILi256E10PayoffCallEviiT0_ddddPKdPd_param_3];
	ld.param.f64 	%fd125, [_Z21generate_paths_kernelILi256E10PayoffCallEviiT0_ddddPKdPd_param_4];
	ld.param.f64 	%fd33, [_Z21generate_paths_kernelILi256E10PayoffCallEviiT0_ddddPKdPd_param_5];
	ld.param.f64 	%fd34, [_Z21generate_paths_kernelILi256E10PayoffCallEviiT0_ddddPKdPd_param_6];
	ld.param.u64 	%rd6, [_Z21generate_paths_kernelILi256E10PayoffCallEviiT0_ddddPKdPd_param_7];
	ld.param.u64 	%rd7, [_Z21generate_paths_kernelILi256E10PayoffCallEviiT0_ddddPKdPd_param_8];
	cvta.to.global.u64 	%rd1, %rd7;
	cvta.to.global.u64 	%rd2, %rd6;
	mov.u32 	%r27, %ctaid.x;
	shl.b32 	%r28, %r27, 8;
	mov.u32 	%r29, %tid.x;
	or.b32  	%r83, %r28, %r29;
	setp.ge.s32 	%p1, %r83, %r26;
	@%p1 bra 	$L__BB7_20;
	mul.f64 	%fd35, %fd34, 0dBFE0000000000000;
	fma.rn.f64 	%fd36, %fd34, %fd35, %fd33;
	mul.f64 	%fd1, %fd31, %fd36;
	sqrt.rn.f64 	%fd37, %fd31;
	mul.f64 	%fd2, %fd37, %fd34;
	add.s32 	%r2, %r25, -1;
	setp.lt.s32 	%p2, %r25, 2;
	@%p2 bra 	$L__BB7_16;
	setp.eq.s32 	%p3, %r25, 2;
	@%p3 bra 	$L__BB7_11;
	shl.b32 	%r3, %r26, 1;
	and.b32  	%r31, %r2, -2;
	neg.s32 	%r81, %r31;
	mul.wide.s32 	%rd5, %r26, 8;
$L__BB7_4:
	mul.wide.s32 	%rd8, %r83, 8;
	add.s64 	%rd3, %rd2, %rd8;
	ld.global.nc.f64 	%fd39, [%rd3];
	fma.rn.f64 	%fd4, %fd2, %fd39, %fd1;
	fma.rn.f64 	%fd40, %fd4, 0d3FF71547652B82FE, 0d4338000000000000;
	{
	.reg .b32 %temp; 
	mov.b64 	{%r7, %temp}, %fd40;
	}
	mov.f64 	%fd41, 0dC338000000000000;
	add.rn.f64 	%fd42, %fd40, %fd41;
	fma.rn.f64 	%fd43, %fd42, 0dBFE62E42FEFA39EF, %fd4;
	fma.rn.f64 	%fd44, %fd42, 0dBC7ABC9E3B39803F, %fd43;
	fma.rn.f64 	%fd45, %fd44, 0d3E5ADE1569CE2BDF, 0d3E928AF3FCA213EA;
	fma.rn.f64 	%fd46, %fd45, %fd44, 0d3EC71DEE62401315;
	fma.rn.f64 	%fd47, %fd46, %fd44, 0d3EFA01997C89EB71;
	fma.rn.f64 	%fd48, %fd47, %fd44, 0d3F2A01A014761F65;
	fma.rn.f64 	%fd49, %fd48, %fd44, 0d3F56C16C1852B7AF;
	fma.rn.f64 	%fd50, %fd49, %fd44, 0d3F81111111122322;
	fma.rn.f64 	%fd51, %fd50, %fd44, 0d3FA55555555502A1;
	fma.rn.f64 	%fd52, %fd51, %fd44, 0d3FC5555555555511;
	fma.rn.f64 	%fd53, %fd52, %fd44, 0d3FE000000000000B;
	fma.rn.f64 	%fd54, %fd53, %fd44, 0d3FF0000000000000;
	fma.rn.f64 	%fd55, %fd54, %fd44, 0d3FF0000000000000;
	{
	.reg .b32 %temp; 
	mov.b64 	{%r8, %temp}, %fd55;
	}
	{
	.reg .b32 %temp; 
	mov.b64 	{%temp, %r9}, %fd55;
	}
	shl.b32 	%r32, %r7, 20;
	add.s32 	%r33, %r32, %r9;
	mov.b64 	%fd123, {%r8, %r33};
	{
	.reg .b32 %temp; 
	mov.b64 	{%temp, %r34}, %fd4;
	}
	mov.b32 	%f5, %r34;
	abs.f32 	%f1, %f5;
	setp.lt.f32 	%p4, %f1, 0f4086232B;
	@%p4 bra 	$L__BB7_7;
	setp.lt.f64 	%p5, %fd4, 0d0000000000000000;
	add.f64 	%fd56, %fd4, 0d7FF0000000000000;
	selp.f64 	%fd123, 0d0000000000000000, %fd56, %p5;
	setp.geu.f32 	%p6, %f1, 0f40874800;
	@%p6 bra 	$L__BB7_7;
	shr.u32 	%r35, %r7, 31;
	add.s32 	%r36, %r7, %r35;
	shr.s32 	%r37, %r36, 1;
	shl.b32 	%r38, %r37, 20;
	add.s32 	%r39, %r9, %r38;
	mov.b64 	%fd57, {%r8, %r39};
	sub.s32 	%r40, %r7, %r37;
	shl.b32 	%r41, %r40, 20;
	add.s32 	%r42, %r41, 1072693248;
	mov.b32 	%r43, 0;
	mov.b64 	%fd58, {%r43, %r42};
	mul.f64 	%fd123, %fd58, %fd57;
$L__BB7_7:
	mul.f64 	%fd9, %fd125, %fd123;
	add.s64 	%rd4, %rd1, %rd8;
	st.global.f64 	[%rd4], %fd9;
	add.s64 	%rd10, %rd3, %rd5;
	ld.global.nc.f64 	%fd59, [%rd10];
	fma.rn.f64 	%fd10, %fd2, %fd59, %fd1;
	fma.rn.f64 	%fd60, %fd10, 0d3FF71547652B82FE, 0d4338000000000000;
	{
	.reg .b32 %temp; 
	mov.b64 	{%r10, %temp}, %fd60;
	}
	mov.f64 	%fd61, 0dC338000000000000;
	add.rn.f64 	%fd62, %fd60, %fd61;
	fma.rn.f64 	%fd63, %fd62, 0dBFE62E42FEFA39EF, %fd10;
	fma.rn.f64 	%fd64, %fd62, 0dBC7ABC9E3B39803F, %fd63;
	fma.rn.f64 	%fd65, %fd64, 0d3E5ADE1569CE2BDF, 0d3E928AF3FCA213EA;
	fma.rn.f64 	%fd66, %fd65, %fd64, 0d3EC71DEE62401315;
	fma.rn.f64 	%fd67, %fd66, %fd64, 0d3EFA01997C89EB71;
	fma.rn.f64 	%fd68, %fd67, %fd64, 0d3F2A01A014761F65;
	fma.rn.f64 	%fd69, %fd68, %fd64, 0d3F56C16C1852B7AF;
	fma.rn.f64 	%fd70, %fd69, %fd64, 0d3F81111111122322;
	fma.rn.f64 	%fd71, %fd70, %fd64, 0d3FA55555555502A1;
	fma.rn.f64 	%fd72, %fd71, %fd64, 0d3FC5555555555511;
	fma.rn.f64 	%fd73, %fd72, %fd64, 0d3FE000000000000B;
	fma.rn.f64 	%fd74, %fd73, %fd64, 0d3FF0000000000000;
	fma.rn.f64 	%fd75, %fd74, %fd64, 0d3FF0000000000000;
	{
	.reg .b32 %temp; 
	mov.b64 	{%r11, %temp}, %fd75;
	}
	{
	.reg .b32 %temp; 
	mov.b64 	{%temp, %r12}, %fd75;
	}
	shl.b32 	%r44, %r10, 20;
	add.s32 	%r45, %r44, %r12;
	mov.b64 	%fd124, {%r11, %r45};
	{
	.reg .b32 %temp; 
	mov.b64 	{%temp, %r46}, %fd10;
	}
	mov.b32 	%f6, %r46;
	abs.f32 	%f2, %f6;
	setp.lt.f32 	%p7, %f2, 0f4086232B;
	@%p7 bra 	$L__BB7_10;
	setp.lt.f64 	%p8, %fd10, 0d0000000000000000;
	add.f64 	%fd76, %fd10, 0d7FF0000000000000;
	selp.f64 	%fd124, 0d0000000000000000, %fd76, %p8;
	setp.geu.f32 	%p9, %f2, 0f40874800;
	@%p9 bra 	$L__BB7_10;
	shr.u32 	%r47, %r10, 31;
	add.s32 	%r48, %r10, %r47;
	shr.s32 	%r49, %r48, 1;
	shl.b32 	%r50, %r49, 20;
	add.s32 	%r51, %r12, %r50;
	mov.b64 	%fd77, {%r11, %r51};
	sub.s32 	%r52, %r10, %r49;
	shl.b32 	%r53, %r52, 20;
	add.s32 	%r54, %r53, 1072693248;
	mov.b32 	%r55, 0;
	mov.b64 	%fd78, {%r55, %r54};
	mul.f64 	%fd124, %fd78, %fd77;
$L__BB7_10:
	mul.f64 	%fd125, %fd9, %fd124;
	add.s64 	%rd11, %rd4, %rd5;
	st.global.f64 	[%rd11], %fd125;
	add.s32 	%r83, %r83, %r3;
	add.s32 	%r81, %r81, 2;
	setp.ne.s32 	%p10, %r81, 0;
	@%p10 bra 	$L__BB7_4;
$L__BB7_11:
	and.b32  	%r56, %r2, 1;
	setp.eq.b32 	%p11, %r56, 1;
	not.pred 	%p12, %p11;
	@%p12 bra 	$L__BB7_16;
	mul.wide.s32 	%rd12, %r83, 8;
	add.s64 	%rd13, %rd2, %rd12;
	ld.global.nc.f64 	%fd79, [%rd13];
	fma.rn.f64 	%fd18, %fd2, %fd79, %fd1;
	fma.rn.f64 	%fd80, %fd18, 0d3FF71547652B82FE, 0d4338000000000000;
	{
	.reg .b32 %temp; 
	mov.b64 	{%r17, %temp}, %fd80;
	}
	mov.f64 	%fd81, 0dC338000000000000;
	add.rn.f64 	%fd82, %fd80, %fd81;
	fma.rn.f64 	%fd83, %fd82, 0dBFE62E42FEFA39EF, %fd18;
	fma.rn.f64 	%fd84, %fd82, 0dBC7ABC9E3B39803F, %fd83;
	fma.rn.f64 	%fd85, %fd84, 0d3E5ADE1569CE2BDF, 0d3E928AF3FCA213EA;
	fma.rn.f64 	%fd86, %fd85, %fd84, 0d3EC71DEE62401315;
	fma.rn.f64 	%fd87, %fd86, %fd84, 0d3EFA01997C89EB71;
	fma.rn.f64 	%fd88, %fd87, %fd84, 0d3F2A01A014761F65;
	fma.rn.f64 	%fd89, %fd88, %fd84, 0d3F56C16C1852B7AF;
	fma.rn.f64 	%fd90, %fd89, %fd84, 0d3F81111111122322;
	fma.rn.f64 	%fd91, %fd90, %fd84, 0d3FA55555555502A1;
	fma.rn.f64 	%fd92, %fd91, %fd84, 0d3FC5555555555511;
	fma.rn.f64 	%fd93, %fd92, %fd84, 0d3FE000000000000B;
	fma.rn.f64 	%fd94, %fd93, %fd84, 0d3FF0000000000000;
	fma.rn.f64 	%fd95, %fd94, %fd84, 0d3FF0000000000000;
	{
	.reg .b32 %temp; 
	mov.b64 	{%r18, %temp}, %fd95;
	}
	{
	.reg .b32 %temp; 
	mov.b64 	{%temp, %r19}, %fd95;
	}
	shl.b32 	%r57, %r17, 20;
	add.s32 	%r58, %r57, %r19;
	mov.b64 	%fd127, {%r18, %r58};
	{
	.reg .b32 %temp; 
	mov.b64 	{%temp, %r59}, %fd18;
	}
	mov.b32 	%f7, %r59;
	abs.f32 	%f3, %f7;
	setp.lt.f32 	%p13, %f3, 0f4086232B;
	@%p13 bra 	$L__BB7_15;
	setp.lt.f64 	%p14, %fd18, 0d0000000000000000;
	add.f64 	%fd96, %fd18, 0d7FF0000000000000;
	selp.f64 	%fd127, 0d0000000000000000, %fd96, %p14;
	setp.geu.f32 	%p15, %f3, 0f40874800;
	@%p15 bra 	$L__BB7_15;
	shr.u32 	%r60, %r17, 31;
	add.s32 	%r61, %r17, %r60;
	shr.s32 	%r62, %r61, 1;
	shl.b32 	%r63, %r62, 20;
	add.s32 	%r64, %r19, %r63;
	mov.b64 	%fd97, {%r18, %r64};
	sub.s32 	%r65, %r17, %r62;
	shl.b32 	%r66, %r65, 20;
	add.s32 	%r67, %r66, 1072693248;
	mov.b32 	%r68, 0;
	mov.b64 	%fd98, {%r68, %r67};
	mul.f64 	%fd127, %fd98, %fd97;
$L__BB7_15:
	mul.f64 	%fd125, %fd125, %fd127;
	add.s64 	%rd15, %rd1, %rd12;
	st.global.f64 	[%rd15], %fd125;
	add.s32 	%r83, %r83, %r26;
$L__BB7_16:
	mul.wide.s32 	%rd16, %r83, 8;
	add.s64 	%rd17, %rd2, %rd16;
	ld.global.nc.f64 	%fd99, [%rd17];
	fma.rn.f64 	%fd25, %fd2, %fd99, %fd1;
	fma.rn.f64 	%fd100, %fd25, 0d3FF71547652B82FE, 0d4338000000000000;
	{
	.reg .b32 %temp; 
	mov.b64 	{%r22, %temp}, %fd100;
	}
	mov.f64 	%fd101, 0dC338000000000000;
	add.rn.f64 	%fd102, %fd100, %fd101;
	fma.rn.f64 	%fd103, %fd102, 0dBFE62E42FEFA39EF, %fd25;
	fma.rn.f64 	%fd104, %fd102, 0dBC7ABC9E3B39803F, %fd103;
	fma.rn.f64 	%fd105, %fd104, 0d3E5ADE1569CE2BDF, 0d3E928AF3FCA213EA;
	fma.rn.f64 	%fd106, %fd105, %fd104, 0d3EC71DEE62401315;
	fma.rn.f64 	%fd107, %fd106, %fd104, 0d3EFA01997C89EB71;
	fma.rn.f64 	%fd108, %fd107, %fd104, 0d3F2A01A014761F65;
	fma.rn.f64 	%fd109, %fd108, %fd104, 0d3F56C16C1852B7AF;
	fma.rn.f64 	%fd110, %fd109, %fd104, 0d3F81111111122322;
	fma.rn.f64 	%fd111, %fd110, %fd104, 0d3FA55555555502A1;
	fma.rn.f64 	%fd112, %fd111, %fd104, 0d3FC5555555555511;
	fma.rn.f64 	%fd113, %fd112, %fd104, 0d3FE000000000000B;
	fma.rn.f64 	%fd114, %fd113, %fd104, 0d3FF0000000000000;
	fma.rn.f64 	%fd115, %fd114, %fd104, 0d3FF0000000000000;
	{
	.reg .b32 %temp; 
	mov.b64 	{%r23, %temp}, %fd115;
	}
	{
	.reg .b32 %temp; 
	mov.b64 	{%temp, %r24}, %fd115;
	}
	shl.b32 	%r69, %r22, 20;
	add.s32 	%r70, %r69, %r24;
	mov.b64 	%fd129, {%r23, %r70};
	{
	.reg .b32 %temp; 
	mov.b64 	{%temp, %r71}, %fd25;
	}
	mov.b32 	%f8, %r71;
	abs.f32 	%f4, %f8;
	setp.lt.f32 	%p16, %f4, 0f4086232B;
	@%p16 bra 	$L__BB7_19;
	setp.lt.f64 	%p17, %fd25, 0d0000000000000000;
	add.f64 	%fd116, %fd25, 0d7FF0000000000000;
	selp.f64 	%fd129, 0d0000000000000000, %fd116, %p17;
	setp.geu.f32 	%p18, %f4, 0f40874800;
	@%p18 bra 	$L__BB7_19;
	shr.u32 	%r72, %r22, 31;
	add.s32 	%r73, %r22, %r72;
	shr.s32 	%r74, %r73, 1;
	shl.b32 	%r75, %r74, 20;
	add.s32 	%r76, %r24, %r75;
	mov.b64 	%fd117, {%r23, %r76};
	sub.s32 	%r77, %r22, %r74;
	shl.b32 	%r78, %r77, 20;
	add.s32 	%r79, %r78, 1072693248;
	mov.b32 	%r80, 0;
	mov.b64 	%fd118, {%r80, %r79};
	mul.f64 	%fd129, %fd118, %fd117;
$L__BB7_19:
	mul.f64 	%fd119, %fd125, %fd129;
	sub.f64 	%fd120, %fd119, %fd30;
	max.f64 	%fd121, %fd120, 0d0000000000000000;
	add.s64 	%rd19, %rd1, %rd16;
	st.global.f64 	[%rd19], %fd121;
$L__BB7_20:
	ret;

}
	// .globl	_Z18prepare_svd_kernelILi256E10PayoffCallEviiT0_PKdPiPd
.visible .entry _Z18prepare_svd_kernelILi256E10PayoffCallEviiT0_PKdPiPd(
	.param .u32 _Z18prepare_svd_kernelILi256E10PayoffCallEviiT0_PKdPiPd_param_0,
	.param .u32 _Z18prepare_svd_kernelILi256E10PayoffCallEviiT0_PKdPiPd_param_1,
	.param .align 8 .b8 _Z18prepare_svd_kernelILi256E10PayoffCallEviiT0_PKdPiPd_param_2[8],
	.param .u64 .ptr .align 1 _Z18prepare_svd_kernelILi256E10PayoffCallEviiT0_PKdPiPd_param_3,
	.param .u64 .ptr .align 1 _Z18prepare_svd_kernelILi256E10PayoffCallEviiT0_PKdPiPd_param_4,
	.param .u64 .ptr .align 1 _Z18prepare_svd_kernelILi256E10PayoffCallEviiT0_PKdPiPd_param_5
)
.maxntid 256
.minnctapersm 4
{
	.reg .pred 	%p<41>;
	.reg .b32 	%r<98>;
	.reg .b64 	%rd<14>;
	.reg .b64 	%fd<513>;
	// demoted variable
	.shared .align 4 .b8 _ZZ18prepare_svd_kernelILi256E10PayoffCallEviiT0_PKdPiPdE10scan_input[1024];
	// demoted variable
	.shared .align 4 .b8 _ZZ18prepare_svd_kernelILi256E10PayoffCallEviiT0_PKdPiPdE11scan_output[1028];
	// demoted variable
	.shared .align 16 .b8 _ZZ18prepare_svd_kernelILi256E10PayoffCallEviiT0_PKdPiPdE5lsums[32];
	// demoted variable
	.shared .align 4 .u32 _ZZ18prepare_svd_kernelILi256E10PayoffCallEviiT0_PKdPiPdE4lsum;
	// demoted variable
	.shared .align 8 .b8 _ZZ18prepare_svd_kernelILi256E10PayoffCallEviiT0_PKdPiPdE9smem_svds[96];
	ld.param.f64 	%fd156, [_Z18prepare_svd_kernelILi256E10PayoffCallEviiT0_PKdPiPd_param_2];
	ld.param.u32 	%r25, [_Z18prepare_svd_kernelILi256E10PayoffCallEviiT0_PKdPiPd_param_0];
	ld.param.u32 	%r26, [_Z18prepare_svd_kernelILi256E10PayoffCallEviiT0_PKdPiPd_param_1];
	ld.param.u64 	%rd2, [_Z18prepare_svd_kernelILi256E10PayoffCallEviiT0_PKdPiPd_param_3];
	ld.param.u64 	%rd3, [_Z18prepare_svd_kernelILi256E10PayoffCallEviiT0_PKdPiPd_param_4];
	ld.param.u64 	%rd4, [_Z18prepare_svd_kernelILi256E10PayoffCallEviiT0_PKdPiPd_param_5];
	mov.u32 	%r1, %ctaid.x;
	mov.u32 	%r2, %tid.x;
	setp.gt.u32 	%p1, %r2, 11;
	shl.b32 	%r27, %r2, 3;
	mov.u32 	%r28, _ZZ18prepare_svd_kernelILi256E10PayoffCallEviiT0_PKdPiPdE9smem_svds;
	add.s32 	%r3, %r28, %r27;
	@%p1 bra 	$L__BB8_2;
	mov.b64 	%rd5, 0;
	st.shared.u64 	[%r3], %rd5;
$L__BB8_2:
	bar.sync 	0;
	setp.ge.s32 	%p2, %r2, %r25;
	mov.b32 	%r95, 0;
	mov.f64 	%fd442, 0d0000000000000000;
	mov.f64 	%fd443, %fd442;
	mov.f64 	%fd444, %fd442;
	mov.f64 	%fd445, %fd442;
	@%p2 bra 	$L__BB8_16;
	shl.b32 	%r31, %r2, 2;
	mov.u32 	%r32, _ZZ18prepare_svd_kernelILi256E10PayoffCallEviiT0_PKdPiPdE10scan_input;
	add.s32 	%r4, %r32, %r31;
	mov.u32 	%r33, _ZZ18prepare_svd_kernelILi256E10PayoffCallEviiT0_PKdPiPdE11scan_output;
	add.s32 	%r5, %r33, %r31;
	mul.lo.s32 	%r6, %r25, %r1;
	cvta.to.global.u64 	%rd1, %rd2;
	mov.f64 	%fd445, 0d0000000000000000;
	mov.b32 	%r94, 0;
	mov.u32 	%r89, %r2;
	mov.u32 	%r95, %r94;
	mov.f64 	%fd444, %fd445;
	mov.f64 	%fd443, %fd445;
	mov.f64 	%fd442, %fd445;
$L__BB8_4:
	setp.ne.s32 	%p3, %r2, 0;
	add.s32 	%r34, %r89, %r6;
	mul.wide.s32 	%rd6, %r34, 8;
	add.s64 	%rd7, %rd1, %rd6;
	ld.global.nc.f64 	%fd6, [%rd7];
	setp.gt.f64 	%p4, %fd6, %fd156;
	selp.u32 	%r10, 1, 0, %p4;
	st.shared.u32 	[%r4], %r10;
	bar.sync 	0;
	@%p3 bra 	$L__BB8_7;
	mov.b32 	%r93, 0;
	st.shared.u32 	[_ZZ18prepare_svd_kernelILi256E10PayoffCallEviiT0_PKdPiPdE11scan_output], %r93;
	mov.b32 	%r92, 32;
$L__BB8_6:
	add.s32 	%r38, %r32, %r92;
	ld.shared.u32 	%r39, [%r38+-32];
	add.s32 	%r40, %r39, %r93;
	add.s32 	%r42, %r33, %r92;
	st.shared.u32 	[%r42+-28], %r40;
	ld.shared.u32 	%r43, [%r38+-28];
	add.s32 	%r44, %r43, %r40;
	st.shared.u32 	[%r42+-24], %r44;
	ld.shared.u32 	%r45, [%r38+-24];
	add.s32 	%r46, %r45, %r44;
	st.shared.u32 	[%r42+-20], %r46;
	ld.shared.u32 	%r47, [%r38+-20];
	add.s32 	%r48, %r47, %r46;
	st.shared.u32 	[%r42+-16], %r48;
	ld.shared.u32 	%r49, [%r38+-16];
	add.s32 	%r50, %r49, %r48;
	st.shared.u32 	[%r42+-12], %r50;
	ld.shared.u32 	%r51, [%r38+-12];
	add.s32 	%r52, %r51, %r50;
	st.shared.u32 	[%r42+-8], %r52;
	ld.shared.u32 	%r53, [%r38+-8];
	add.s32 	%r54, %r53, %r52;
	st.shared.u32 	[%r42+-4], %r54;
	ld.shared.u32 	%r55, [%r38+-4];
	add.s32 	%r56, %r55, %r54;
	st.shared.u32 	[%r42], %r56;
	ld.shared.u32 	%r57, [%r38];
	add.s32 	%r58, %r57, %r56;
	st.shared.u32 	[%r42+4], %r58;
	ld.shared.u32 	%r59, [%r38+4];
	add.s32 	%r60, %r59, %r58;
	st.shared.u32 	[%r42+8], %r60;
	ld.shared.u32 	%r61, [%r38+8];
	add.s32 	%r62, %r61, %r60;
	st.shared.u32 	[%r42+12], %r62;
	ld.shared.u32 	%r63, [%r38+12];
	add.s32 	%r64, %r63, %r62;
	st.shared.u32 	[%r42+16], %r64;
	ld.shared.u32 	%r65, [%r38+16];
	add.s32 	%r66, %r65, %r64;
	st.shared.u32 	[%r42+20], %r66;
	ld.shared.u32 	%r67, [%r38+20];
	add.s32 	%r68, %r67, %r66;
	st.shared.u32 	[%r42+24], %r68;
	ld.shared.u32 	%r69, [%r38+24];
	add.s32 	%r70, %r69, %r68;
	st.shared.u32 	[%r42+28], %r70;
	ld.shared.u32 	%r71, [%r38+28];
	add.s32 	%r93, %r71, %r70;
	st.shared.u32 	[%r42+32], %r93;
	add.s32 	%r92, %r92, 64;
	setp.ne.s32 	%p5, %r92, 1056;
	@%p5 bra 	$L__BB8_6;
$L__BB8_7:
	bar.sync 	0;
	setp.gt.s32 	%p6, %r94, 2;
	@%p6 bra 	$L__BB8_11;
	ld.shared.u32 	%r15, [_ZZ18prepare_svd_kernelILi256E10PayoffCallEviiT0_PKdPiPdE11scan_output+1024];
	setp.leu.f64 	%p7, %fd6, %fd156;
	ld.shared.u32 	%r72, [%r5];
	add.s32 	%r16, %r72, %r94;
	setp.gt.s32 	%p8, %r16, 2;
	or.pred  	%p9, %p7, %p8;
	@%p9 bra 	$L__BB8_10;
	shl.b32 	%r74, %r16, 3;
	add.s32 	%r76, %r28, %r74;
	st.shared.f64 	[%r76], %fd6;
$L__BB8_10:
	bar.sync 	0;
	add.s32 	%r94, %r15, %r94;
$L__BB8_11:
	setp.ne.s32 	%p10, %r2, 0;
	@%p10 bra 	$L__BB8_13;
	mov.b32 	%r77, 0;
	st.shared.u32 	[_ZZ18prepare_svd_kernelILi256E10PayoffCallEviiT0_PKdPiPdE4lsum], %r77;
$L__BB8_13:
	bar.sync 	0;
	atom.shared.or.b32 	%r78, [_ZZ18prepare_svd_kernelILi256E10PayoffCallEviiT0_PKdPiPdE4lsum], %r10;
	bar.sync 	0;
	ld.shared.u32 	%r79, [_ZZ18prepare_svd_kernelILi256E10PayoffCallEviiT0_PKdPiPdE4lsum];
	setp.eq.s32 	%p11, %r79, 0;
	@%p11 bra 	$L__BB8_15;
	setp.gt.f64 	%p12, %fd6, %fd156;
	add.s32 	%r95, %r95, %r10;
	mul.f64 	%fd159, %fd6, %fd6;
	selp.f64 	%fd160, %fd6, 0d0000000000000000, %p12;
	selp.f64 	%fd161, %fd159, 0d0000000000000000, %p12;
	add.f64 	%fd445, %fd445, %fd160;
	add.f64 	%fd444, %fd444, %fd161;
	fma.rn.f64 	%fd443, %fd161, %fd160, %fd443;
	fma.rn.f64 	%fd442, %fd161, %fd161, %fd442;
$L__BB8_15:
	add.s32 	%r89, %r89, 256;
	setp.lt.s32 	%p13, %r89, %r25;
	@%p13 bra 	$L__BB8_4;
$L__BB8_16:
	setp.ne.s32 	%p14, %r2, 0;
	@%p14 bra 	$L__BB8_18;
	mov.b32 	%r80, 0;
	st.shared.u32 	[_ZZ18prepare_svd_kernelILi256E10PayoffCallEviiT0_PKdPiPdE4lsum], %r80;
$L__BB8_18:
	setp.ne.s32 	%p15, %r2, 0;
	bar.sync 	0;
	atom.shared.add.u32 	%r81, [_ZZ18prepare_svd_kernelILi256E10PayoffCallEviiT0_PKdPiPdE4lsum], %r95;
	bar.sync 	0;
	ld.shared.u32 	%r82, [_ZZ18prepare_svd_kernelILi256E10PayoffCallEviiT0_PKdPiPdE4lsum];
	setp.ge.s32 	%p16, %r82, %r26;
	or.pred  	%p17, %p15, %p16;
	@%p17 bra 	$L__BB8_20;
	cvta.to.global.u64 	%rd11, %rd3;
	mul.wide.u32 	%rd12, %r1, 4;
	add.s64 	%rd13, %rd11, %rd12;
	mov.b32 	%r88, 1;
	st.global.u32 	[%rd13], %r88;
	bra.uni 	$L__BB8_51;
$L__BB8_20:
	setp.ne.s32 	%p18, %r2, 0;
	@%p18 bra 	$L__BB8_22;
	mov.f64 	%fd162, 0d0000000000000000;
	st.shared.v2.f64 	[_ZZ18prepare_svd_kernelILi256E10PayoffCallEviiT0_PKdPiPdE5lsums], {%fd162, %fd162};
	st.shared.v2.f64 	[_ZZ18prepare_svd_kernelILi256E10PayoffCallEviiT0_PKdPiPdE5lsums+16], {%fd162, %fd162};
$L__BB8_22:
	setp.ne.s32 	%p19, %r2, 0;
	bar.sync 	0;
	atom.shared.add.f64 	%fd163, [_ZZ18prepare_svd_kernelILi256E10PayoffCallEviiT0_PKdPiPdE5lsums], %fd445;
	atom.shared.add.f64 	%fd164, [_ZZ18prepare_svd_kernelILi256E10PayoffCallEviiT0_PKdPiPdE5lsums+8], %fd444;
	atom.shared.add.f64 	%fd165, [_ZZ18prepare_svd_kernelILi256E10PayoffCallEviiT0_PKdPiPdE5lsums+16], %fd443;
	atom.shared.add.f64 	%fd166, [_ZZ18prepare_svd_kernelILi256E10PayoffCallEviiT0_PKdPiPdE5lsums+24], %fd442;
	bar.sync 	0;
	@%p19 bra 	$L__BB8_49;
	ld.shared.u32 	%r84, [_ZZ18prepare_svd_kernelILi256E10PayoffCallEviiT0_PKdPiPdE4lsum];
	ld.shared.f64 	%fd168, [_ZZ18prepare_svd_kernelILi256E10PayoffCallEviiT0_PKdPiPdE9smem_svds];
	ld.shared.f64 	%fd169, [_ZZ18prepare_svd_kernelILi256E10PayoffCallEviiT0_PKdPiPdE9smem_svds+8];
	ld.shared.f64 	%fd19, [_ZZ18prepare_svd_kernelILi256E10PayoffCallEviiT0_PKdPiPdE9smem_svds+16];
	mul.f64 	%fd170, %fd168, %fd168;
	ld.shared.v2.f64 	{%fd171, %fd172}, [_ZZ18prepare_svd_kernelILi256E10PayoffCallEviiT0_PKdPiPdE5lsums];
	sub.f64 	%fd173, %fd171, %fd168;
	sub.f64 	%fd174, %fd172, %fd170;
	ld.shared.v2.f64 	{%fd175, %fd176}, [_ZZ18prepare_svd_kernelILi256E10PayoffCallEviiT0_PKdPiPdE5lsums+16];
	mul.f64 	%fd177, %fd168, %fd170;
	sub.f64 	%fd178, %fd175, %fd177;
	mul.f64 	%fd179, %fd170, %fd170;
	sub.f64 	%fd20, %fd176, %fd179;
	cvt.rn.f64.s32 	%fd21, %r84;
	add.f64 	%fd180, %fd21, 0dBFF0000000000000;
	sqrt.rn.f64 	%fd22, %fd21;
	neg.f64 	%fd181, %fd180;
	add.f64 	%fd182, %fd22, 0d3FF0000000000000;
	div.rn.f64 	%fd454, %fd181, %fd182;
	mul.f64 	%fd183, %fd454, %fd454;
	fma.rn.f64 	%fd184, %fd454, %fd454, %fd183;
	add.f64 	%fd185, %fd180, %fd183;
	div.rn.f64 	%fd186, %fd184, %fd185;
	rcp.rn.f64 	%fd187, %fd454;
	mov.f64 	%fd188, 0d3FF0000000000000;
	sub.f64 	%fd189, %fd188, %fd186;
	mul.f64 	%fd190, %fd187, %fd186;
	st.shared.f64 	[_ZZ18prepare_svd_kernelILi256E10PayoffCallEviiT0_PKdPiPdE9smem_svds], %fd22;
	mul.f64 	%fd191, %fd168, %fd189;
	mul.f64 	%fd192, %fd173, %fd190;
	sub.f64 	%fd24, %fd191, %fd192;
	st.shared.f64 	[_ZZ18prepare_svd_kernelILi256E10PayoffCallEviiT0_PKdPiPdE9smem_svds+8], %fd24;
	mul.f64 	%fd193, %fd170, %fd189;
	mul.f64 	%fd194, %fd174, %fd190;
	sub.f64 	%fd25, %fd193, %fd194;
	st.shared.f64 	[_ZZ18prepare_svd_kernelILi256E10PayoffCallEviiT0_PKdPiPdE9smem_svds+16], %fd25;
	mul.f64 	%fd195, %fd187, %fd190;
	mul.f64 	%fd196, %fd173, %fd195;
	fma.rn.f64 	%fd26, %fd168, %fd190, %fd196;
	mul.f64 	%fd197, %fd174, %fd195;
	fma.rn.f64 	%fd27, %fd170, %fd190, %fd197;
	mul.f64 	%fd28, %fd169, %fd169;
	sub.f64 	%fd29, %fd173, %fd169;
	sub.f64 	%fd30, %fd174, %fd28;
	mul.f64 	%fd198, %fd169, %fd28;
	sub.f64 	%fd31, %fd178, %fd198;
	sub.f64 	%fd32, %fd169, %fd26;
	add.f64 	%fd199, %fd26, %fd26;
	mul.f64 	%fd200, %fd29, %fd199;
	sub.f64 	%fd201, %fd30, %fd200;
	add.f64 	%fd202, %fd21, 0dC000000000000000;
	mul.f64 	%fd33, %fd202, %fd26;
	fma.rn.f64 	%fd34, %fd26, %fd33, %fd201;
	abs.f64 	%fd203, %fd34;
	setp.lt.f64 	%p20, %fd203, 0d3C9CD2B297D889BC;
	mov.f64 	%fd452, 0d0000000000000000;
	@%p20 bra 	$L__BB8_28;
	fma.rn.f64 	%fd204, %fd32, %fd32, %fd34;
	sqrt.rn.f64 	%fd35, %fd204;
	setp.gtu.f64 	%p21, %fd32, 0d0000000000000000;
	@%p21 bra 	$L__BB8_26;
	sub.f64 	%fd454, %fd32, %fd35;
	bra.uni 	$L__BB8_27;
$L__BB8_26:
	neg.f64 	%fd205, %fd34;
	add.f64 	%fd206, %fd32, %fd35;
	div.rn.f64 	%fd454, %fd205, %fd206;
$L__BB8_27:
	mul.f64 	%fd207, %fd454, %fd454;
	fma.rn.f64 	%fd208, %fd454, %fd454, %fd207;
	add.f64 	%fd209, %fd34, %fd207;
	div.rn.f64 	%fd452, %fd208, %fd209;
$L__BB8_28:
	rcp.rn.f64 	%fd211, %fd454;
	mul.f64 	%fd212, %fd452, %fd211;
	mul.f64 	%fd213, %fd30, %fd26;
	sub.f64 	%fd214, %fd31, %fd213;
	mul.f64 	%fd215, %fd29, %fd27;
	sub.f64 	%fd216, %fd214, %fd215;
	fma.rn.f64 	%fd217, %fd27, %fd33, %fd216;
	mul.f64 	%fd218, %fd217, %fd212;
	sub.f64 	%fd219, %fd28, %fd27;
	mul.f64 	%fd220, %fd211, %fd218;
	fma.rn.f64 	%fd221, %fd219, %fd212, %fd220;
	mul.f64 	%fd222, %fd26, %fd221;
	sub.f64 	%fd223, %fd222, %fd27;
	mov.f64 	%fd224, 0d3FF0000000000000;
	sub.f64 	%fd225, %fd224, %fd452;
	mul.f64 	%fd226, %fd32, %fd225;
	mul.f64 	%fd227, %fd34, %fd212;
	sub.f64 	%fd42, %fd226, %fd227;
	st.shared.f64 	[_ZZ18prepare_svd_kernelILi256E10PayoffCallEviiT0_PKdPiPdE9smem_svds+24], %fd42;
	mul.f64 	%fd228, %fd219, %fd225;
	sub.f64 	%fd43, %fd228, %fd218;
	st.shared.f64 	[_ZZ18prepare_svd_kernelILi256E10PayoffCallEviiT0_PKdPiPdE9smem_svds+32], %fd43;
	mul.f64 	%fd229, %fd19, %fd19;
	sub.f64 	%fd230, %fd29, %fd19;
	sub.f64 	%fd231, %fd30, %fd229;
	mul.f64 	%fd232, %fd19, %fd229;
	sub.f64 	%fd233, %fd31, %fd232;
	mul.f64 	%fd234, %fd229, %fd229;
	mul.f64 	%fd235, %fd28, %fd28;
	sub.f64 	%fd236, %fd20, %fd235;
	sub.f64 	%fd237, %fd236, %fd234;
	mul.f64 	%fd238, %fd19, %fd221;
	sub.f64 	%fd239, %fd229, %fd238;
	add.f64 	%fd44, %fd239, %fd223;
	add.f64 	%fd240, %fd221, %fd221;
	mul.f64 	%fd241, %fd233, %fd240;
	sub.f64 	%fd242, %fd237, %fd241;
	add.f64 	%fd243, %fd223, %fd223;
	fma.rn.f64 	%fd244, %fd221, %fd221, %fd243;
	fma.rn.f64 	%fd245, %fd231, %fd244, %fd242;
	mul.f64 	%fd246, %fd240, %fd223;
	mul.f64 	%fd247, %fd230, %fd246;
	sub.f64 	%fd248, %fd245, %fd247;
	add.f64 	%fd249, %fd21, 0dC008000000000000;
	mul.f64 	%fd250, %fd249, %fd223;
	fma.rn.f64 	%fd45, %fd223, %fd250, %fd248;
	abs.f64 	%fd251, %fd45;
	setp.lt.f64 	%p22, %fd251, 0d3D719799812DEA11;
	mov.f64 	%fd455, 0d0000000000000000;
	@%p22 bra 	$L__BB8_33;
	fma.rn.f64 	%fd252, %fd44, %fd44, %fd45;
	sqrt.rn.f64 	%fd46, %fd252;
	setp.gtu.f64 	%p23, %fd44, 0d0000000000000000;
	@%p23 bra 	$L__BB8_31;
	sub.f64 	%fd454, %fd44, %fd46;
	bra.uni 	$L__BB8_32;
$L__BB8_31:
	neg.f64 	%fd253, %fd45;
	add.f64 	%fd254, %fd44, %fd46;
	div.rn.f64 	%fd454, %fd253, %fd254;
$L__BB8_32:
	mul.f64 	%fd255, %fd454, %fd454;
	fma.rn.f64 	%fd256, %fd454, %fd454, %fd255;
	add.f64 	%fd257, %fd45, %fd255;
	div.rn.f64 	%fd455, %fd256, %fd257;
$L__BB8_33:
	mov.f64 	%fd479, 0d3FF0000000000000;
	sub.f64 	%fd260, %fd479, %fd455;
	mul.f64 	%fd261, %fd44, %fd260;
	div.rn.f64 	%fd262, %fd455, %fd454;
	mul.f64 	%fd263, %fd45, %fd262;
	sub.f64 	%fd53, %fd261, %fd263;
	st.shared.f64 	[_ZZ18prepare_svd_kernelILi256E10PayoffCallEviiT0_PKdPiPdE9smem_svds+40], %fd53;
	mul.f64 	%fd488, %fd22, %fd22;
	mul.f64 	%fd458, %fd22, %fd24;
	mul.f64 	%fd457, %fd22, %fd25;
	mul.f64 	%fd264, %fd42, %fd42;
	fma.rn.f64 	%fd477, %fd24, %fd24, %fd264;
	mul.f64 	%fd265, %fd42, %fd43;
	fma.rn.f64 	%fd456, %fd24, %fd25, %fd265;
	mul.f64 	%fd266, %fd43, %fd43;
	fma.rn.f64 	%fd267, %fd25, %fd25, %fd266;
	fma.rn.f64 	%fd478, %fd53, %fd53, %fd267;
	mul.f64 	%fd268, %fd457, %fd457;
	fma.rn.f64 	%fd269, %fd458, %fd458, %fd268;
	fma.rn.f64 	%fd270, %fd456, %fd456, %fd269;
	add.f64 	%fd271, %fd270, %fd270;
	sqrt.rn.f64 	%fd272, %fd271;
	setp.ltu.f64 	%p24, %fd272, 0d3D719799812DEA11;
	mov.f64 	%fd480, 0d0000000000000000;
	mov.f64 	%fd481, %fd480;
	mov.f64 	%fd482, %fd480;
	mov.f64 	%fd483, %fd479;
	mov.f64 	%fd484, %fd480;
	mov.f64 	%fd485, %fd480;
	mov.f64 	%fd486, %fd480;
	mov.f64 	%fd487, %fd479;
	@%p24 bra 	$L__BB8_42;
	mov.f64 	%fd486, 0d0000000000000000;
	mov.f64 	%fd487, 0d3FF0000000000000;
	mov.b32 	%r97, 0;
	mov.f64 	%fd485, %fd486;
	mov.f64 	%fd484, %fd486;
	mov.f64 	%fd483, %fd487;
	mov.f64 	%fd482, %fd486;
	mov.f64 	%fd481, %fd486;
	mov.f64 	%fd480, %fd486;
	mov.f64 	%fd479, %fd487;
$L__BB8_35:
	setp.eq.f64 	%p25, %fd458, 0d0000000000000000;
	mov.f64 	%fd472, 0d0000000000000000;
	mov.f64 	%fd471, 0d3FF0000000000000;
	@%p25 bra 	$L__BB8_37;
	sub.f64 	%fd277, %fd477, %fd488;
	add.f64 	%fd278, %fd458, %fd458;
	div.rn.f64 	%fd279, %fd277, %fd278;
	setp.lt.f64 	%p26, %fd279, 0d0000000000000000;
	selp.f64 	%fd280, 0dBFF0000000000000, 0d3FF0000000000000, %p26;
	fma.rn.f64 	%fd281, %fd279, %fd279, 0d3FF0000000000000;
	sqrt.rn.f64 	%fd282, %fd281;
	fma.rn.f64 	%fd283, %fd279, %fd280, %fd282;
	div.rn.f64 	%fd284, %fd280, %fd283;
	fma.rn.f64 	%fd285, %fd284, %fd284, 0d3FF0000000000000;
	sqrt.rn.f64 	%fd286, %fd285;
	rcp.rn.f64 	%fd471, %fd286;
	mul.f64 	%fd472, %fd284, %fd471;
$L__BB8_37:
	mul.f64 	%fd289, %fd488, %fd471;
	mul.f64 	%fd290, %fd458, %fd472;
	sub.f64 	%fd291, %fd289, %fd290;
	mul.f64 	%fd292, %fd458, %fd471;
	fma.rn.f64 	%fd293, %fd488, %fd472, %fd292;
	mul.f64 	%fd294, %fd477, %fd472;
	sub.f64 	%fd295, %fd292, %fd294;
	fma.rn.f64 	%fd296, %fd477, %fd471, %fd290;
	mul.f64 	%fd297, %fd471, %fd291;
	mul.f64 	%fd298, %fd472, %fd295;
	sub.f64 	%fd79, %fd297, %fd298;
	mul.f64 	%fd299, %fd471, %fd293;
	mul.f64 	%fd300, %fd472, %fd296;
	sub.f64 	%fd80, %fd299, %fd300;
	mul.f64 	%fd301, %fd471, %fd296;
	fma.rn.f64 	%fd81, %fd472, %fd293, %fd301;
	mul.f64 	%fd302, %fd457, %fd471;
	mul.f64 	%fd303, %fd456, %fd472;
	sub.f64 	%fd82, %fd302, %fd303;
	mul.f64 	%fd304, %fd457, %fd472;
	fma.rn.f64 	%fd83, %fd456, %fd471, %fd304;
	mul.f64 	%fd305, %fd479, %fd471;
	mul.f64 	%fd306, %fd480, %fd472;
	sub.f64 	%fd84, %fd305, %fd306;
	mul.f64 	%fd307, %fd479, %fd472;
	fma.rn.f64 	%fd85, %fd480, %fd471, %fd307;
	mul.f64 	%fd308, %fd482, %fd471;
	mul.f64 	%fd309, %fd483, %fd472;
	sub.f64 	%fd86, %fd308, %fd309;
	mul.f64 	%fd310, %fd482, %fd472;
	fma.rn.f64 	%fd87, %fd483, %fd471, %fd310;
	mul.f64 	%fd311, %fd485, %fd471;
	mul.f64 	%fd312, %fd486, %fd472;
	sub.f64 	%fd88, %fd311, %fd312;
	mul.f64 	%fd313, %fd485, %fd472;
	fma.rn.f64 	%fd89, %fd486, %fd471, %fd313;
	setp.eq.f64 	%p27, %fd82, 0d0000000000000000;
	mov.f64 	%fd474, 0d0000000000000000;
	mov.f64 	%fd473, 0d3FF0000000000000;
	@%p27 bra 	$L__BB8_39;
	sub.f64 	%fd314, %fd478, %fd79;
	add.f64 	%fd315, %fd82, %fd82;
	div.rn.f64 	%fd316, %fd314, %fd315;
	setp.lt.f64 	%p28, %fd316, 0d0000000000000000;
	selp.f64 	%fd317, 0dBFF0000000000000, 0d3FF0000000000000, %p28;
	fma.rn.f64 	%fd318, %fd316, %fd316, 0d3FF0000000000000;
	sqrt.rn.f64 	%fd319, %fd318;
	fma.rn.f64 	%fd320, %fd316, %fd317, %fd319;
	div.rn.f64 	%fd321, %fd317, %fd320;
	fma.rn.f64 	%fd322, %fd321, %fd321, 0d3FF0000000000000;
	sqrt.rn.f64 	%fd323, %fd322;
	rcp.rn.f64 	%fd473, %fd323;
	mul.f64 	%fd474, %fd321, %fd473;
$L__BB8_39:
	mul.f64 	%fd326, %fd79, %fd473;
	mul.f64 	%fd327, %fd82, %fd474;
	sub.f64 	%fd328, %fd326, %fd327;
	mul.f64 	%fd329, %fd80, %fd473;
	mul.f64 	%fd330, %fd83, %fd474;
	sub.f64 	%fd94, %fd329, %fd330;
	mul.f64 	%fd331, %fd82, %fd473;
	fma.rn.f64 	%fd332, %fd79, %fd474, %fd331;
	mul.f64 	%fd333, %fd478, %fd474;
	sub.f64 	%fd334, %fd331, %fd333;
	fma.rn.f64 	%fd335, %fd478, %fd473, %fd327;
	mul.f64 	%fd336, %fd473, %fd328;
	mul.f64 	%fd337, %fd474, %fd334;
	sub.f64 	%fd488, %fd336, %fd337;
	mul.f64 	%fd338, %fd80, %fd474;
	fma.rn.f64 	%fd96, %fd83, %fd473, %fd338;
	mul.f64 	%fd339, %fd473, %fd332;
	mul.f64 	%fd340, %fd474, %fd335;
	sub.f64 	%fd97, %fd339, %fd340;
	mul.f64 	%fd341, %fd473, %fd335;
	fma.rn.f64 	%fd98, %fd474, %fd332, %fd341;
	mul.f64 	%fd342, %fd84, %fd473;
	mul.f64 	%fd343, %fd481, %fd474;
	sub.f64 	%fd479, %fd342, %fd343;
	mul.f64 	%fd344, %fd84, %fd474;
	fma.rn.f64 	%fd100, %fd481, %fd473, %fd344;
	mul.f64 	%fd345, %fd86, %fd473;
	mul.f64 	%fd346, %fd484, %fd474;
	sub.f64 	%fd482, %fd345, %fd346;
	mul.f64 	%fd347, %fd86, %fd474;
	fma.rn.f64 	%fd102, %fd484, %fd473, %fd347;
	mul.f64 	%fd348, %fd88, %fd473;
	mul.f64 	%fd349, %fd487, %fd474;
	sub.f64 	%fd485, %fd348, %fd349;
	mul.f64 	%fd350, %fd88, %fd474;
	fma.rn.f64 	%fd104, %fd487, %fd473, %fd350;
	setp.eq.f64 	%p29, %fd96, 0d0000000000000000;
	mov.f64 	%fd476, 0d0000000000000000;
	mov.f64 	%fd475, 0d3FF0000000000000;
	@%p29 bra 	$L__BB8_41;
	sub.f64 	%fd351, %fd98, %fd81;
	add.f64 	%fd352, %fd96, %fd96;
	div.rn.f64 	%fd353, %fd351, %fd352;
	setp.lt.f64 	%p30, %fd353, 0d0000000000000000;
	selp.f64 	%fd354, 0dBFF0000000000000, 0d3FF0000000000000, %p30;
	fma.rn.f64 	%fd355, %fd353, %fd353, 0d3FF0000000000000;
	sqrt.rn.f64 	%fd356, %fd355;
	fma.rn.f64 	%fd357, %fd353, %fd354, %fd356;
	div.rn.f64 	%fd358, %fd354, %fd357;
	fma.rn.f64 	%fd359, %fd358, %fd358, 0d3FF0000000000000;
	sqrt.rn.f64 	%fd360, %fd359;
	rcp.rn.f64 	%fd475, %fd360;
	mul.f64 	%fd476, %fd358, %fd475;
$L__BB8_41:
	mul.f64 	%fd361, %fd94, %fd476;
	fma.rn.f64 	%fd457, %fd97, %fd475, %fd361;
	mul.f64 	%fd362, %fd81, %fd475;
	mul.f64 	%fd363, %fd96, %fd476;
	sub.f64 	%fd364, %fd362, %fd363;
	mul.f64 	%fd365, %fd96, %fd475;
	fma.rn.f64 	%fd366, %fd81, %fd476, %fd365;
	mul.f64 	%fd367, %fd98, %fd476;
	sub.f64 	%fd368, %fd365, %fd367;
	fma.rn.f64 	%fd369, %fd98, %fd475, %fd363;
	mul.f64 	%fd370, %fd94, %fd475;
	mul.f64 	%fd371, %fd97, %fd476;
	sub.f64 	%fd458, %fd370, %fd371;
	mul.f64 	%fd372, %fd475, %fd364;
	mul.f64 	%fd373, %fd476, %fd368;
	sub.f64 	%fd477, %fd372, %fd373;
	mul.f64 	%fd374, %fd475, %fd366;
	mul.f64 	%fd375, %fd476, %fd369;
	sub.f64 	%fd456, %fd374, %fd375;
	mul.f64 	%fd376, %fd475, %fd369;
	fma.rn.f64 	%fd478, %fd476, %fd366, %fd376;
	mul.f64 	%fd377, %fd85, %fd475;
	mul.f64 	%fd378, %fd100, %fd476;
	sub.f64 	%fd480, %fd377, %fd378;
	mul.f64 	%fd379, %fd85, %fd476;
	fma.rn.f64 	%fd481, %fd100, %fd475, %fd379;
	mul.f64 	%fd380, %fd87, %fd475;
	mul.f64 	%fd381, %fd102, %fd476;
	sub.f64 	%fd483, %fd380, %fd381;
	mul.f64 	%fd382, %fd87, %fd476;
	fma.rn.f64 	%fd484, %fd102, %fd475, %fd382;
	mul.f64 	%fd383, %fd89, %fd475;
	mul.f64 	%fd384, %fd104, %fd476;
	sub.f64 	%fd486, %fd383, %fd384;
	mul.f64 	%fd385, %fd89, %fd476;
	fma.rn.f64 	%fd487, %fd104, %fd475, %fd385;
	add.s32 	%r24, %r97, 1;
	mul.f64 	%fd386, %fd457, %fd457;
	fma.rn.f64 	%fd387, %fd458, %fd458, %fd386;
	fma.rn.f64 	%fd388, %fd456, %fd456, %fd387;
	add.f64 	%fd389, %fd388, %fd388;
	sqrt.rn.f64 	%fd390, %fd389;
	setp.ge.f64 	%p31, %fd390, 0d3D719799812DEA11;
	setp.lt.u32 	%p32, %r97, 15;
	and.pred  	%p33, %p31, %p32;
	mov.u32 	%r97, %r24;
	@%p33 bra 	$L__BB8_35;
$L__BB8_42:
	setp.geu.f64 	%p34, %fd488, %fd477;
	mov.f64 	%fd489, %fd477;
	mov.f64 	%fd490, %fd479;
	mov.f64 	%fd492, %fd482;
	mov.f64 	%fd494, %fd485;
	@%p34 bra 	$L__BB8_44;
	mov.f64 	%fd489, %fd488;
	mov.f64 	%fd490, %fd480;
	mov.f64 	%fd480, %fd479;
	mov.f64 	%fd492, %fd483;
	mov.f64 	%fd483, %fd482;
	mov.f64 	%fd494, %fd486;
	mov.f64 	%fd486, %fd485;
	mov.f64 	%fd488, %fd477;
$L__BB8_44:
	setp.geu.f64 	%p35, %fd488, %fd478;
	mov.f64 	%fd506, %fd478;
	mov.f64 	%fd498, %fd490;
	mov.f64 	%fd500, %fd492;
	mov.f64 	%fd502, %fd494;
	@%p35 bra 	$L__BB8_46;
	mov.f64 	%fd506, %fd488;
	mov.f64 	%fd498, %fd481;
	mov.f64 	%fd481, %fd490;
	mov.f64 	%fd500, %fd484;
	mov.f64 	%fd484, %fd492;
	mov.f64 	%fd502, %fd487;
	mov.f64 	%fd487, %fd494;
	mov.f64 	%fd488, %fd478;
$L__BB8_46:
	setp.geu.f64 	%p36, %fd489, %fd506;
	mov.f64 	%fd505, %fd489;
	mov.f64 	%fd507, %fd480;
	mov.f64 	%fd509, %fd483;
	mov.f64 	%fd511, %fd486;
	@%p36 bra 	$L__BB8_48;
	mov.f64 	%fd505, %fd506;
	mov.f64 	%fd506, %fd489;
	mov.f64 	%fd507, %fd481;
	mov.f64 	%fd481, %fd480;
	mov.f64 	%fd509, %fd484;
	mov.f64 	%fd484, %fd483;
	mov.f64 	%fd511, %fd487;
	mov.f64 	%fd487, %fd486;
$L__BB8_48:
	abs.f64 	%fd391, %fd488;
	setp.lt.f64 	%p37, %fd391, 0d3D719799812DEA11;
	rcp.rn.f64 	%fd392, %fd488;
	selp.f64 	%fd393, 0d0000000000000000, %fd392, %p37;
	abs.f64 	%fd394, %fd505;
	setp.lt.f64 	%p38, %fd394, 0d3D719799812DEA11;
	rcp.rn.f64 	%fd395, %fd505;
	selp.f64 	%fd396, 0d0000000000000000, %fd395, %p38;
	abs.f64 	%fd397, %fd506;
	setp.lt.f64 	%p39, %fd397, 0d3D719799812DEA11;
	rcp.rn.f64 	%fd398, %fd506;
	selp.f64 	%fd399, 0d0000000000000000, %fd398, %p39;
	mul.f64 	%fd400, %fd498, %fd393;
	mul.f64 	%fd401, %fd507, %fd396;
	mul.f64 	%fd402, %fd481, %fd399;
	mul.f64 	%fd403, %fd500, %fd393;
	mul.f64 	%fd404, %fd396, %fd509;
	mul.f64 	%fd405, %fd399, %fd484;
	mul.f64 	%fd406, %fd502, %fd393;
	mul.f64 	%fd407, %fd396, %fd511;
	mul.f64 	%fd408, %fd399, %fd487;
	mul.f64 	%fd409, %fd507, %fd401;
	fma.rn.f64 	%fd410, %fd498, %fd400, %fd409;
	fma.rn.f64 	%fd411, %fd481, %fd402, %fd410;
	mul.f64 	%fd412, %fd401, %fd509;
	fma.rn.f64 	%fd413, %fd500, %fd400, %fd412;
	fma.rn.f64 	%fd414, %fd402, %fd484, %fd413;
	mul.f64 	%fd415, %fd401, %fd511;
	fma.rn.f64 	%fd416, %fd502, %fd400, %fd415;
	fma.rn.f64 	%fd417, %fd402, %fd487, %fd416;
	mul.f64 	%fd418, %fd509, %fd404;
	fma.rn.f64 	%fd419, %fd500, %fd403, %fd418;
	fma.rn.f64 	%fd420, %fd484, %fd405, %fd419;
	mul.f64 	%fd421, %fd404, %fd511;
	fma.rn.f64 	%fd422, %fd502, %fd403, %fd421;
	fma.rn.f64 	%fd423, %fd405, %fd487, %fd422;
	mul.f64 	%fd424, %fd511, %fd407;
	fma.rn.f64 	%fd425, %fd502, %fd406, %fd424;
	fma.rn.f64 	%fd426, %fd487, %fd408, %fd425;
	mul.f64 	%fd427, %fd24, %fd414;
	fma.rn.f64 	%fd428, %fd22, %fd411, %fd427;
	fma.rn.f64 	%fd429, %fd25, %fd417, %fd428;
	st.shared.f64 	[_ZZ18prepare_svd_kernelILi256E10PayoffCallEviiT0_PKdPiPdE9smem_svds+48], %fd429;
	mul.f64 	%fd430, %fd43, %fd417;
	fma.rn.f64 	%fd431, %fd42, %fd414, %fd430;
	st.shared.f64 	[_ZZ18prepare_svd_kernelILi256E10PayoffCallEviiT0_PKdPiPdE9smem_svds+56], %fd431;
	mul.f64 	%fd432, %fd53, %fd417;
	st.shared.f64 	[_ZZ18prepare_svd_kernelILi256E10PayoffCallEviiT0_PKdPiPdE9smem_svds+64], %fd432;
	mul.f64 	%fd433, %fd43, %fd423;
	fma.rn.f64 	%fd434, %fd42, %fd420, %fd433;
	st.shared.f64 	[_ZZ18prepare_svd_kernelILi256E10PayoffCallEviiT0_PKdPiPdE9smem_svds+72], %fd434;
	mul.f64 	%fd435, %fd53, %fd423;
	st.shared.f64 	[_ZZ18prepare_svd_kernelILi256E10PayoffCallEviiT0_PKdPiPdE9smem_svds+80], %fd435;
	mul.f64 	%fd436, %fd53, %fd426;
	st.shared.f64 	[_ZZ18prepare_svd_kernelILi256E10PayoffCallEviiT0_PKdPiPdE9smem_svds+88], %fd436;
$L__BB8_49:
	setp.gt.u32 	%p40, %r2, 11;
	bar.sync 	0;
	@%p40 bra 	$L__BB8_51;
	ld.shared.f64 	%fd437, [%r3];
	shl.b32 	%r86, %r1, 4;
	add.s32 	%r87, %r86, %r2;
	cvta.to.global.u64 	%rd8, %rd4;
	mul.wide.u32 	%rd9, %r87, 8;
	add.s64 	%rd10, %rd8, %rd9;
	st.global.f64 	[%rd10], %fd437;
$L__BB8_51:
	ret;

}
	// .globl	_Z27compute_partial_beta_kernelILi128E10PayoffCallEviT0_PKdS3_S3_PKiPd
.visible .entry _Z27compute_partial_beta_kernelILi128E10PayoffCallEviT0_PKdS3_S3_PKiPd(
	.param .u32 _Z27compute_partial_beta_kernelILi128E10PayoffCallEviT0_PKdS3_S3_PKiPd_param_0,
	.param .align 8 .b8 _Z27compute_partial_beta_kernelILi128E10PayoffCallEviT0_PKdS3_S3_PKiPd_param_1[8],
	.param .u64 .ptr .align 1 _Z27compute_partial_beta_kernelILi128E10PayoffCallEviT0_PKdS3_S3_PKiPd_param_2,
	.param .u64 .ptr .align 1 _Z27compute_partial_beta_kernelILi128E10PayoffCallEviT0_PKdS3_S3_PKiPd_param_3,
	.param .u64 .ptr .align 1 _Z27compute_partial_beta_kernelILi128E10PayoffCallEviT0_PKdS3_S3_PKiPd_param_4,
	.param .u64 .ptr .align 1 _Z27compute_partial_beta_kernelILi128E10PayoffCallEviT0_PKdS3_S3_PKiPd_param_5,
	.param .u64 .ptr .align 1 _Z27compute_partial_beta_kernelILi128E10PayoffCallEviT0_PKdS3_S3_PKiPd_param_6
)
.maxntid 128
.minnctapersm 8
{
	.reg .pred 	%p<11>;
	.reg .b32 	%r<15>;
	.reg .b64 	%rd<20>;
	.reg .b64 	%fd<68>;
	// demoted variable
	.shared .align 8 .b8 _ZZ27compute_partial_beta_kernelILi128E10PayoffCallEviT0_PKdS3_S3_PKiPdE5lsums[24];
	// demoted variable
	.shared .align 8 .b8 _ZZ27compute_partial_beta_kernelILi128E10PayoffCallEviT0_PKdS3_S3_PKiPdE10shared_svd[96];
	ld.param.f64 	%fd27, [_Z27compute_partial_beta_kernelILi128E10PayoffCallEviT0_PKdS3_S3_PKiPd_param_1];
	ld.param.u32 	%r7, [_Z27compute_partial_beta_kernelILi128E10PayoffCallEviT0_PKdS3_S3_PKiPd_param_0];
	ld.param.u64 	%rd3, [_Z27compute_partial_beta_kernelILi128E10PayoffCallEviT0_PKdS3_S3_PKiPd_param_2];
	ld.param.u64 	%rd4, [_Z27compute_partial_beta_kernelILi128E10PayoffCallEviT0_PKdS3_S3_PKiPd_param_3];
	ld.param.u64 	%rd5, [_Z27compute_partial_beta_kernelILi128E10PayoffCallEviT0_PKdS3_S3_PKiPd_param_4];
	ld.param.u64 	%rd7, [_Z27compute_partial_beta_kernelILi128E10PayoffCallEviT0_PKdS3_S3_PKiPd_param_5];
	ld.param.u64 	%rd6, [_Z27compute_partial_beta_kernelILi128E10PayoffCallEviT0_PKdS3_S3_PKiPd_param_6];
	cvta.to.global.u64 	%rd8, %rd7;
	ld.global.nc.u32 	%r8, [%rd8];
	setp.ne.s32 	%p1, %r8, 0;
	@%p1 bra 	$L__BB9_12;
	mov.u32 	%r1, %tid.x;
	setp.gt.u32 	%p2, %r1, 11;
	@%p2 bra 	$L__BB9_3;
	cvta.to.global.u64 	%rd9, %rd3;
	mul.wide.u32 	%rd10, %r1, 8;
	add.s64 	%rd11, %rd9, %rd10;
	ld.global.nc.f64 	%fd28, [%rd11];
	shl.b32 	%r9, %r1, 3;
	mov.u32 	%r10, _ZZ27compute_partial_beta_kernelILi128E10PayoffCallEviT0_PKdS3_S3_PKiPdE10shared_svd;
	add.s32 	%r11, %r10, %r9;
	st.shared.f64 	[%r11], %fd28;
$L__BB9_3:
	bar.sync 	0;
	ld.shared.f64 	%fd30, [_ZZ27compute_partial_beta_kernelILi128E10PayoffCallEviT0_PKdS3_S3_PKiPdE10shared_svd+24];
	ld.shared.f64 	%fd31, [_ZZ27compute_partial_beta_kernelILi128E10PayoffCallEviT0_PKdS3_S3_PKiPdE10shared_svd+40];
	setp.neu.f64 	%p3, %fd30, 0d0000000000000000;
	rcp.rn.f64 	%fd32, %fd30;
	selp.f64 	%fd1, %fd32, 0d0000000000000000, %p3;
	setp.neu.f64 	%p4, %fd31, 0d0000000000000000;
	rcp.rn.f64 	%fd33, %fd31;
	selp.f64 	%fd2, %fd33, 0d0000000000000000, %p4;
	mov.u32 	%r2, %ctaid.x;
	shl.b32 	%r12, %r2, 7;
	or.b32  	%r14, %r12, %r1;
	setp.ge.s32 	%p5, %r14, %r7;
	mov.f64 	%fd65, 0d0000000000000000;
	mov.f64 	%fd66, %fd65;
	mov.f64 	%fd67, %fd65;
	@%p5 bra 	$L__BB9_8;
	ld.shared.f64 	%fd35, [_ZZ27compute_partial_beta_kernelILi128E10PayoffCallEviT0_PKdS3_S3_PKiPdE10shared_svd];
	ld.shared.f64 	%fd36, [_ZZ27compute_partial_beta_kernelILi128E10PayoffCallEviT0_PKdS3_S3_PKiPdE10shared_svd+8];
	ld.shared.f64 	%fd37, [_ZZ27compute_partial_beta_kernelILi128E10PayoffCallEviT0_PKdS3_S3_PKiPdE10shared_svd+16];
	ld.shared.f64 	%fd38, [_ZZ27compute_partial_beta_kernelILi128E10PayoffCallEviT0_PKdS3_S3_PKiPdE10shared_svd+32];
	ld.shared.f64 	%fd39, [_ZZ27compute_partial_beta_kernelILi128E10PayoffCallEviT0_PKdS3_S3_PKiPdE10shared_svd+48];
	ld.shared.f64 	%fd3, [_ZZ27compute_partial_beta_kernelILi128E10PayoffCallEviT0_PKdS3_S3_PKiPdE10shared_svd+56];
	ld.shared.f64 	%fd4, [_ZZ27compute_partial_beta_kernelILi128E10PayoffCallEviT0_PKdS3_S3_PKiPdE10shared_svd+64];
	ld.shared.f64 	%fd5, [_ZZ27compute_partial_beta_kernelILi128E10PayoffCallEviT0_PKdS3_S3_PKiPdE10shared_svd+72];
	ld.shared.f64 	%fd6, [_ZZ27compute_partial_beta_kernelILi128E10PayoffCallEviT0_PKdS3_S3_PKiPdE10shared_svd+80];
	ld.shared.f64 	%fd7, [_ZZ27compute_partial_beta_kernelILi128E10PayoffCallEviT0_PKdS3_S3_PKiPdE10shared_svd+88];
	rcp.rn.f64 	%fd40, %fd35;
	setp.neu.f64 	%p6, %fd35, 0d0000000000000000;
	selp.f64 	%fd41, %fd40, 0d0000000000000000, %p6;
	cvta.to.global.u64 	%rd1, %rd4;
	cvta.to.global.u64 	%rd2, %rd5;
	mov.u32 	%r13, %nctaid.x;
	shl.b32 	%r4, %r13, 7;
	mul.f64 	%fd9, %fd41, %fd39;
	mul.f64 	%fd10, %fd38, %fd2;
	mul.f64 	%fd42, %fd41, %fd2;
	mul.f64 	%fd11, %fd37, %fd42;
	mul.f64 	%fd43, %fd41, %fd1;
	mul.f64 	%fd12, %fd36, %fd43;
	mov.f64 	%fd67, 0d0000000000000000;
	mov.f64 	%fd66, %fd67;
	mov.f64 	%fd65, %fd67;
$L__BB9_5:
	mul.wide.s32 	%rd12, %r14, 8;
	add.s64 	%rd13, %rd1, %rd12;
	ld.global.nc.f64 	%fd45, [%rd13];
	setp.leu.f64 	%p7, %fd45, %fd27;
	mul.f64 	%fd46, %fd1, %fd45;
	sub.f64 	%fd47, %fd46, %fd12;
	mul.f64 	%fd48, %fd2, %fd45;
	mul.f64 	%fd49, %fd45, %fd48;
	sub.f64 	%fd50, %fd49, %fd11;
	mul.f64 	%fd51, %fd10, %fd47;
	sub.f64 	%fd16, %fd50, %fd51;
	fma.rn.f64 	%fd52, %fd3, %fd47, %fd9;
	fma.rn.f64 	%fd17, %fd4, %fd16, %fd52;
	mul.f64 	%fd53, %fd6, %fd16;
	fma.rn.f64 	%fd18, %fd5, %fd47, %fd53;
	mov.f64 	%fd64, 0d0000000000000000;
	@%p7 bra 	$L__BB9_7;
	add.s64 	%rd15, %rd2, %rd12;
	ld.global.nc.f64 	%fd64, [%rd15];
$L__BB9_7:
	fma.rn.f64 	%fd65, %fd17, %fd64, %fd65;
	fma.rn.f64 	%fd66, %fd18, %fd64, %fd66;
	mul.f64 	%fd54, %fd7, %fd16;
	fma.rn.f64 	%fd67, %fd54, %fd64, %fd67;
	add.s32 	%r14, %r14, %r4;
	setp.lt.s32 	%p8, %r14, %r7;
	@%p8 bra 	$L__BB9_5;
$L__BB9_8:
	setp.ne.s32 	%p9, %r1, 0;
	@%p9 bra 	$L__BB9_10;
	mov.b64 	%rd16, 0;
	st.shared.u64 	[_ZZ27compute_partial_beta_kernelILi128E10PayoffCallEviT0_PKdS3_S3_PKiPdE5lsums], %rd16;
	st.shared.u64 	[_ZZ27compute_partial_beta_kernelILi128E10PayoffCallEviT0_PKdS3_S3_PKiPdE5lsums+8], %rd16;
	st.shared.u64 	[_ZZ27compute_partial_beta_kernelILi128E10PayoffCallEviT0_PKdS3_S3_PKiPdE5lsums+16], %rd16;
$L__BB9_10:
	setp.ne.s32 	%p10, %r1, 0;
	bar.sync 	0;
	atom.shared.add.f64 	%fd55, [_ZZ27compute_partial_beta_kernelILi128E10PayoffCallEviT0_PKdS3_S3_PKiPdE5lsums], %fd65;
	atom.shared.add.f64 	%fd56, [_ZZ27compute_partial_beta_kernelILi128E10PayoffCallEviT0_PKdS3_S3_PKiPdE5lsums+8], %fd66;
	atom.shared.add.f64 	%fd57, [_ZZ27compute_partial_beta_kernelILi128E10PayoffCallEviT0_PKdS3_S3_PKiPdE5lsums+16], %fd67;
	bar.sync 	0;
	@%p10 bra 	$L__BB9_12;
	ld.shared.f64 	%fd58, [_ZZ27compute_partial_beta_kernelILi128E10PayoffCallEviT0_PKdS3_S3_PKiPdE5lsums];
	cvta.to.global.u64 	%rd17, %rd6;
	mul.wide.u32 	%rd18, %r2, 8;
	add.s64 	%rd19, %rd17, %rd18;
	st.global.f64 	[%rd19], %fd58;
	ld.shared.f64 	%fd59, [_ZZ27compute_partial_beta_kernelILi128E10PayoffCallEviT0_PKdS3_S3_PKiPdE5lsums+8];
	st.global.f64 	[%rd19+1024], %fd59;
	ld.shared.f64 	%fd60, [_ZZ27compute_partial_beta_kernelILi128E10PayoffCallEviT0_PKdS3_S3_PKiPdE5lsums+16];
	st.global.f64 	[%rd19+2048], %fd60;
$L__BB9_12:
	ret;

}
	// .globl	_Z22update_cashflow_kernelILi128E10PayoffCallEviT0_dPKdS3_PKiPd
.visible .entry _Z22update_cashflow_kernelILi128E10PayoffCallEviT0_dPKdS3_PKiPd(
	.param .u32 _Z22update_cashflow_kernelILi128E10PayoffCallEviT0_dPKdS3_PKiPd_param_0,
	.param .align 8 .b8 _Z22update_cashflow_kernelILi128E10PayoffCallEviT0_dPKdS3_PKiPd_param_1[8],
	.param .f64 _Z22update_cashflow_kernelILi128E10PayoffCallEviT0_dPKdS3_PKiPd_param_2,
	.param .u64 .ptr .align 1 _Z22update_cashflow_kernelILi128E10PayoffCallEviT0_dPKdS3_PKiPd_param_3,
	.param .u64 .ptr .align 1 _Z22update_cashflow_kernelILi128E10PayoffCallEviT0_dPKdS3_PKiPd_param_4,
	.param .u64 .ptr .align 1 _Z22update_cashflow_kernelILi128E10PayoffCallEviT0_dPKdS3_PKiPd_param_5,
	.param .u64 .ptr .align 1 _Z22update_cashflow_kernelILi128E10PayoffCallEviT0_dPKdS3_PKiPd_param_6
)
.maxntid 128
{
	.reg .pred 	%p<6>;
	.reg .b32 	%r<15>;
	.reg .b64 	%rd<16>;
	.reg .b64 	%fd<22>;

	ld.param.f64 	%fd5, [_Z22update_cashflow_kernelILi128E10PayoffCallEviT0_dPKdS3_PKiPd_param_1];
	ld.param.u32 	%r7, [_Z22update_cashflow_kernelILi128E10PayoffCallEviT0_dPKdS3_PKiPd_param_0];
	ld.param.f64 	%fd6, [_Z22update_cashflow_kernelILi128E10PayoffCallEviT0_dPKdS3_PKiPd_param_2];
	ld.param.u64 	%rd8, [_Z22update_cashflow_kernelILi128E10PayoffCallEviT0_dPKdS3_PKiPd_param_3];
	ld.param.u64 	%rd6, [_Z22update_cashflow_kernelILi128E10PayoffCallEviT0_dPKdS3_PKiPd_param_4];
	ld.param.u64 	%rd7, [_Z22update_cashflow_kernelILi128E10PayoffCallEviT0_dPKdS3_PKiPd_param_5];
	ld.param.u64 	%rd9, [_Z22update_cashflow_kernelILi128E10PayoffCallEviT0_dPKdS3_PKiPd_param_6];
	cvta.to.global.u64 	%rd1, %rd9;
	cvta.to.global.u64 	%rd2, %rd8;
	mov.u32 	%r8, %nctaid.x;
	shl.b32 	%r1, %r8, 7;
	mov.u32 	%r9, %ctaid.x;
	shl.b32 	%r10, %r9, 7;
	mov.u32 	%r11, %tid.x;
	or.b32  	%r13, %r10, %r11;
	setp.ge.s32 	%p1, %r13, %r7;
	@%p1 bra 	$L__BB10_5;
	add.s64 	%rd3, %rd2, 8;
	add.s64 	%rd4, %rd2, 16;
	cvta.to.global.u64 	%rd10, %rd7;
	ld.global.nc.u32 	%r12, [%rd10];
	setp.eq.s32 	%p2, %r12, 0;
	@%p2 bra 	$L__BB10_2;
	bra.uni 	$L__BB10_4;
$L__BB10_2:
	ld.global.nc.f64 	%fd1, [%rd2];
	ld.global.nc.f64 	%fd2, [%rd3];
	ld.global.nc.f64 	%fd3, [%rd4];
	cvta.to.global.u64 	%rd5, %rd6;
$L__BB10_3:
	mul.wide.s32 	%rd13, %r13, 8;
	add.s64 	%rd14, %rd5, %rd13;
	add.s64 	%rd15, %rd1, %rd13;
	ld.global.f64 	%fd9, [%rd15];
	mul.f64 	%fd10, %fd6, %fd9;
	ld.global.nc.f64 	%fd11, [%rd14];
	mul.f64 	%fd12, %fd11, %fd11;
	sub.f64 	%fd13, %fd11, %fd5;
	max.f64 	%fd14, %fd13, 0d0000000000000000;
	fma.rn.f64 	%fd16, %fd2, %fd11, %fd1;
	fma.rn.f64 	%fd17, %fd3, %fd12, %fd16;
	mul.f64 	%fd18, %fd6, %fd17;
	max.f64 	%fd20, %fd18, 0d3E45798EE2308C3A;
	setp.ge.f64 	%p4, %fd20, %fd14;
	selp.f64 	%fd21, %fd10, %fd14, %p4;
	st.global.f64 	[%rd15], %fd21;
	add.s32 	%r13, %r13, %r1;
	setp.lt.s32 	%p5, %r13, %r7;
	@%p5 bra 	$L__BB10_3;
	bra.uni 	$L__BB10_5;
$L__BB10_4:
	mul.wide.s32 	%rd11, %r13, 8;
	add.s64 	%rd12, %rd1, %rd11;
	ld.global.f64 	%fd7, [%rd12];
	mul.f64 	%fd8, %fd6, %fd7;
	st.global.f64 	[%rd12], %fd8;
	add.s32 	%r13, %r13, %r1;
	setp.lt.s32 	%p3, %r13, %r7;
	@%p3 bra 	$L__BB10_4;
$L__BB10_5:
	ret;

}


// ===== COMPILED SASS (sm_100) =====

	.target	sm_100

	.elftype	@"ET_EXEC"


//--------------------- .note.nv.tkinfo           --------------------------
	.section	.note.nv.tkinfo,"",@"SHT_NOTE"
	.sectionflags	@"SHF_NOTE_NV_TKINFO"
	.tkinfo
        /*0018*/ 	.word	0x00000002
        /*0030*/ 	.string	""
        /*0030*/ 	.string	"ptxas"
        /*0030*/ 	.string	"Cuda compilation tools, release 13.0, V13.0.88"
        /*0030*/ 	.string	"Build cuda_13.0.r13.0/compiler.36424714_0"
        /*0030*/ 	.string	"-arch sm_100 -m 64 "



//--------------------- .note.nv.cuinfo           --------------------------
	.section	.note.nv.cuinfo,"",@"SHT_NOTE"
	.sectionflags	@"SHF_NOTE_NV_CUINFO"
        /*0018*/ 	.short	0x0002
        /*001a*/ 	.short	0x0064
        /*001c*/ 	.short	0x0082
	.zero		2


//--------------------- .nv.info                  --------------------------
	.section	.nv.info,"",@"SHT_CUDA_INFO"
	.align	4


	//----- nvinfo : EIATTR_REGCOUNT
	.align		4
        /*0000*/ 	.byte	0x04, 0x2f
        /*0002*/ 	.short	(.L_1 - .L_0)
	.align		4
.L_0:
        /*0004*/ 	.word	index@(_Z25compute_final_beta_kernelILi128EEvPKiPd)
        /*0008*/ 	.word	0x00000010


	//----- nvinfo : EIATTR_FRAME_SIZE
	.align		4
.L_1:
        /*000c*/ 	.byte	0x04, 0x11
        /*000e*/ 	.short	(.L_3 - .L_2)
	.align		4
.L_2:
        /*0010*/ 	.word	index@(_Z25compute_final_beta_kernelILi128EEvPKiPd)
        /*0014*/ 	.word	0x00000000


	//----- nvinfo : EIATTR_REGCOUNT
	.align		4
.L_3:
        /*0018*/ 	.byte	0x04, 0x2f
        /*001a*/ 	.short	(.L_5 - .L_4)
	.align		4
.L_4:
        /*001c*/ 	.word	index@(_Z27compute_partial_sums_kernelILi128EEviPKdPd)
        /*0020*/ 	.word	0x0000000e


	//----- nvinfo : EIATTR_FRAME_SIZE
	.align		4
.L_5:
        /*0024*/ 	.byte	0x04, 0x11
        /*0026*/ 	.short	(.L_7 - .L_6)
	.align		4
.L_6:
        /*0028*/ 	.word	index@(_Z27compute_partial_sums_kernelILi128EEviPKdPd)
        /*002c*/ 	.word	0x00000000


	//----- nvinfo : EIATTR_REGCOUNT
	.align		4
.L_7:
        /*0030*/ 	.byte	0x04, 0x2f
        /*0032*/ 	.short	(.L_9 - .L_8)
	.align		4
.L_8:
        /*0034*/ 	.word	index@(_Z24compute_final_sum_kernelILi128EEviidPd)
        /*0038*/ 	.word	0x0000001c


	//----- nvinfo : EIATTR_FRAME_SIZE
	.align		4
.L_9:
        /*003c*/ 	.byte	0x04, 0x11
        /*003e*/ 	.short	(.L_11 - .L_10)
	.align		4
.L_10:
        /*0040*/ 	.word	index@($__internal_10_$__cuda_sm20_div_rn_f64_full)
        /*0044*/ 	.word	0x00000000


	//----- nvinfo : EIATTR_FRAME_SIZE
	.align		4
.L_11:
        /*0048*/ 	.byte	0x04, 0x11
        /*004a*/ 	.short	(.L_13 - .L_12)
	.align		4
.L_12:
        /*004c*/ 	.word	index@(_Z24compute_final_sum_kernelILi128EEviidPd)
        /*0050*/ 	.word	0x00000000


	//----- nvinfo : EIATTR_REGCOUNT
	.align		4
.L_13:
        /*0054*/ 	.byte	0x04, 0x2f
        /*0056*/ 	.short	(.L_15 - .L_14)
	.align		4
.L_14:
        /*0058*/ 	.word	index@(_Z21generate_paths_kernelILi256E9PayoffPutEviiT0_ddddPKdPd)
        /*005c*/ 	.word	0x0000001e


	//----- nvinfo : EIATTR_FRAME_SIZE
	.align		4
.L_15:
        /*0060*/ 	.byte	0x04, 0x11
        /*0062*/ 	.short	(.L_17 - .L_16)
	.align		4
.L_16:
        /*0064*/ 	.word	index@($__internal_9_$__cuda_sm20_dsqrt_rn_f64_mediumpath_v1)
        /*0068*/ 	.word	0x00000000


	//----- nvinfo : EIATTR_FRAME_SIZE
	.align		4
.L_17:
        /*006c*/ 	.byte	0x04, 0x11
        /*006e*/ 	.short	(.L_19 - .L_18)
	.align		4
.L_18:
        /*0070*/ 	.word	index@(_Z21generate_paths_kernelILi256E9PayoffPutEviiT0_ddddPKdPd)
        /*0074*/ 	.word	0x00000000


	//----- nvinfo : EIATTR_REGCOUNT
	.align		4
.L_19:
        /*0078*/ 	.byte	0x04, 0x2f
        /*007a*/ 	.short	(.L_21 - .L_20)
	.align		4
.L_20:
        /*007c*/ 	.word	index@(_Z18prepare_svd_kernelILi256E9PayoffPutEviiT0_PKdPiPd)
        /*0080*/ 	.word	0x00000040


	//----- nvinfo : EIATTR_FRAME_SIZE
	.align		4
.L_21:
        /*0084*/ 	.byte	0x04, 0x11
        /*0086*/ 	.short	(.L_23 - .L_22)
	.align		4
.L_22:
        /*0088*/ 	.word	index@($__internal_8_$__cuda_sm20_dsqrt_rn_f64_mediumpath_v1)
        /*008c*/ 	.word	0x00000020


	//----- nvinfo : EIATTR_FRAME_SIZE
	.align		4
.L_23:
        /*0090*/ 	.byte	0x04, 0x11
        /*0092*/ 	.short	(.L_25 - .L_24)
	.align		4
.L_24:
        /*0094*/ 	.word	index@($__internal_7_$__cuda_sm20_div_rn_f64_full)
        /*0098*/ 	.word	0x00000020


	//----- nvinfo : EIATTR_FRAME_SIZE
	.align		4
.L_25:
        /*009c*/ 	.byte	0x04, 0x11
        /*009e*/ 	.short	(.L_27 - .L_26)
	.align		4
.L_26:
        /*00a0*/ 	.word	index@($__internal_6_$__cuda_sm20_dblrcp_rn_slowpath_v3)
        /*00a4*/ 	.word	0x00000020


	//----- nvinfo : EIATTR_FRAME_SIZE
	.align		4
.L_27:
        /*00a8*/ 	.byte	0x04, 0x11
        /*00aa*/ 	.short	(.L_29 - .L_28)
	.align		4
.L_28:
        /*00ac*/ 	.word	index@(_Z18prepare_svd_kernelILi256E9PayoffPutEviiT0_PKdPiPd)
        /*00b0*/ 	.word	0x00000020


	//----- nvinfo : EIATTR_REGCOUNT
	.align		4
.L_29:
        /*00b4*/ 	.byte	0x04, 0x2f
        /*00b6*/ 	.short	(.L_31 - .L_30)
	.align		4
.L_30:
        /*00b8*/ 	.word	index@(_Z27compute_partial_beta_kernelILi128E9PayoffPutEviT0_PKdS3_S3_PKiPd)
        /*00bc*/ 	.word	0x00000030


	//----- nvinfo : EIATTR_FRAME_SIZE
	.align		4
.L_31:
        /*00c0*/ 	.byte	0x04, 0x11
        /*00c2*/ 	.short	(.L_33 - .L_32)
	.align		4
.L_32:
        /*00c4*/ 	.word	index@($__internal_5_$__cuda_sm20_dblrcp_rn_slowpath_v3)
        /*00c8*/ 	.word	0x00000000


	//----- nvinfo : EIATTR_FRAME_SIZE
	.align		4
.L_33:
        /*00cc*/ 	.byte	0x04, 0x11
        /*00ce*/ 	.short	(.L_35 - .L_34)
	.align		4
.L_34:
        /*00d0*/ 	.word	index@(_Z27compute_partial_beta_kernelILi128E9PayoffPutEviT0_PKdS3_S3_PKiPd)
        /*00d4*/ 	.word	0x00000000


	//----- nvinfo : EIATTR_REGCOUNT
	.align		4
.L_35:
        /*00d8*/ 	.byte	0x04, 0x2f
        /*00da*/ 	.short	(.L_37 - .L_36)
	.align		4
.L_36:
        /*00dc*/ 	.word	index@(_Z22update_cashflow_kernelILi128E9PayoffPutEviT0_dPKdS3_PKiPd)
        /*00e0*/ 	.word	0x0000001c


	//----- nvinfo : EIATTR_FRAME_SIZE
	.align		4
.L_37:
        /*00e4*/ 	.byte	0x04, 0x11
        /*00e6*/ 	.short	(.L_39 - .L_38)
	.align		4
.L_38:
        /*00e8*/ 	.word	index@(_Z22update_cashflow_kernelILi128E9PayoffPutEviT0_dPKdS3_PKiPd)
        /*00ec*/ 	.word	0x00000000


	//----- nvinfo : EIATTR_REGCOUNT
	.align		4
.L_39:
        /*00f0*/ 	.byte	0x04, 0x2f
        /*00f2*/ 	.short	(.L_41 - .L_40)
	.align		4
.L_40:
        /*00f4*/ 	.word	index@(_Z21generate_paths_kernelILi256E10PayoffCallEviiT0_ddddPKdPd)
        /*00f8*/ 	.word	0x0000001e


	//----- nvinfo : EIATTR_FRAME_SIZE
	.align		4
.L_41:
        /*00fc*/ 	.byte	0x04, 0x11
        /*00fe*/ 	.short	(.L_43 - .L_42)
	.align		4
.L_42:
        /*0100*/ 	.word	index@($__internal_4_$__cuda_sm20_dsqrt_rn_f64_mediumpath_v1)
        /*0104*/ 	.word	0x00000000


	//----- nvinfo : EIATTR_FRAME_SIZE
	.align		4
.L_43:
        /*0108*/ 	.byte	0x04, 0x11
        /*010a*/ 	.short	(.L_45 - .L_44)
	.align		4
.L_44:
        /*010c*/ 	.word	index@(_Z21generate_paths_kernelILi256E10PayoffCallEviiT0_ddddPKdPd)
        /*0110*/ 	.word	0x00000000


	//----- nvinfo : EIATTR_REGCOUNT
	.align		4
.L_45:
        /*0114*/ 	.byte	0x04, 0x2f
        /*0116*/ 	.short	(.L_47 - .L_46)
	.align		4
.L_46:
        /*0118*/ 	.word	index@(_Z18prepare_svd_kernelILi256E10PayoffCallEviiT0_PKdPiPd)
        /*011c*/ 	.word	0x00000040


	//----- nvinfo : EIATTR_FRAME_SIZE
	.align		4
.L_47:
        /*0120*/ 	.byte	0x04, 0x11
        /*0122*/ 	.short	(.L_49 - .L_48)
	.align		4
.L_48:
        /*0124*/ 	.word	index@($__internal_3_$__cuda_sm20_dsqrt_rn_f64_mediumpath_v1)
        /*0128*/ 	.word	0x00000020


	//----- nvinfo : EIATTR_FRAME_SIZE
	.align		4
.L_49:
        /*012c*/ 	.byte	0x04, 0x11
        /*012e*/ 	.short	(.L_51 - .L_50)
	.align		4
.L_50:
        /*0130*/ 	.word	index@($__internal_2_$__cuda_sm20_div_rn_f64_full)
        /*0134*/ 	.word	0x00000020


	//----- nvinfo : EIATTR_FRAME_SIZE
	.align		4
.L_51:
        /*0138*/ 	.byte	0x04, 0x11
        /*013a*/ 	.short	(.L_53 - .L_52)
	.align		4
.L_52:
        /*013c*/ 	.word	index@($__internal_1_$__cuda_sm20_dblrcp_rn_slowpath_v3)
        /*0140*/ 	.word	0x00000020


	//----- nvinfo : EIATTR_FRAME_SIZE
	.align		4
.L_53:
        /*0144*/ 	.byte	0x04, 0x11
        /*0146*/ 	.short	(.L_55 - .L_54)
	.align		4
.L_54:
        /*0148*/ 	.word	index@(_Z18prepare_svd_kernelILi256E10PayoffCallEviiT0_PKdPiPd)
        /*014c*/ 	.word	0x00000020


	//----- nvinfo : EIATTR_REGCOUNT
	.align		4
.L_55:
        /*0150*/ 	.byte	0x04, 0x2f
        /*0152*/ 	.short	(.L_57 - .L_56)
	.align		4
.L_56:
        /*0154*/ 	.word	index@(_Z27compute_partial_beta_kernelILi128E10PayoffCallEviT0_PKdS3_S3_PKiPd)
        /*0158*/ 	.word	0x00000030


	//----- nvinfo : EIATTR_FRAME_SIZE
	.align		4
.L_57:
        /*015c*/ 	.byte	0x04, 0x11
        /*015e*/ 	.short	(.L_59 - .L_58)
	.align		4
.L_58:
        /*0160*/ 	.word	index@($__internal_0_$__cuda_sm20_dblrcp_rn_slowpath_v3)
        /*0164*/ 	.word	0x00000000


	//----- nvinfo : EIATTR_FRAME_SIZE
	.align		4
.L_59:
        /*0168*/ 	.byte	0x04, 0x11
        /*016a*/ 	.short	(.L_61 - .L_60)
	.align		4
.L_60:
        /*016c*/ 	.word	index@(_Z27compute_partial_beta_kernelILi128E10PayoffCallEviT0_PKdS3_S3_PKiPd)
        /*0170*/ 	.word	0x00000000


	//----- nvinfo : EIATTR_REGCOUNT
	.align		4
.L_61:
        /*0174*/ 	.byte	0x04, 0x2f
        /*0176*/ 	.short	(.L_63 - .L_62)
	.align		4
.L_62:
        /*0178*/ 	.word	index@(_Z22update_cashflow_kernelILi128E10PayoffCallEviT0_dPKdS3_PKiPd)
        /*017c*/ 	.word	0x0000001c


	//----- nvinfo : EIATTR_FRAME_SIZE
	.align		4
.L_63:
        /*0180*/ 	.byte	0x04, 0x11
        /*0182*/ 	.short	(.L_65 - .L_64)
	.align		4
.L_64:
        /*0184*/ 	.word	index@(_Z22update_cashflow_kernelILi128E10PayoffCallEviT0_dPKdS3_PKiPd)
        /*0188*/ 	.word	0x00000000


	//----- nvinfo : EIATTR_MIN_STACK_SIZE
	.align		4
.L_65:
        /*018c*/ 	.byte	0x04, 0x12
        /*018e*/ 	.short	(.L_67 - .L_66)
	.align		4
.L_66:
        /*0190*/ 	.word	index@(_Z22update_cashflow_kernelILi128E10PayoffCallEviT0_dPKdS3_PKiPd)
        /*0194*/ 	.word	0x00000000


	//----- nvinfo : EIATTR_MIN_STACK_SIZE
	.align		4
.L_67:
        /*0198*/ 	.byte	0x04, 0x12
        /*019a*/ 	.short	(.L_69 - .L_68)
	.align		4
.L_68:
        /*019c*/ 	.word	index@(_Z27compute_partial_beta_kernelILi128E10PayoffCallEviT0_PKdS3_S3_PKiPd)
        /*01a0*/ 	.word	0x00000000


	//----- nvinfo : EIATTR_MIN_STACK_SIZE
	.align		4
.L_69:
        /*01a4*/ 	.byte	0x04, 0x12
        /*01a6*/ 	.short	(.L_71 - .L_70)
	.align		4
.L_70:
        /*01a8*/ 	.word	index@(_Z18prepare_svd_kernelILi256E10PayoffCallEviiT0_PKdPiPd)
        /*01ac*/ 	.word	0x00000020


	//----- nvinfo : EIATTR_MIN_STACK_SIZE
	.align		4
.L_71:
        /*01b0*/ 	.byte	0x04, 0x12
        /*01b2*/ 	.short	(.L_73 - .L_72)
	.align		4
.L_72:
        /*01b4*/ 	.word	index@(_Z21generate_paths_kernelILi256E10PayoffCallEviiT0_ddddPKdPd)
        /*01b8*/ 	.word	0x00000000


	//----- nvinfo : EIATTR_MIN_STACK_SIZE
	.align		4
.L_73:
        /*01bc*/ 	.byte	0x04, 0x12
        /*01be*/ 	.short	(.L_75 - .L_74)
	.align		4
.L_74:
        /*01c0*/ 	.word	index@(_Z22update_cashflow_kernelILi128E9PayoffPutEviT0_dPKdS3_PKiPd)
        /*01c4*/ 	.word	0x00000000


	//----- nvinfo : EIATTR_MIN_STACK_SIZE
	.align		4
.L_75:
        /*01c8*/ 	.byte	0x04, 0x12
        /*01ca*/ 	.short	(.L_77 - .L_76)
	.align		4
.L_76:
        /*01cc*/ 	.word	index@(_Z27compute_partial_beta_kernelILi128E9PayoffPutEviT0_PKdS3_S3_PKiPd)
        /*01d0*/ 	.word	0x00000000


	//----- nvinfo : EIATTR_MIN_STACK_SIZE
	.align		4
.L_77:
        /*01d4*/ 	.byte	0x04, 0x12
        /*01d6*/ 	.short	(.L_79 - .L_78)
	.align		4
.L_78:
        /*01d8*/ 	.word	index@(_Z18prepare_svd_kernelILi256E9PayoffPutEviiT0_PKdPiPd)
        /*01dc*/ 	.word	0x00000020


	//----- nvinfo : EIATTR_MIN_STACK_SIZE
	.align		4
.L_79:
        /*01e0*/ 	.byte	0x04, 0x12
        /*01e2*/ 	.short	(.L_81 - .L_80)
	.align		4
.L_80:
        /*01e4*/ 	.word	index@(_Z21generate_paths_kernelILi256E9PayoffPutEviiT0_ddddPKdPd)
        /*01e8*/ 	.word	0x00000000


	//----- nvinfo : EIATTR_MIN_STACK_SIZE
	.align		4
.L_81:
        /*01ec*/ 	.byte	0x04, 0x12
        /*01ee*/ 	.short	(.L_83 - .L_82)
	.align		4
.L_82:
        /*01f0*/ 	.word	index@(_Z24compute_final_sum_kernelILi128EEviidPd)
        /*01f4*/ 	.word	0x00000000


	//----- nvinfo : EIATTR_MIN_STACK_SIZE
	.align		4
.L_83:
        /*01f8*/ 	.byte	0x04, 0x12
        /*01fa*/ 	.short	(.L_85 - .L_84)
	.align		4
.L_84:
        /*01fc*/ 	.word	index@(_Z27compute_partial_sums_kernelILi128EEviPKdPd)
        /*0200*/ 	.word	0x00000000


	//----- nvinfo : EIATTR_MIN_STACK_SIZE
	.align		4
.L_85:
        /*0204*/ 	.byte	0x04, 0x12
        /*0206*/ 	.short	(.L_87 - .L_86)
	.align		4
.L_86:
        /*0208*/ 	.word	index@(_Z25compute_final_beta_kernelILi128EEvPKiPd)
        /*020c*/ 	.word	0x00000000
.L_87:


//--------------------- .nv.compat                --------------------------
	.section	.nv.compat,"",@"SHT_CUDA_COMPAT_INFO"
	.align	4
        /*0000*/ 	.byte	0x02, 0x09, 0x00, 0x00, 0x02, 0x02, 0x01, 0x00, 0x02, 0x05, 0x05, 0x00, 0x03, 0x07, 0x01, 0x01
        /*0010*/ 	.byte	0x02, 0x03, 0x00, 0x00, 0x02, 0x06, 0x01, 0x00, 0x04, 0x0b, 0x08, 0x00, 0x01, 0x00, 0x00, 0x00
        /*0020*/ 	.byte	0x00, 0x00, 0x00, 0x00


//--------------------- .nv.info._Z22update_cashflow_kernelILi128E10PayoffCallEviT0_dPKdS3_PKiPd --------------------------
	.section	.nv.info._Z22update_cashflow_kernelILi128E10PayoffCallEviT0_dPKdS3_PKiPd,"",@"SHT_CUDA_INFO"
	.sectionflags	@""
	.align	4


	//----- nvinfo : EIATTR_CUDA_API_VERSION
	.align		4
        /*0000*/ 	.byte	0x04, 0x37
        /*0002*/ 	.short	(.L_89 - .L_88)
.L_88:
        /*0004*/ 	.word	0x00000082


	//----- nvinfo : EIATTR_KPARAM_INFO
	.align		4
.L_89:
        /*0008*/ 	.byte	0x04, 0x17
        /*000a*/ 	.short	(.L_91 - .L_90)
.L_90:
        /*000c*/ 	.word	0x00000000
        /*0010*/ 	.short	0x0006
        /*0012*/ 	.short	0x0030
        /*0014*/ 	.byte	0x00, 0xf5, 0x21, 0x00


	//----- nvinfo : EIATTR_KPARAM_INFO
	.align		4
.L_91:
        /*0018*/ 	.byte	0x04, 0x17
        /*001a*/ 	.short	(.L_93 - .L_92)
.L_92:
        /*001c*/ 	.word	0x00000000
        /*0020*/ 	.short	0x0005
        /*0022*/ 	.short	0x0028
        /*0024*/ 	.byte	0x00, 0xf5, 0x21, 0x00


	//----- nvinfo : EIATTR_KPARAM_INFO
	.align		4
.L_93:
        /*0028*/ 	.byte	0x04, 0x17
        /*002a*/ 	.short	(.L_95 - .L_94)
.L_94:
        /*002c*/ 	.word	0x00000000
        /*0030*/ 	.short	0x0004
        /*0032*/ 	.short	0x0020
        /*0034*/ 	.byte	0x00, 0xf5, 0x21, 0x00


	//----- nvinfo : EIATTR_KPARAM_INFO
	.align		4
.L_95:
        /*0038*/ 	.byte	0x04, 0x17
        /*003a*/ 	.short	(.L_97 - .L_96)
.L_96:
        /*003c*/ 	.word	0x00000000
        /*0040*/ 	.short	0x0003
        /*0042*/ 	.short	0x0018
        /*0044*/ 	.byte	0x00, 0xf5, 0x21, 0x00


	//----- nvinfo : EIATTR_KPARAM_INFO
	.align		4
.L_97:
        /*0048*/ 	.byte	0x04, 0x17
        /*004a*/ 	.short	(.L_99 - .L_98)
.L_98:
        /*004c*/ 	.word	0x00000000
        /*0050*/ 	.short	0x0002
        /*0052*/ 	.short	0x0010
        /*0054*/ 	.byte	0x00, 0xf0, 0x21, 0x00


	//----- nvinfo : EIATTR_KPARAM_INFO
	.align		4
.L_99:
        /*0058*/ 	.byte	0x04, 0x17
        /*005a*/ 	.short	(.L_101 - .L_100)
.L_100:
        /*005c*/ 	.word	0x00000000
        /*0060*/ 	.short	0x0001
        /*0062*/ 	.short	0x0008
        /*0064*/ 	.byte	0x00, 0xf0, 0x21, 0x00


	//----- nvinfo : EIATTR_KPARAM_INFO
	.align		4
.L_101:
        /*0068*/ 	.byte	0x04, 0x17
        /*006a*/ 	.short	(.L_103 - .L_102)
.L_102:
        /*006c*/ 	.word	0x00000000
        /*0070*/ 	.short	0x0000
        /*0072*/ 	.short	0x0000
        /*0074*/ 	.byte	0x00, 0xf0, 0x11, 0x00


	//----- nvinfo : EIATTR_SPARSE_MMA_MASK
	.align		4
.L_103:
        /*0078*/ 	.byte	0x03, 0x50
        /*007a*/ 	.short	0x0000


	//----- nvinfo : EIATTR_MAXREG_COUNT
	.align		4
        /*007c*/ 	.byte	0x03, 0x1b
        /*007e*/ 	.short	0x00ff


	//----- nvinfo : EIATTR_MERCURY_ISA_VERSION
	.align		4
        /*0080*/ 	.byte	0x03, 0x5f
        /*0082*/ 	.short	0x0101


	//----- nvinfo : EIATTR_VRC_CTA_INIT_COUNT
	.align		4
        /*0084*/ 	.byte	0x02, 0x4a
	.zero		1
	.zero		1


	//----- nvinfo : EIATTR_EXIT_INSTR_OFFSETS
	.align		4
        /*0088*/ 	.byte	0x04, 0x1c
        /*008a*/ 	.short	(.L_105 - .L_104)


	//   ....[0]....
.L_104:
        /*008c*/ 	.word	0x00000070


	//   ....[1]....
        /*0090*/ 	.word	0x000001c0


	//   ....[2]....
        /*0094*/ 	.word	0x00000460


	//----- nvinfo : EIATTR_MAX_THREADS
	.align		4
.L_105:
        /*0098*/ 	.byte	0x04, 0x05
        /*009a*/ 	.short	(.L_107 - .L_106)
.L_106:
        /*009c*/ 	.word	0x00000080
        /*00a0*/ 	.word	0x00000001
        /*00a4*/ 	.word	0x00000001


	//----- nvinfo : EIATTR_CRS_STACK_SIZE
	.align		4
.L_107:
        /*00a8*/ 	.byte	0x04, 0x1e
        /*00aa*/ 	.short	(.L_109 - .L_108)
.L_108:
        /*00ac*/ 	.word	0x00000000


	//----- nvinfo : EIATTR_CBANK_PARAM_SIZE
	.align		4
.L_109:
        /*00b0*/ 	.byte	0x03, 0x19
        /*00b2*/ 	.short	0x0038


	//----- nvinfo : EIATTR_PARAM_CBANK
	.align		4
        /*00b4*/ 	.byte	0x04, 0x0a
        /*00b6*/ 	.short	(.L_111 - .L_110)
	.align		4
.L_110:
        /*00b8*/ 	.word	index@(.nv.constant0._Z22update_cashflow_kernelILi128E10PayoffCallEviT0_dPKdS3_PKiPd)
        /*00bc*/ 	.short	0x0380
        /*00be*/ 	.short	0x0038


	//----- nvinfo : EIATTR_SW_WAR
	.align		4
.L_111:
        /*00c0*/ 	.byte	0x04, 0x36
        /*00c2*/ 	.short	(.L_113 - .L_112)
.L_112:
        /*00c4*/ 	.word	0x00000008
.L_113:


//--------------------- .nv.info._Z27compute_partial_beta_kernelILi128E10PayoffCallEviT0_PKdS3_S3_PKiPd --------------------------
	.section	.nv.info._Z27compute_partial_beta_kernelILi128E10PayoffCallEviT0_PKdS3_S3_PKiPd,"",@"SHT_CUDA_INFO"
	.sectionflags	@""
	.align	4


	//----- nvinfo : EIATTR_CUDA_API_VERSION
	.align		4
        /*0000*/ 	.byte	0x04, 0x37
        /*0002*/ 	.short	(.L_115 - .L_114)
.L_114:
        /*0004*/ 	.word	0x00000082


	//----- nvinfo : EIATTR_KPARAM_INFO
	.align		4
.L_115:
        /*0008*/ 	.byte	0x04, 0x17
        /*000a*/ 	.short	(.L_117 - .L_116)
.L_116:
        /*000c*/ 	.word	0x00000000
        /*0010*/ 	.short	0x0006
        /*0012*/ 	.short	0x0030
        /*0014*/ 	.byte	0x00, 0xf5, 0x21, 0x00


	//----- nvinfo : EIATTR_KPARAM_INFO
	.align		4
.L_117:
        /*0018*/ 	.byte	0x04, 0x17
        /*001a*/ 	.short	(.L_119 - .L_118)
.L_118:
        /*001c*/ 	.word	0x00000000
        /*0020*/ 	.short	0x0005
        /*0022*/ 	.short	0x0028
        /*0024*/ 	.byte	0x00, 0xf5, 0x21, 0x00


	//----- nvinfo : EIATTR_KPARAM_INFO
	.align		4
.L_119:
        /*0028*/ 	.byte	0x04, 0x17
        /*002a*/ 	.short	(.L_121 - .L_120)
.L_120:
        /*002c*/ 	.word	0x00000000
        /*0030*/ 	.short	0x0004
        /*0032*/ 	.short	0x0020
        /*0034*/ 	.byte	0x00, 0xf5, 0x21, 0x00


	//----- nvinfo : EIATTR_KPARAM_INFO
	.align		4
.L_121:
        /*0038*/ 	.byte	0x04, 0x17
        /*003a*/ 	.short	(.L_123 - .L_122)
.L_122:
        /*003c*/ 	.word	0x00000000
        /*0040*/ 	.short	0x0003
        /*0042*/ 	.short	0x0018
        /*0044*/ 	.byte	0x00, 0xf5, 0x21, 0x00


	//----- nvinfo : EIATTR_KPARAM_INFO
	.align		4
.L_123:
        /*0048*/ 	.byte	0x04, 0x17
        /*004a*/ 	.short	(.L_125 - .L_124)
.L_124:
        /*004c*/ 	.word	0x00000000
        /*0050*/ 	.short	0x0002
        /*0052*/ 	.short	0x0010
        /*0054*/ 	.byte	0x00, 0xf5, 0x21, 0x00


	//----- nvinfo : EIATTR_KPARAM_INFO
	.align		4
.L_125:
        /*0058*/ 	.byte	0x04, 0x17
        /*005a*/ 	.short	(.L_127 - .L_126)
.L_126:
        /*005c*/ 	.word	0x00000000
        /*0060*/ 	.short	0x0001
        /*0062*/ 	.short	0x0008
        /*0064*/ 	.byte	0x00, 0xf0, 0x21, 0x00


	//----- nvinfo : EIATTR_KPARAM_INFO
	.align		4
.L_127:
        /*0068*/ 	.byte	0x04, 0x17
        /*006a*/ 	.short	(.L_129 - .L_128)
.L_128:
        /*006c*/ 	.word	0x00000000
        /*0070*/ 	.short	0x0000
        /*0072*/ 	.short	0x0000
        /*0074*/ 	.byte	0x00, 0xf0, 0x11, 0x00


	//----- nvinfo : EIATTR_SPARSE_MMA_MASK
	.align		4
.L_129:
        /*0078*/ 	.byte	0x03, 0x50
        /*007a*/ 	.short	0x0000


	//----- nvinfo : EIATTR_MAXREG_COUNT
	.align		4
        /*007c*/ 	.byte	0x03, 0x1b
        /*007e*/ 	.short	0x0040


	//----- nvinfo : EIATTR_NUM_BARRIERS
	.align		4
        /*0080*/ 	.byte	0x02, 0x4c
        /*0082*/ 	.byte	0x01
	.zero		1


	//----- nvinfo : EIATTR_MERCURY_ISA_VERSION
	.align		4
        /*0084*/ 	.byte	0x03, 0x5f
        /*0086*/ 	.short	0x0101


	//----- nvinfo : EIATTR_VRC_CTA_INIT_COUNT
	.align		4
        /*0088*/ 	.byte	0x02, 0x4a
	.zero		1
	.zero		1


	//----- nvinfo : EIATTR_EXIT_INSTR_OFFSETS
	.align		4
        /*008c*/ 	.byte	0x04, 0x1c
        /*008e*/ 	.short	(.L_131 - .L_130)


	//   ....[0]....
.L_130:
        /*0090*/ 	.word	0x00000050


	//   ....[1]....
        /*0094*/ 	.word	0x00000a90


	//   ....[2]....
        /*0098*/ 	.word	0x00000b10


	//----- nvinfo : EIATTR_MAX_THREADS
	.align		4
.L_131:
        /*009c*/ 	.byte	0x04, 0x05
        /*009e*/ 	.short	(.L_133 - .L_132)
.L_132:
        /*00a0*/ 	.word	0x00000080
        /*00a4*/ 	.word	0x00000001
        /*00a8*/ 	.word	0x00000001


	//----- nvinfo : EIATTR_CRS_STACK_SIZE
	.align		4
.L_133:
        /*00ac*/ 	.byte	0x04, 0x1e
        /*00ae*/ 	.short	(.L_135 - .L_134)
.L_134:
        /*00b0*/ 	.word	0x00000000


	//----- nvinfo : EIATTR_CBANK_PARAM_SIZE
	.align		4
.L_135:
        /*00b4*/ 	.byte	0x03, 0x19
        /*00b6*/ 	.short	0x0038


	//----- nvinfo : EIATTR_PARAM_CBANK
	.align		4
        /*00b8*/ 	.byte	0x04, 0x0a
        /*00ba*/ 	.short	(.L_137 - .L_136)
	.align		4
.L_136:
        /*00bc*/ 	.word	index@(.nv.constant0._Z27compute_partial_beta_kernelILi128E10PayoffCallEviT0_PKdS3_S3_PKiPd)
        /*00c0*/ 	.short	0x0380
        /*00c2*/ 	.short	0x0038


	//----- nvinfo : EIATTR_SW_WAR
	.align		4
.L_137:
        /*00c4*/ 	.byte	0x04, 0x36
        /*00c6*/ 	.short	(.L_139 - .L_138)
.L_138:
        /*00c8*/ 	.word	0x00000008
.L_139:


//--------------------- .nv.info._Z18prepare_svd_kernelILi256E10PayoffCallEviiT0_PKdPiPd --------------------------
	.section	.nv.info._Z18prepare_svd_kernelILi256E10PayoffCallEviiT0_PKdPiPd,"",@"SHT_CUDA_INFO"
	.sectionflags	@""
	.align	4


	//----- nvinfo : EIATTR_CUDA_API_VERSION
	.align		4
        /*0000*/ 	.byte	0x04, 0x37
        /*0002*/ 	.short	(.L_141 - .L_140)
.L_140:
        /*0004*/ 	.word	0x00000082


	//----- nvinfo : EIATTR_KPARAM_INFO
	.align		4
.L_141:
        /*0008*/ 	.byte	0x04, 0x17
        /*000a*/ 	.short	(.L_143 - .L_142)
.L_142:
        /*000c*/ 	.word	0x00000000
        /*0010*/ 	.short	0x0005
        /*0012*/ 	.short	0x0020
        /*0014*/ 	.byte	0x00, 0xf5, 0x21, 0x00


	//----- nvinfo : EIATTR_KPARAM_INFO
	.align		4
.L_143:
        /*0018*/ 	.byte	0x04, 0x17
        /*001a*/ 	.short	(.L_145 - .L_144)
.L_144:
        /*001c*/ 	.word	0x00000000
        /*0020*/ 	.short	0x0004
        /*0022*/ 	.short	0x0018
        /*0024*/ 	.byte	0x00, 0xf5, 0x21, 0x00


	//----- nvinfo : EIATTR_KPARAM_INFO
	.align		4
.L_145:
        /*0028*/ 	.byte	0x04, 0x17
        /*002a*/ 	.short	(.L_147 - .L_146)
.L_146:
        /*002c*/ 	.word	0x00000000
        /*0030*/ 	.short	0x0003
        /*0032*/ 	.short	0x0010
        /*0034*/ 	.byte	0x00, 0xf5, 0x21, 0x00


	//----- nvinfo : EIATTR_KPARAM_INFO
	.align		4
.L_147:
        /*0038*/ 	.byte	0x04, 0x17
        /*003a*/ 	.short	(.L_149 - .L_148)
.L_148:
        /*003c*/ 	.word	0x00000000
        /*0040*/ 	.short	0x0002
        /*0042*/ 	.short	0x0008
        /*0044*/ 	.byte	0x00, 0xf0, 0x21, 0x00


	//----- nvinfo : EIATTR_KPARAM_INFO
	.align		4
.L_149:
        /*0048*/ 	.byte	0x04, 0x17
        /*004a*/ 	.short	(.L_151 - .L_150)
.L_150:
        /*004c*/ 	.word	0x00000000
        /*0050*/ 	.short	0x0001
        /*0052*/ 	.short	0x0004
        /*0054*/ 	.byte	0x00, 0xf0, 0x11, 0x00


	//----- nvinfo : EIATTR_KPARAM_INFO
	.align		4
.L_151:
        /*0058*/ 	.byte	0x04, 0x17
        /*005a*/ 	.short	(.L_153 - .L_152)
.L_152:
        /*005c*/ 	.word	0x00000000
        /*0060*/ 	.short	0x0000
        /*0062*/ 	.short	0x0000
        /*0064*/ 	.byte	0x00, 0xf0, 0x11, 0x00


	//----- nvinfo : EIATTR_SPARSE_MMA_MASK
	.align		4
.L_153:
        /*0068*/ 	.byte	0x03, 0x50
        /*006a*/ 	.short	0x0000


	//----- nvinfo : EIATTR_MAXREG_COUNT
	.align		4
        /*006c*/ 	.byte	0x03, 0x1b
        /*006e*/ 	.short	0x0040


	//----- nvinfo : EIATTR_NUM_BARRIERS
	.align		4
        /*0070*/ 	.byte	0x02, 0x4c
        /*0072*/ 	.byte	0x01
	.zero		1


	//----- nvinfo : EIATTR_ANNOTATIONS
	.align		4
        /*0074*/ 	.byte	0x04, 0x55
        /*0076*/ 	.short	(.L_155 - .L_154)


	//   ....[0]....
.L_154:
        /*0078*/ 	.word	0x00000001
        /*007c*/ 	.byte	0x30, 0x01, 0x00, 0x00, 0x01, 0x00, 0x00, 0x00, 0xd0, 0x15, 0x00, 0x00, 0x01, 0x00, 0x00, 0x00
        /*008c*/ 	.byte	0x10, 0x16, 0x00, 0x00, 0x01, 0x00, 0x00, 0x00, 0x00, 0x27, 0x00, 0x00, 0x01, 0x00, 0x00, 0x00
        /*009c*/ 	.byte	0x10, 0x27, 0x00, 0x00, 0x01, 0x00, 0x00, 0x00, 0xc0, 0x27, 0x00, 0x00, 0x01, 0x00, 0x00, 0x00
        /*00ac*/ 	.byte	0xe0, 0x56, 0x00, 0x00, 0x01, 0x00, 0x00, 0x00, 0xf0, 0x56, 0x00, 0x00, 0x01, 0x00, 0x00, 0x00
        /*00bc*/ 	.byte	0x00, 0x57, 0x00, 0x00, 0x01, 0x00, 0x00, 0x00, 0x40, 0x5a, 0x00, 0x00


	//----- nvinfo : EIATTR_MERCURY_ISA_VERSION
	.align		4
.L_155:
        /*00c8*/ 	.byte	0x03, 0x5f
        /*00ca*/ 	.short	0x0101


	//----- nvinfo : EIATTR_INT_WARP_WIDE_INSTR_OFFSETS
	.align		4
        /*00cc*/ 	.byte	0x04, 0x31
        /*00ce*/ 	.short	(.L_157 - .L_156)


	//   ....[0]....
.L_156:
        /*00d0*/ 	.word	0x00000850


	//   ....[1]....
        /*00d4*/ 	.word	0x00000860


	//   ....[2]....
        /*00d8*/ 	.word	0x00000a30


	//   ....[3]....
        /*00dc*/ 	.word	0x00000a40


	//----- nvinfo : EIATTR_VRC_CTA_INIT_COUNT
	.align		4
.L_157:
        /*00e0*/ 	.byte	0x02, 0x4a
	.zero		1
	.zero		1


	//----- nvinfo : EIATTR_EXIT_INSTR_OFFSETS
	.align		4
        /*00e4*/ 	.byte	0x04, 0x1c
        /*00e6*/ 	.short	(.L_159 - .L_158)


	//   ....[0]....
.L_158:
        /*00e8*/ 	.word	0x00000b90


	//   ....[1]....
        /*00ec*/ 	.word	0x00005a30


	//   ....[2]....
        /*00f0*/ 	.word	0x00005ab0


	//----- nvinfo : EIATTR_MAX_THREADS
	.align		4
.L_159:
        /*00f4*/ 	.byte	0x04, 0x05
        /*00f6*/ 	.short	(.L_161 - .L_160)
.L_160:
        /*00f8*/ 	.word	0x00000100
        /*00fc*/ 	.word	0x00000001
        /*0100*/ 	.word	0x00000001


	//----- nvinfo : EIATTR_CRS_STACK_SIZE
	.align		4
.L_161:
        /*0104*/ 	.byte	0x04, 0x1e
        /*0106*/ 	.short	(.L_163 - .L_162)
.L_162:
        /*0108*/ 	.word	0x00000000


	//----- nvinfo : EIATTR_CBANK_PARAM_SIZE
	.align		4
.L_163:
        /*010c*/ 	.byte	0x03, 0x19
        /*010e*/ 	.short	0x0028


	//----- nvinfo : EIATTR_PARAM_CBANK
	.align		4
        /*0110*/ 	.byte	0x04, 0x0a
        /*0112*/ 	.short	(.L_165 - .L_164)
	.align		4
.L_164:
        /*0114*/ 	.word	index@(.nv.constant0._Z18prepare_svd_kernelILi256E10PayoffCallEviiT0_PKdPiPd)
        /*0118*/ 	.short	0x0380
        /*011a*/ 	.short	0x0028


	//----- nvinfo : EIATTR_SW_WAR
	.align		4
.L_165:
        /*011c*/ 	.byte	0x04, 0x36
        /*011e*/ 	.short	(.L_167 - .L_166)
.L_166:
        /*0120*/ 	.word	0x00000008
.L_167:


//--------------------- .nv.info._Z21generate_paths_kernelILi256E10PayoffCallEviiT0_ddddPKdPd --------------------------
	.section	.nv.info._Z21generate_paths_kernelILi256E10PayoffCallEviiT0_ddddPKdPd,"",@"SHT_CUDA_INFO"
	.sectionflags	@""
	.align	4


	//----- nvinfo : EIATTR_CUDA_API_VERSION
	.align		4
        /*0000*/ 	.byte	0x04, 0x37
        /*0002*/ 	.short	(.L_169 - .L_168)
.L_168:
        /*0004*/ 	.word	0x00000082


	//----- nvinfo : EIATTR_KPARAM_INFO
	.align		4
.L_169:
        /*0008*/ 	.byte	0x04, 0x17
        /*000a*/ 	.short	(.L_171 - .L_170)
.L_170:
        /*000c*/ 	.word	0x00000000
        /*0010*/ 	.short	0x0008
        /*0012*/ 	.short	0x0038
        /*0014*/ 	.byte	0x00, 0xf5, 0x21, 0x00


	//----- nvinfo : EIATTR_KPARAM_INFO
	.align		4
.L_171:
        /*0018*/ 	.byte	0x04, 0x17
        /*001a*/ 	.short	(.L_173 - .L_172)
.L_172:
        /*001c*/ 	.word	0x00000000
        /*0020*/ 	.short	0x0007
        /*0022*/ 	.short	0x0030
        /*0024*/ 	.byte	0x00, 0xf5, 0x21, 0x00


	//----- nvinfo : EIATTR_KPARAM_INFO
	.align		4
.L_173:
        /*0028*/ 	.byte	0x04, 0x17
        /*002a*/ 	.short	(.L_175 - .L_174)
.L_174:
        /*002c*/ 	.word	0x00000000
        /*0030*/ 	.short	0x0006
        /*0032*/ 	.short	0x0028
        /*0034*/ 	.byte	0x00, 0xf0, 0x21, 0x00


	//----- nvinfo : EIATTR_KPARAM_INFO
	.align		4
.L_175:
        /*0038*/ 	.byte	0x04, 0x17
        /*003a*/ 	.short	(.L_177 - .L_176)
.L_176:
        /*003c*/ 	.word	0x00000000
        /*0040*/ 	.short	0x0005
        /*0042*/ 	.short	0x0020
        /*0044*/ 	.byte	0x00, 0xf0, 0x21, 0x00


	//----- nvinfo : EIATTR_KPARAM_INFO
	.align		4
.L_177:
        /*0048*/ 	.byte	0x04, 0x17
        /*004a*/ 	.short	(.L_179 - .L_178)
.L_178:
        /*004c*/ 	.word	0x00000000
        /*0050*/ 	.short	0x0004
        /*0052*/ 	.short	0x0018
        /*0054*/ 	.byte	0x00, 0xf0, 0x21, 0x00


	//----- nvinfo : EIATTR_KPARAM_INFO
	.align		4
.L_179:
        /*0058*/ 	.byte	0x04, 0x17
        /*005a*/ 	.short	(.L_181 - .L_180)
.L_180:
        /*005c*/ 	.word	0x00000000
        /*0060*/ 	.short	0x0003
        /*0062*/ 	.short	0x0010
        /*0064*/ 	.byte	0x00, 0xf0, 0x21, 0x00


	//----- nvinfo : EIATTR_KPARAM_INFO
	.align		4
.L_181:
        /*0068*/ 	.byte	0x04, 0x17
        /*006a*/ 	.short	(.L_183 - .L_182)
.L_182:
        /*006c*/ 	.word	0x00000000
        /*0070*/ 	.short	0x0002
        /*0072*/ 	.short	0x0008
        /*0074*/ 	.byte	0x00, 0xf0, 0x21, 0x00


	//----- nvinfo : EIATTR_KPARAM_INFO
	.align		4
.L_183:
        /*0078*/ 	.byte	0x04, 0x17
        /*007a*/ 	.short	(.L_185 - .L_184)
.L_184:
        /*007c*/ 	.word	0x00000000
        /*0080*/ 	.short	0x0001
        /*0082*/ 	.short	0x0004
        /*0084*/ 	.byte	0x00, 0xf0, 0x11, 0x00


	//----- nvinfo : EIATTR_KPARAM_INFO
	.align		4
.L_185:
        /*0088*/ 	.byte	0x04, 0x17
        /*008a*/ 	.short	(.L_187 - .L_186)
.L_186:
        /*008c*/ 	.word	0x00000000
        /*0090*/ 	.short	0x0000
        /*0092*/ 	.short	0x0000
        /*0094*/ 	.byte	0x00, 0xf0, 0x11, 0x00


	//----- nvinfo : EIATTR_SPARSE_MMA_MASK
	.align		4
.L_187:
        /*0098*/ 	.byte	0x03, 0x50
        /*009a*/ 	.short	0x0000


	//----- nvinfo : EIATTR_MAXREG_COUNT
	.align		4
        /*009c*/ 	.byte	0x03, 0x1b
        /*009e*/ 	.short	0x00ff


	//----- nvinfo : EIATTR_MERCURY_ISA_VERSION
	.align		4
        /*00a0*/ 	.byte	0x03, 0x5f
        /*00a2*/ 	.short	0x0101


	//----- nvinfo : EIATTR_VRC_CTA_INIT_COUNT
	.align		4
        /*00a4*/ 	.byte	0x02, 0x4a
	.zero		1
	.zero		1


	//----- nvinfo : EIATTR_EXIT_INSTR_OFFSETS
	.align		4
        /*00a8*/ 	.byte	0x04, 0x1c
        /*00aa*/ 	.short	(.L_189 - .L_188)


	//   ....[0]....
.L_188:
        /*00ac*/ 	.word	0x00000070


	//   ....[1]....
        /*00b0*/ 	.word	0x00001350


	//----- nvinfo : EIATTR_MAX_THREADS
	.align		4
.L_189:
        /*00b4*/ 	.byte	0x04, 0x05
        /*00b6*/ 	.short	(.L_191 - .L_190)
.L_190:
        /*00b8*/ 	.word	0x00000100
        /*00bc*/ 	.word	0x00000001
        /*00c0*/ 	.word	0x00000001


	//----- nvinfo : EIATTR_CRS_STACK_SIZE
	.align		4
.L_191:
        /*00c4*/ 	.byte	0x04, 0x1e
        /*00c6*/ 	.short	(.L_193 - .L_192)
.L_192:
        /*00c8*/ 	.word	0x00000000


	//----- nvinfo : EIATTR_CBANK_PARAM_SIZE
	.align		4
.L_193:
        /*00cc*/ 	.byte	0x03, 0x19
        /*00ce*/ 	.short	0x0040


	//----- nvinfo : EIATTR_PARAM_CBANK
	.align		4
        /*00d0*/ 	.byte	0x04, 0x0a
        /*00d2*/ 	.short	(.L_195 - .L_194)
	.align		4
.L_194:
        /*00d4*/ 	.word	index@(.nv.constant0._Z21generate_paths_kernelILi256E10PayoffCallEviiT0_ddddPKdPd)
        /*00d8*/ 	.short	0x0380
        /*00da*/ 	.short	0x0040


	//----- nvinfo : EIATTR_SW_WAR
	.align		4
.L_195:
        /*00dc*/ 	.byte	0x04, 0x36
        /*00de*/ 	.short	(.L_197 - .L_196)
.L_196:
        /*00e0*/ 	.word	0x00000008
.L_197:


//--------------------- .nv.info._Z22update_cashflow_kernelILi128E9PayoffPutEviT0_dPKdS3_PKiPd --------------------------
	.section	.nv.info._Z22update_cashflow_kernelILi128E9PayoffPutEviT0_dPKdS3_PKiPd,"",@"SHT_CUDA_INFO"
	.sectionflags	@""
	.align	4


	//----- nvinfo : EIATTR_CUDA_API_VERSION
	.align		4
        /*0000*/ 	.byte	0x04, 0x37
        /*0002*/ 	.short	(.L_199 - .L_198)
.L_198:
        /*0004*/ 	.word	0x00000082


	//----- nvinfo : EIATTR_KPARAM_INFO
	.align		4
.L_199:
        /*0008*/ 	.byte	0x04, 0x17
        /*000a*/ 	.short	(.L_201 - .L_200)
.L_200:
        /*000c*/ 	.word	0x00000000
        /*0010*/ 	.short	0x0006
        /*0012*/ 	.short	0x0030
        /*0014*/ 	.byte	0x00, 0xf5, 0x21, 0x00


	//----- nvinfo : EIATTR_KPARAM_INFO
	.align		4
.L_201:
        /*0018*/ 	.byte	0x04, 0x17
        /*001a*/ 	.short	(.L_203 - .L_202)
.L_202:
        /*001c*/ 	.word	0x00000000
        /*0020*/ 	.short	0x0005
        /*0022*/ 	.short	0x0028
        /*0024*/ 	.byte	0x00, 0xf5, 0x21, 0x00


	//----- nvinfo : EIATTR_KPARAM_INFO
	.align		4
.L_203:
        /*0028*/ 	.byte	0x04, 0x17
        /*002a*/ 	.short	(.L_205 - .L_204)
.L_204:
        /*002c*/ 	.word	0x00000000
        /*0030*/ 	.short	0x0004
        /*0032*/ 	.short	0x0020
        /*0034*/ 	.byte	0x00, 0xf5, 0x21, 0x00


	//----- nvinfo : EIATTR_KPARAM_INFO
	.align		4
.L_205:
        /*0038*/ 	.byte	0x04, 0x17
        /*003a*/ 	.short	(.L_207 - .L_206)
.L_206:
        /*003c*/ 	.word	0x00000000
        /*0040*/ 	.short	0x0003
        /*0042*/ 	.short	0x0018
        /*0044*/ 	.byte	0x00, 0xf5, 0x21, 0x00


	//----- nvinfo : EIATTR_KPARAM_INFO
	.align		4
.L_207:
        /*0048*/ 	.byte	0x04, 0x17
        /*004a*/ 	.short	(.L_209 - .L_208)
.L_208:
        /*004c*/ 	.word	0x00000000
        /*0050*/ 	.short	0x0002
        /*0052*/ 	.short	0x0010
        /*0054*/ 	.byte	0x00, 0xf0, 0x21, 0x00


	//----- nvinfo : EIATTR_KPARAM_INFO
	.align		4
.L_209:
        /*0058*/ 	.byte	0x04, 0x17
        /*005a*/ 	.short	(.L_211 - .L_210)
.L_210:
        /*005c*/ 	.word	0x00000000
        /*0060*/ 	.short	0x0001
        /*0062*/ 	.short	0x0008
        /*0064*/ 	.byte	0x00, 0xf0, 0x21, 0x00


	//----- nvinfo : EIATTR_KPARAM_INFO
	.align		4
.L_211:
        /*0068*/ 	.byte	0x04, 0x17
        /*006a*/ 	.short	(.L_213 - .L_212)
.L_212:
        /*006c*/ 	.word	0x00000000
        /*0070*/ 	.short	0x0000
        /*0072*/ 	.short	0x0000
        /*0074*/ 	.byte	0x00, 0xf0, 0x11, 0x00


	//----- nvinfo : EIATTR_SPARSE_MMA_MASK
	.align		4
.L_213:
        /*0078*/ 	.byte	0x03, 0x50
        /*007a*/ 	.short	0x0000


	//----- nvinfo : EIATTR_MAXREG_COUNT
	.align		4
        /*007c*/ 	.byte	0x03, 0x1b
        /*007e*/ 	.short	0x00ff


	//----- nvinfo : EIATTR_MERCURY_ISA_VERSION
	.align		4
        /*0080*/ 	.byte	0x03, 0x5f
        /*0082*/ 	.short	0x0101


	//----- nvinfo : EIATTR_VRC_CTA_INIT_COUNT
	.align		4
        /*0084*/ 	.byte	0x02, 0x4a
	.zero		1
	.zero		1


	//----- nvinfo : EIATTR_EXIT_INSTR_OFFSETS
	.align		4
        /*0088*/ 	.byte	0x04, 0x1c
        /*008a*/ 	.short	(.L_215 - .L_214)


	//   ....[0]....
.L_214:
        /*008c*/ 	.word	0x00000070


	//   ....[1]....
        /*0090*/ 	.word	0x000001c0


	//   ....[2]....
        /*0094*/ 	.word	0x00000460


	//----- nvinfo : EIATTR_MAX_THREADS
	.align		4
.L_215:
        /*0098*/ 	.byte	0x04, 0x05
        /*009a*/ 	.short	(.L_217 - .L_216)
.L_216:
        /*009c*/ 	.word	0x00000080
        /*00a0*/ 	.word	0x00000001
        /*00a4*/ 	.word	0x00000001


	//----- nvinfo : EIATTR_CRS_STACK_SIZE
	.align		4
.L_217:
        /*00a8*/ 	.byte	0x04, 0x1e
        /*00aa*/ 	.short	(.L_219 - .L_218)
.L_218:
        /*00ac*/ 	.word	0x00000000


	//----- nvinfo : EIATTR_CBANK_PARAM_SIZE
	.align		4
.L_219:
        /*00b0*/ 	.byte	0x03, 0x19
        /*00b2*/ 	.short	0x0038


	//----- nvinfo : EIATTR_PARAM_CBANK
	.align		4
        /*00b4*/ 	.byte	0x04, 0x0a
        /*00b6*/ 	.short	(.L_221 - .L_220)
	.align		4
.L_220:
        /*00b8*/ 	.word	index@(.nv.constant0._Z22update_cashflow_kernelILi128E9PayoffPutEviT0_dPKdS3_PKiPd)
        /*00bc*/ 	.short	0x0380
        /*00be*/ 	.short	0x0038


	//----- nvinfo : EIATTR_SW_WAR
	.align		4
.L_221:
        /*00c0*/ 	.byte	0x04, 0x36
        /*00c2*/ 	.short	(.L_223 - .L_222)
.L_222:
        /*00c4*/ 	.word	0x00000008
.L_223:


//--------------------- .nv.info._Z27compute_partial_beta_kernelILi128E9PayoffPutEviT0_PKdS3_S3_PKiPd --------------------------
	.section	.nv.info._Z27compute_partial_beta_kernelILi128E9PayoffPutEviT0_PKdS3_S3_PKiPd,"",@"SHT_CUDA_INFO"
	.sectionflags	@""
	.align	4


	//----- nvinfo : EIATTR_CUDA_API_VERSION
	.align		4
        /*0000*/ 	.byte	0x04, 0x37
        /*0002*/ 	.short	(.L_225 - .L_224)
.L_224:
        /*0004*/ 	.word	0x00000082


	//----- nvinfo : EIATTR_KPARAM_INFO
	.align		4
.L_225:
        /*0008*/ 	.byte	0x04, 0x17
        /*000a*/ 	.short	(.L_227 - .L_226)
.L_226:
        /*000c*/ 	.word	0x00000000
        /*0010*/ 	.short	0x0006
        /*0012*/ 	.short	0x0030
        /*0014*/ 	.byte	0x00, 0xf5, 0x21, 0x00


	//----- nvinfo : EIATTR_KPARAM_INFO
	.align		4
.L_227:
        /*0018*/ 	.byte	0x04, 0x17
        /*001a*/ 	.short	(.L_229 - .L_228)
.L_228:
        /*001c*/ 	.word	0x00000000
        /*0020*/ 	.short	0x0005
        /*0022*/ 	.short	0x0028
        /*0024*/ 	.byte	0x00, 0xf5, 0x21, 0x00


	//----- nvinfo : EIATTR_KPARAM_INFO
	.align		4
.L_229:
        /*0028*/ 	.byte	0x04, 0x17
        /*002a*/ 	.short	(.L_231 - .L_230)
.L_230:
        /*002c*/ 	.word	0x00000000
        /*0030*/ 	.short	0x0004
        /*0032*/ 	.short	0x0020
        /*0034*/ 	.byte	0x00, 0xf5, 0x21, 0x00


	//----- nvinfo : EIATTR_KPARAM_INFO
	.align		4
.L_231:
        /*0038*/ 	.byte	0x04, 0x17
        /*003a*/ 	.short	(.L_233 - .L_232)
.L_232:
        /*003c*/ 	.word	0x00000000
        /*0040*/ 	.short	0x0003
        /*0042*/ 	.short	0x0018
        /*0044*/ 	.byte	0x00, 0xf5, 0x21, 0x00


	//----- nvinfo : EIATTR_KPARAM_INFO
	.align		4
.L_233:
        /*0048*/ 	.byte	0x04, 0x17
        /*004a*/ 	.short	(.L_235 - .L_234)
.L_234:
        /*004c*/ 	.word	0x00000000
        /*0050*/ 	.short	0x0002
        /*0052*/ 	.short	0x0010
        /*0054*/ 	.byte	0x00, 0xf5, 0x21, 0x00


	//----- nvinfo : EIATTR_KPARAM_INFO
	.align		4
.L_235:
        /*0058*/ 	.byte	0x04, 0x17
        /*005a*/ 	.short	(.L_237 - .L_236)
.L_236:
        /*005c*/ 	.word	0x00000000
        /*0060*/ 	.short	0x0001
        /*0062*/ 	.short	0x0008
        /*0064*/ 	.byte	0x00, 0xf0, 0x21, 0x00


	//----- nvinfo : EIATTR_KPARAM_INFO
	.align		4
.L_237:
        /*0068*/ 	.byte	0x04, 0x17
        /*006a*/ 	.short	(.L_239 - .L_238)
.L_238:
        /*006c*/ 	.word	0x00000000
        /*0070*/ 	.short	0x0000
        /*0072*/ 	.short	0x0000
        /*0074*/ 	.byte	0x00, 0xf0, 0x11, 0x00


	//----- nvinfo : EIATTR_SPARSE_MMA_MASK
	.align		4
.L_239:
        /*0078*/ 	.byte	0x03, 0x50
        /*007a*/ 	.short	0x0000


	//----- nvinfo : EIATTR_MAXREG_COUNT
	.align		4
        /*007c*/ 	.byte	0x03, 0x1b
        /*007e*/ 	.short	0x0040


	//----- nvinfo : EIATTR_NUM_BARRIERS
	.align		4
        /*0080*/ 	.byte	0x02, 0x4c
        /*0082*/ 	.byte	0x01
	.zero		1


	//----- nvinfo : EIATTR_MERCURY_ISA_VERSION
	.align		4
        /*0084*/ 	.byte	0x03, 0x5f
        /*0086*/ 	.short	0x0101


	//----- nvinfo : EIATTR_VRC_CTA_INIT_COUNT
	.align		4
        /*0088*/ 	.byte	0x02, 0x4a
	.zero		1
	.zero		1


	//----- nvinfo : EIATTR_EXIT_INSTR_OFFSETS
	.align		4
        /*008c*/ 	.byte	0x04, 0x1c
        /*008e*/ 	.short	(.L_241 - .L_240)


	//   ....[0]....
.L_240:
        /*0090*/ 	.word	0x00000050


	//   ....[1]....
        /*0094*/ 	.word	0x00000a90


	//   ....[2]....
        /*0098*/ 	.word	0x00000b10


	//----- nvinfo : EIATTR_MAX_THREADS
	.align		4
.L_241:
        /*009c*/ 	.byte	0x04, 0x05
        /*009e*/ 	.short	(.L_243 - .L_242)
.L_242:
        /*00a0*/ 	.word	0x00000080
        /*00a4*/ 	.word	0x00000001
        /*00a8*/ 	.word	0x00000001


	//----- nvinfo : EIATTR_CRS_STACK_SIZE
	.align		4
.L_243:
        /*00ac*/ 	.byte	0x04, 0x1e
        /*00ae*/ 	.short	(.L_245 - .L_244)
.L_244:
        /*00b0*/ 	.word	0x00000000


	//----- nvinfo : EIATTR_CBANK_PARAM_SIZE
	.align		4
.L_245:
        /*00b4*/ 	.byte	0x03, 0x19
        /*00b6*/ 	.short	0x0038


	//----- nvinfo : EIATTR_PARAM_CBANK
	.align		4
        /*00b8*/ 	.byte	0x04, 0x0a
        /*00ba*/ 	.short	(.L_247 - .L_246)
	.align		4
.L_246:
        /*00bc*/ 	.word	index@(.nv.constant0._Z27compute_partial_beta_kernelILi128E9PayoffPutEviT0_PKdS3_S3_PKiPd)
        /*00c0*/ 	.short	0x0380
        /*00c2*/ 	.short	0x0038


	//----- nvinfo : EIATTR_SW_WAR
	.align		4
.L_247:
        /*00c4*/ 	.byte	0x04, 0x36
        /*00c6*/ 	.short	(.L_249 - .L_248)
.L_248:
        /*00c8*/ 	.word	0x00000008
.L_249:


//--------------------- .nv.info._Z18prepare_svd_kernelILi256E9PayoffPutEviiT0_PKdPiPd --------------------------
	.section	.nv.info._Z18prepare_svd_kernelILi256E9PayoffPutEviiT0_PKdPiPd,"",@"SHT_CUDA_INFO"
	.sectionflags	@""
	.align	4


	//----- nvinfo : EIATTR_CUDA_API_VERSION
	.align		4
        /*0000*/ 	.byte	0x04, 0x37
        /*0002*/ 	.short	(.L_251 - .L_250)
.L_250:
        /*0004*/ 	.word	0x00000082


	//----- nvinfo : EIATTR_KPARAM_INFO
	.align		4
.L_251:
        /*0008*/ 	.byte	0x04, 0x17
        /*000a*/ 	.short	(.L_253 - .L_252)
.L_252:
        /*000c*/ 	.word	0x00000000
        /*0010*/ 	.short	0x0005
        /*0012*/ 	.short	0x0020
        /*0014*/ 	.byte	0x00, 0xf5, 0x21, 0x00


	//----- nvinfo : EIATTR_KPARAM_INFO
	.align		4
.L_253:
        /*0018*/ 	.byte	0x04, 0x17
        /*001a*/ 	.short	(.L_255 - .L_254)
.L_254:
        /*001c*/ 	.word	0x00000000
        /*0020*/ 	.short	0x0004
        /*0022*/ 	.short	0x0018
        /*0024*/ 	.byte	0x00, 0xf5, 0x21, 0x00


	//----- nvinfo : EIATTR_KPARAM_INFO
	.align		4
.L_255:
        /*0028*/ 	.byte	0x04, 0x17
        /*002a*/ 	.short	(.L_257 - .L_256)
.L_256:
        /*002c*/ 	.word	0x00000000
        /*0030*/ 	.short	0x0003
        /*0032*/ 	.short	0x0010
        /*0034*/ 	.byte	0x00, 0xf5, 0x21, 0x00


	//----- nvinfo : EIATTR_KPARAM_INFO
	.align		4
.L_257:
        /*0038*/ 	.byte	0x04, 0x17
        /*003a*/ 	.short	(.L_259 - .L_258)
.L_258:
        /*003c*/ 	.word	0x00000000
        /*0040*/ 	.short	0x0002
        /*0042*/ 	.short	0x0008
        /*0044*/ 	.byte	0x00, 0xf0, 0x21, 0x00


	//----- nvinfo : EIATTR_KPARAM_INFO
	.align		4
.L_259:
        /*0048*/ 	.byte	0x04, 0x17
        /*004a*/ 	.short	(.L_261 - .L_260)
.L_260:
        /*004c*/ 	.word	0x00000000
        /*0050*/ 	.short	0x0001
        /*0052*/ 	.short	0x0004
        /*0054*/ 	.byte	0x00, 0xf0, 0x11, 0x00


	//----- nvinfo : EIATTR_KPARAM_INFO
	.align		4
.L_261:
        /*0058*/ 	.byte	0x04, 0x17
        /*005a*/ 	.short	(.L_263 - .L_262)
.L_262:
        /*005c*/ 	.word	0x00000000
        /*0060*/ 	.short	0x0000
        /*0062*/ 	.short	0x0000
        /*0064*/ 	.byte	0x00, 0xf0, 0x11, 0x00


	//----- nvinfo : EIATTR_SPARSE_MMA_MASK
	.align		4
.L_263:
        /*0068*/ 	.byte	0x03, 0x50
        /*006a*/ 	.short	0x0000


	//----- nvinfo : EIATTR_MAXREG_COUNT
	.align		4
        /*006c*/ 	.byte	0x03, 0x1b
        /*006e*/ 	.short	0x0040


	//----- nvinfo : EIATTR_NUM_BARRIERS
	.align		4
        /*0070*/ 	.byte	0x02, 0x4c
        /*0072*/ 	.byte	0x01
	.zero		1


	//----- nvinfo : EIATTR_ANNOTATIONS
	.align		4
        /*0074*/ 	.byte	0x04, 0x55
        /*0076*/ 	.short	(.L_265 - .L_264)


	//   ....[0]....
.L_264:
        /*0078*/ 	.word	0x00000001
        /*007c*/ 	.byte	0x30, 0x01, 0x00, 0x00, 0x01, 0x00, 0x00, 0x00, 0xd0, 0x15, 0x00, 0x00, 0x01, 0x00, 0x00, 0x00
        /*008c*/ 	.byte	0x10, 0x16, 0x00, 0x00, 0x01, 0x00, 0x00, 0x00, 0x00, 0x27, 0x00, 0x00, 0x01, 0x00, 0x00, 0x00
        /*009c*/ 	.byte	0x10, 0x27, 0x00, 0x00, 0x01, 0x00, 0x00, 0x00, 0xc0, 0x27, 0x00, 0x00, 0x01, 0x00, 0x00, 0x00
        /*00ac*/ 	.byte	0xe0, 0x56, 0x00, 0x00, 0x01, 0x00, 0x00, 0x00, 0xf0, 0x56, 0x00, 0x00, 0x01, 0x00, 0x00, 0x00
        /*00bc*/ 	.byte	0x00, 0x57, 0x00, 0x00, 0x01, 0x00, 0x00, 0x00, 0x40, 0x5a, 0x00, 0x00


	//----- nvinfo : EIATTR_MERCURY_ISA_VERSION
	.align		4
.L_265:
        /*00c8*/ 	.byte	0x03, 0x5f
        /*00ca*/ 	.short	0x0101


	//----- nvinfo : EIATTR_INT_WARP_WIDE_INSTR_OFFSETS
	.align		4
        /*00cc*/ 	.byte	0x04, 0x31
        /*00ce*/ 	.short	(.L_267 - .L_266)


	//   ....[0]....
.L_266:
        /*00d0*/ 	.word	0x00000850


	//   ....[1]....
        /*00d4*/ 	.word	0x00000860


	//   ....[2]....
        /*00d8*/ 	.word	0x00000a30


	//   ....[3]....
        /*00dc*/ 	.word	0x00000a40


	//----- nvinfo : EIATTR_VRC_CTA_INIT_COUNT
	.align		4
.L_267:
        /*00e0*/ 	.byte	0x02, 0x4a
	.zero		1
	.zero		1


	//----- nvinfo : EIATTR_EXIT_INSTR_OFFSETS
	.align		4
        /*00e4*/ 	.byte	0x04, 0x1c
        /*00e6*/ 	.short	(.L_269 - .L_268)


	//   ....[0]....
.L_268:
        /*00e8*/ 	.word	0x00000b90


	//   ....[1]....
        /*00ec*/ 	.word	0x00005a30


	//   ....[2]....
        /*00f0*/ 	.word	0x00005ab0


	//----- nvinfo : EIATTR_MAX_THREADS
	.align		4
.L_269:
        /*00f4*/ 	.byte	0x04, 0x05
        /*00f6*/ 	.short	(.L_271 - .L_270)
.L_270:
        /*00f8*/ 	.word	0x00000100
        /*00fc*/ 	.word	0x00000001
        /*0100*/ 	.word	0x00000001


	//----- nvinfo : EIATTR_CRS_STACK_SIZE
	.align		4
.L_271:
        /*0104*/ 	.byte	0x04, 0x1e
        /*0106*/ 	.short	(.L_273 - .L_272)
.L_272:
        /*0108*/ 	.word	0x00000000


	//----- nvinfo : EIATTR_CBANK_PARAM_SIZE
	.align		4
.L_273:
        /*010c*/ 	.byte	0x03, 0x19
        /*010e*/ 	.short	0x0028


	//----- nvinfo : EIATTR_PARAM_CBANK
	.align		4
        /*0110*/ 	.byte	0x04, 0x0a
        /*0112*/ 	.short	(.L_275 - .L_274)
	.align		4
.L_274:
        /*0114*/ 	.word	index@(.nv.constant0._Z18prepare_svd_kernelILi256E9PayoffPutEviiT0_PKdPiPd)
        /*0118*/ 	.short	0x0380
        /*011a*/ 	.short	0x0028


	//----- nvinfo : EIATTR_SW_WAR
	.align		4
.L_275:
        /*011c*/ 	.byte	0x04, 0x36
        /*011e*/ 	.short	(.L_277 - .L_276)
.L_276:
        /*0120*/ 	.word	0x00000008
.L_277:


//--------------------- .nv.info._Z21generate_paths_kernelILi256E9PayoffPutEviiT0_ddddPKdPd --------------------------
	.section	.nv.info._Z21generate_paths_kernelILi256E9PayoffPutEviiT0_ddddPKdPd,"",@"SHT_CUDA_INFO"
	.sectionflags	@""
	.align	4


	//----- nvinfo : EIATTR_CUDA_API_VERSION
	.align		4
        /*0000*/ 	.byte	0x04, 0x37
        /*0002*/ 	.short	(.L_279 - .L_278)
.L_278:
        /*0004*/ 	.word	0x00000082


	//----- nvinfo : EIATTR_KPARAM_INFO
	.align		4
.L_279:
        /*0008*/ 	.byte	0x04, 0x17
        /*000a*/ 	.short	(.L_281 - .L_280)
.L_280:
        /*000c*/ 	.word	0x00000000
        /*0010*/ 	.short	0x0008
        /*0012*/ 	.short	0x0038
        /*0014*/ 	.byte	0x00, 0xf5, 0x21, 0x00


	//----- nvinfo : EIATTR_KPARAM_INFO
	.align		4
.L_281:
        /*0018*/ 	.byte	0x04, 0x17
        /*001a*/ 	.short	(.L_283 - .L_282)
.L_282:
        /*001c*/ 	.word	0x00000000
        /*0020*/ 	.short	0x0007
        /*0022*/ 	.short	0x0030
        /*0024*/ 	.byte	0x00, 0xf5, 0x21, 0x00


	//----- nvinfo : EIATTR_KPARAM_INFO
	.align		4
.L_283:
        /*0028*/ 	.byte	0x04, 0x17
        /*002a*/ 	.short	(.L_285 - .L_284)
.L_284:
        /*002c*/ 	.word	0x00000000
        /*0030*/ 	.short	0x0006
        /*0032*/ 	.short	0x0028
        /*0034*/ 	.byte	0x00, 0xf0, 0x21, 0x00


	//----- nvinfo : EIATTR_KPARAM_INFO
	.align		4
.L_285:
        /*0038*/ 	.byte	0x04, 0x17
        /*003a*/ 	.short	(.L_287 - .L_286)
.L_286:
        /*003c*/ 	.word	0x00000000
        /*0040*/ 	.short	0x0005
        /*0042*/ 	.short	0x0020
        /*0044*/ 	.byte	0x00, 0xf0, 0x21, 0x00


	//----- nvinfo : EIATTR_KPARAM_INFO
	.align		4
.L_287:
        /*0048*/ 	.byte	0x04, 0x17
        /*004a*/ 	.short	(.L_289 - .L_288)
.L_288:
        /*004c*/ 	.word	0x00000000
        /*0050*/ 	.short	0x0004
        /*0052*/ 	.short	0x0018
        /*0054*/ 	.byte	0x00, 0xf0, 0x21, 0x00


	//----- nvinfo : EIATTR_KPARAM_INFO
	.align		4
.L_289:
        /*0058*/ 	.byte	0x04, 0x17
        /*005a*/ 	.short	(.L_291 - .L_290)
.L_290:
        /*005c*/ 	.word	0x00000000
        /*0060*/ 	.short	0x0003
        /*0062*/ 	.short	0x0010
        /*0064*/ 	.byte	0x00, 0xf0, 0x21, 0x00


	//----- nvinfo : EIATTR_KPARAM_INFO
	.align		4
.L_291:
        /*0068*/ 	.byte	0x04, 0x17
        /*006a*/ 	.short	(.L_293 - .L_292)
.L_292:
        /*006c*/ 	.word	0x00000000
        /*0070*/ 	.short	0x0002
        /*0072*/ 	.short	0x0008
        /*0074*/ 	.byte	0x00, 0xf0, 0x21, 0x00


	//----- nvinfo : EIATTR_KPARAM_INFO
	.align		4
.L_293:
        /*0078*/ 	.byte	0x04, 0x17
        /*007a*/ 	.short	(.L_295 - .L_294)
.L_294:
        /*007c*/ 	.word	0x00000000
        /*0080*/ 	.short	0x0001
        /*0082*/ 	.short	0x0004
        /*0084*/ 	.byte	0x00, 0xf0, 0x11, 0x00


	//----- nvinfo : EIATTR_KPARAM_INFO
	.align		4
.L_295:
        /*0088*/ 	.byte	0x04, 0x17
        /*008a*/ 	.short	(.L_297 - .L_296)
.L_296:
        /*008c*/ 	.word	0x00000000
        /*0090*/ 	.short	0x0000
        /*0092*/ 	.short	0x0000
        /*0094*/ 	.byte	0x00, 0xf0, 0x11, 0x00


	//----- nvinfo : EIATTR_SPARSE_MMA_MASK
	.align		4
.L_297:
        /*0098*/ 	.byte	0x03, 0x50
        /*009a*/ 	.short	0x0000


	//----- nvinfo : EIATTR_MAXREG_COUNT
	.align		4
        /*009c*/ 	.byte	0x03, 0x1b
        /*009e*/ 	.short	0x00ff


	//----- nvinfo : EIATTR_MERCURY_ISA_VERSION
	.align		4
        /*00a0*/ 	.byte	0x03, 0x5f
        /*00a2*/ 	.short	0x0101


	//----- nvinfo : EIATTR_VRC_CTA_INIT_COUNT
	.align		4
        /*00a4*/ 	.byte	0x02, 0x4a
	.zero		1
	.zero		1


	//----- nvinfo : EIATTR_EXIT_INSTR_OFFSETS
	.align		4
        /*00a8*/ 	.byte	0x04, 0x1c
        /*00aa*/ 	.short	(.L_299 - .L_298)


	//   ....[0]....
.L_298:
        /*00ac*/ 	.word	0x00000070


	//   ....[1]....
        /*00b0*/ 	.word	0x00001350


	//----- nvinfo : EIATTR_MAX_THREADS
	.align		4
.L_299:
        /*00b4*/ 	.byte	0x04, 0x05
        /*00b6*/ 	.short	(.L_301 - .L_300)
.L_300:
        /*00b8*/ 	.word	0x00000100
        /*00bc*/ 	.word	0x00000001
        /*00c0*/ 	.word	0x00000001


	//----- nvinfo : EIATTR_CRS_STACK_SIZE
	.align		4
.L_301:
        /*00c4*/ 	.byte	0x04, 0x1e
        /*00c6*/ 	.short	(.L_303 - .L_302)
.L_302:
        /*00c8*/ 	.word	0x00000000


	//----- nvinfo : EIATTR_CBANK_PARAM_SIZE
	.align		4
.L_303:
        /*00cc*/ 	.byte	0x03, 0x19
        /*00ce*/ 	.short	0x0040


	//----- nvinfo : EIATTR_PARAM_CBANK
	.align		4
        /*00d0*/ 	.byte	0x04, 0x0a
        /*00d2*/ 	.short	(.L_305 - .L_304)
	.align		4
.L_304:
        /*00d4*/ 	.word	index@(.nv.constant0._Z21generate_paths_kernelILi256E9PayoffPutEviiT0_ddddPKdPd)
        /*00d8*/ 	.short	0x0380
        /*00da*/ 	.short	0x0040


	//----- nvinfo : EIATTR_SW_WAR
	.align		4
.L_305:
        /*00dc*/ 	.byte	0x04, 0x36
        /*00de*/ 	.short	(.L_307 - .L_306)
.L_306:
        /*00e0*/ 	.word	0x00000008
.L_307:


//--------------------- .nv.info._Z24compute_final_sum_kernelILi128EEviidPd --------------------------
	.section	.nv.info._Z24compute_final_sum_kernelILi128EEviidPd,"",@"SHT_CUDA_INFO"
	.sectionflags	@""
	.align	4


	//----- nvinfo : EIATTR_CUDA_API_VERSION
	.align		4
        /*0000*/ 	.byte	0x04, 0x37
        /*0002*/ 	.short	(.L_309 - .L_308)
.L_308:
        /*0004*/ 	.word	0x00000082


	//----- nvinfo : EIATTR_KPARAM_INFO
	.align		4
.L_309:
        /*0008*/ 	.byte	0x04, 0x17
        /*000a*/ 	.short	(.L_311 - .L_310)
.L_310:
        /*000c*/ 	.word	0x00000000
        /*0010*/ 	.short	0x0003
        /*0012*/ 	.short	0x0010
        /*0014*/ 	.byte	0x00, 0xf5, 0x21, 0x00


	//----- nvinfo : EIATTR_KPARAM_INFO
	.align		4
.L_311:
        /*0018*/ 	.byte	0x04, 0x17
        /*001a*/ 	.short	(.L_313 - .L_312)
.L_312:
        /*001c*/ 	.word	0x00000000
        /*0020*/ 	.short	0x0002
        /*0022*/ 	.short	0x0008
        /*0024*/ 	.byte	0x00, 0xf0, 0x21, 0x00


	//----- nvinfo : EIATTR_KPARAM_INFO
	.align		4
.L_313:
        /*0028*/ 	.byte	0x04, 0x17
        /*002a*/ 	.short	(.L_315 - .L_314)
.L_314:
        /*002c*/ 	.word	0x00000000
        /*0030*/ 	.short	0x0001
        /*0032*/ 	.short	0x0004
        /*0034*/ 	.byte	0x00, 0xf0, 0x11, 0x00


	//----- nvinfo : EIATTR_KPARAM_INFO
	.align		4
.L_315:
        /*0038*/ 	.byte	0x04, 0x17
        /*003a*/ 	.short	(.L_317 - .L_316)
.L_316:
        /*003c*/ 	.word	0x00000000
        /*0040*/ 	.short	0x0000
        /*0042*/ 	.short	0x0000
        /*0044*/ 	.byte	0x00, 0xf0, 0x11, 0x00


	//----- nvinfo : EIATTR_SPARSE_MMA_MASK
	.align		4
.L_317:
        /*0048*/ 	.byte	0x03, 0x50
        /*004a*/ 	.short	0x0000


	//----- nvinfo : EIATTR_MAXREG_COUNT
	.align		4
        /*004c*/ 	.byte	0x03, 0x1b
        /*004e*/ 	.short	0x00ff


	//----- nvinfo : EIATTR_NUM_BARRIERS
	.align		4
        /*0050*/ 	.byte	0x02, 0x4c
        /*0052*/ 	.byte	0x01
	.zero		1


	//----- nvinfo : EIATTR_MERCURY_ISA_VERSION
	.align		4
        /*0054*/ 	.byte	0x03, 0x5f
        /*0056*/ 	.short	0x0101


	//----- nvinfo : EIATTR_VRC_CTA_INIT_COUNT
	.align		4
        /*0058*/ 	.byte	0x02, 0x4a
	.zero		1
	.zero		1


	//----- nvinfo : EIATTR_EXIT_INSTR_OFFSETS
	.align		4
        /*005c*/ 	.byte	0x04, 0x1c
        /*005e*/ 	.short	(.L_319 - .L_318)


	//   ....[0]....
.L_318:
        /*0060*/ 	.word	0x000008b0


	//   ....[1]....
        /*0064*/ 	.word	0x00000a50


	//----- nvinfo : EIATTR_MAX_THREADS
	.align		4
.L_319:
        /*0068*/ 	.byte	0x04, 0x05
        /*006a*/ 	.short	(.L_321 - .L_320)
.L_320:
        /*006c*/ 	.word	0x00000080
        /*0070*/ 	.word	0x00000001
        /*0074*/ 	.word	0x00000001


	//----- nvinfo : EIATTR_CRS_STACK_SIZE
	.align		4
.L_321:
        /*0078*/ 	.byte	0x04, 0x1e
        /*007a*/ 	.short	(.L_323 - .L_322)
.L_322:
        /*007c*/ 	.word	0x00000000


	//----- nvinfo : EIATTR_CBANK_PARAM_SIZE
	.align		4
.L_323:
        /*0080*/ 	.byte	0x03, 0x19
        /*0082*/ 	.short	0x0018


	//----- nvinfo : EIATTR_PARAM_CBANK
	.align		4
        /*0084*/ 	.byte	0x04, 0x0a
        /*0086*/ 	.short	(.L_325 - .L_324)
	.align		4
.L_324:
        /*0088*/ 	.word	index@(.nv.constant0._Z24compute_final_sum_kernelILi128EEviidPd)
        /*008c*/ 	.short	0x0380
        /*008e*/ 	.short	0x0018


	//----- nvinfo : EIATTR_SW_WAR
	.align		4
.L_325:
        /*0090*/ 	.byte	0x04, 0x36
        /*0092*/ 	.short	(.L_327 - .L_326)
.L_326:
        /*0094*/ 	.word	0x00000008
.L_327:


//--------------------- .nv.info._Z27compute_partial_sums_kernelILi128EEviPKdPd --------------------------
	.section	.nv.info._Z27compute_partial_sums_kernelILi128EEviPKdPd,"",@"SHT_CUDA_INFO"
	.sectionflags	@""
	.align	4


	//----- nvinfo : EIATTR_CUDA_API_VERSION
	.align		4
        /*0000*/ 	.byte	0x04, 0x37
        /*0002*/ 	.short	(.L_329 - .L_328)
.L_328:
        /*0004*/ 	.word	0x00000082


	//----- nvinfo : EIATTR_KPARAM_INFO
	.align		4
.L_329:
        /*0008*/ 	.byte	0x04, 0x17
        /*000a*/ 	.short	(.L_331 - .L_330)
.L_330:
        /*000c*/ 	.word	0x00000000
        /*0010*/ 	.short	0x0002
        /*0012*/ 	.short	0x0010
        /*0014*/ 	.byte	0x00, 0xf5, 0x21, 0x00


	//----- nvinfo : EIATTR_KPARAM_INFO
	.align		4
.L_331:
        /*0018*/ 	.byte	0x04, 0x17
        /*001a*/ 	.short	(.L_333 - .L_332)
.L_332:
        /*001c*/ 	.word	0x00000000
        /*0020*/ 	.short	0x0001
        /*0022*/ 	.short	0x0008
        /*0024*/ 	.byte	0x00, 0xf5, 0x21, 0x00


	//----- nvinfo : EIATTR_KPARAM_INFO
	.align		4
.L_333:
        /*0028*/ 	.byte	0x04, 0x17
        /*002a*/ 	.short	(.L_335 - .L_334)
.L_334:
        /*002c*/ 	.word	0x00000000
        /*0030*/ 	.short	0x0000
        /*0032*/ 	.short	0x0000
        /*0034*/ 	.byte	0x00, 0xf0, 0x11, 0x00


	//----- nvinfo : EIATTR_SPARSE_MMA_MASK
	.align		4
.L_335:
        /*0038*/ 	.byte	0x03, 0x50
        /*003a*/ 	.short	0x0000


	//----- nvinfo : EIATTR_MAXREG_COUNT
	.align		4
        /*003c*/ 	.byte	0x03, 0x1b
        /*003e*/ 	.short	0x00ff


	//----- nvinfo : EIATTR_NUM_BARRIERS
	.align		4
        /*0040*/ 	.byte	0x02, 0x4c
        /*0042*/ 	.byte	0x01
	.zero		1


	//----- nvinfo : EIATTR_MERCURY_ISA_VERSION
	.align		4
        /*0044*/ 	.byte	0x03, 0x5f
        /*0046*/ 	.short	0x0101


	//----- nvinfo : EIATTR_VRC_CTA_INIT_COUNT
	.align		4
        /*0048*/ 	.byte	0x02, 0x4a
	.zero		1
	.zero		1


	//----- nvinfo : EIATTR_EXIT_INSTR_OFFSETS
	.align		4
        /*004c*/ 	.byte	0x04, 0x1c
        /*004e*/ 	.short	(.L_337 - .L_336)


	//   ....[0]....
.L_336:
        /*0050*/ 	.word	0x000001a0


	//   ....[1]....
        /*0054*/ 	.word	0x000001f0


	//----- nvinfo : EIATTR_MAX_THREADS
	.align		4
.L_337:
        /*0058*/ 	.byte	0x04, 0x05
        /*005a*/ 	.short	(.L_339 - .L_338)
.L_338:
        /*005c*/ 	.word	0x00000080
        /*0060*/ 	.word	0x00000001
        /*0064*/ 	.word	0x00000001


	//----- nvinfo : EIATTR_CRS_STACK_SIZE
	.align		4
.L_339:
        /*0068*/ 	.byte	0x04, 0x1e
        /*006a*/ 	.short	(.L_341 - .L_340)
.L_340:
        /*006c*/ 	.word	0x00000000


	//----- nvinfo : EIATTR_CBANK_PARAM_SIZE
	.align		4
.L_341:
        /*0070*/ 	.byte	0x03, 0x19
        /*0072*/ 	.short	0x0018


	//----- nvinfo : EIATTR_PARAM_CBANK
	.align		4
        /*0074*/ 	.byte	0x04, 0x0a
        /*0076*/ 	.short	(.L_343 - .L_342)
	.align		4
.L_342:
        /*0078*/ 	.word	index@(.nv.constant0._Z27compute_partial_sums_kernelILi128EEviPKdPd)
        /*007c*/ 	.short	0x0380
        /*007e*/ 	.short	0x0018


	//----- nvinfo : EIATTR_SW_WAR
	.align		4
.L_343:
        /*0080*/ 	.byte	0x04, 0x36
        /*0082*/ 	.short	(.L_345 - .L_344)
.L_344:
        /*0084*/ 	.word	0x00000008
.L_345:


//--------------------- .nv.info._Z25compute_final_beta_kernelILi128EEvPKiPd --------------------------
	.section	.nv.info._Z25compute_final_beta_kernelILi128EEvPKiPd,"",@"SHT_CUDA_INFO"
	.sectionflags	@""
	.align	4


	//----- nvinfo : EIATTR_CUDA_API_VERSION
	.align		4
        /*0000*/ 	.byte	0x04, 0x37
        /*0002*/ 	.short	(.L_347 - .L_346)
.L_346:
        /*0004*/ 	.word	0x00000082


	//----- nvinfo : EIATTR_KPARAM_INFO
	.align		4
.L_347:
        /*0008*/ 	.byte	0x04, 0x17
        /*000a*/ 	.short	(.L_349 - .L_348)
.L_348:
        /*000c*/ 	.word	0x00000000
        /*0010*/ 	.short	0x0001
        /*0012*/ 	.short	0x0008
        /*0014*/ 	.byte	0x00, 0xf5, 0x21, 0x00


	//----- nvinfo : EIATTR_KPARAM_INFO
	.align		4
.L_349:
        /*0018*/ 	.byte	0x04, 0x17
        /*001a*/ 	.short	(.L_351 - .L_350)
.L_350:
        /*001c*/ 	.word	0x00000000
        /*0020*/ 	.short	0x0000
        /*0022*/ 	.short	0x0000
        /*0024*/ 	.byte	0x00, 0xf5, 0x21, 0x00


	//----- nvinfo : EIATTR_SPARSE_MMA_MASK
	.align		4
.L_351:
        /*0028*/ 	.byte	0x03, 0x50
        /*002a*/ 	.short	0x0000


	//----- nvinfo : EIATTR_MAXREG_COUNT
	.align		4
        /*002c*/ 	.byte	0x03, 0x1b
        /*002e*/ 	.short	0x00ff


	//----- nvinfo : EIATTR_NUM_BARRIERS
	.align		4
        /*0030*/ 	.byte	0x02, 0x4c
        /*0032*/ 	.byte	0x01
	.zero		1


	//----- nvinfo : EIATTR_MERCURY_ISA_VERSION
	.align		4
        /*0034*/ 	.byte	0x03, 0x5f
        /*0036*/ 	.short	0x0101


	//----- nvinfo : EIATTR_VRC_CTA_INIT_COUNT
	.align		4
        /*0038*/ 	.byte	0x02, 0x4a
	.zero		1
	.zero		1


	//----- nvinfo : EIATTR_EXIT_INSTR_OFFSETS
	.align		4
        /*003c*/ 	.byte	0x04, 0x1c
        /*003e*/ 	.short	(.L_353 - .L_352)


	//   ....[0]....
.L_352:
        /*0040*/ 	.word	0x00000080


	//   ....[1]....
        /*0044*/ 	.word	0x000000c0


	//   ....[2]....
        /*0048*/ 	.word	0x00000300


	//   ....[3]....
        /*004c*/ 	.word	0x00000370


	//----- nvinfo : EIATTR_MAX_THREADS
	.align		4
.L_353:
        /*0050*/ 	.byte	0x04, 0x05
        /*0052*/ 	.short	(.L_355 - .L_354)
.L_354:
        /*0054*/ 	.word	0x00000080
        /*0058*/ 	.word	0x00000001
        /*005c*/ 	.word	0x00000001


	//----- nvinfo : EIATTR_CRS_STACK_SIZE
	.align		4
.L_355:
        /*0060*/ 	.byte	0x04, 0x1e
        /*0062*/ 	.short	(.L_357 - .L_356)
.L_356:
        /*0064*/ 	.word	0x00000000


	//----- nvinfo : EIATTR_CBANK_PARAM_SIZE
	.align		4
.L_357:
        /*0068*/ 	.byte	0x03, 0x19
        /*006a*/ 	.short	0x0010


	//----- nvinfo : EIATTR_PARAM_CBANK
	.align		4
        /*006c*/ 	.byte	0x04, 0x0a
        /*006e*/ 	.short	(.L_359 - .L_358)
	.align		4
.L_358:
        /*0070*/ 	.word	index@(.nv.constant0._Z25compute_final_beta_kernelILi128EEvPKiPd)
        /*0074*/ 	.short	0x0380
        /*0076*/ 	.short	0x0010


	//----- nvinfo : EIATTR_SW_WAR
	.align		4
.L_359:
        /*0078*/ 	.byte	0x04, 0x36
        /*007a*/ 	.short	(.L_361 - .L_360)
.L_360:
        /*007c*/ 	.word	0x00000008
.L_361:


//--------------------- .nv.callgraph             --------------------------
	.section	.nv.callgraph,"",@"SHT_CUDA_CALLGRAPH"
	.align	4
	.sectionentsize	8
	.align		4
        /*0000*/ 	.word	0x00000000
	.align		4
        /*0004*/ 	.word	0xffffffff
	.align		4
        /*0008*/ 	.word	0x00000000
	.align		4
        /*000c*/ 	.word	0xfffffffe
	.align		4
        /*0010*/ 	.word	0x00000000
	.align		4
        /*0014*/ 	.word	0xfffffffd
	.align		4
        /*0018*/ 	.word	0x00000000
	.align		4
        /*001c*/ 	.word	0xfffffffc


//--------------------- .text._Z22update_cashflow_kernelILi128E10PayoffCallEviT0_dPKdS3_PKiPd --------------------------
	.section	.text._Z22update_cashflow_kernelILi128E10PayoffCallEviT0_dPKdS3_PKiPd,"ax",@progbits
	.align	128
        .global         _Z22update_cashflow_kernelILi128E10PayoffCallEviT0_dPKdS3_PKiPd
        .type           _Z22update_cashflow_kernelILi128E10PayoffCallEviT0_dPKdS3_PKiPd,@function
        .size           _Z22update_cashflow_kernelILi128E10PayoffCallEviT0_dPKdS3_PKiPd,(.L_x_339 - _Z22update_cashflow_kernelILi128E10PayoffCallEviT0_dPKdS3_PKiPd)
        .other          _Z22update_cashflow_kernelILi128E10PayoffCallEviT0_dPKdS3_PKiPd,@"STO_CUDA_ENTRY STV_DEFAULT"
_Z22update_cashflow_kernelILi128E10PayoffCallEviT0_dPKdS3_PKiPd:
.text._Z22update_cashflow_kernelILi128E10PayoffCallEviT0_dPKdS3_PKiPd:
[----:B------:R-:W-:Y:S01]  /*0000*/  LDC R1, c[0x0][0x37c] ;  /* 0x0000df00ff017b82 */ /* 0x000fe20000000800 */
[----:B------:R-:W0:Y:S07]  /*0010*/  S2R R13, SR_TID.X ;  /* 0x00000000000d7919 */ /* 0x000e2e0000002100 */
[----:B------:R-:W1:Y:S01]  /*0020*/  S2UR UR4, SR_CTAID.X ;  /* 0x00000000000479c3 */ /* 0x000e620000002500 */
[----:B------:R-:W2:Y:S01]  /*0030*/  LDCU UR7, c[0x0][0x380] ;  /* 0x00007000ff0777ac */ /* 0x000ea20008000800 */
[----:B-1----:R-:W-:-:S06]  /*0040*/  USHF.L.U32 UR4, UR4, 0x7, URZ ;  /* 0x0000000704047899 */ /* 0x002fcc00080006ff */
[----:B0-----:R-:W-:-:S04]  /*0050*/  LOP3.LUT R13, R13, UR4, RZ, 0xfc, !PT ;  /* 0x000000040d0d7c12 */ /* 0x001fc8000f8efcff */
[----:B--2---:R-:W-:-:S13]  /*0060*/  ISETP.GE.AND P0, PT, R13, UR7, PT ;  /* 0x000000070d007c0c */ /* 0x004fda000bf06270 */
[----:B------:R-:W-:Y:S05]  /*0070*/  @P0 EXIT ;  /* 0x000000000000094d */ /* 0x000fea0003800000 */
[----:B------:R-:W0:Y:S01]  /*0080*/  LDC.64 R2, c[0x0][0x3a8] ;  /* 0x0000ea00ff027b82 */ /* 0x000e220000000a00 */
[----:B------:R-:W0:Y:S01]  /*0090*/  LDCU.64 UR8, c[0x0][0x358] ;  /* 0x00006b00ff0877ac */ /* 0x000e220008000a00 */
[----:B------:R-:W1:Y:S06]  /*00a0*/  LDCU.64 UR4, c[0x0][0x398] ;  /* 0x00007300ff0477ac */ /* 0x000e6c0008000a00 */
[----:B------:R-:W2:Y:S01]  /*00b0*/  LDC R0, c[0x0][0x370] ;  /* 0x0000dc00ff007b82 */ /* 0x000ea20000000800 */
[----:B------:R-:W3:Y:S07]  /*00c0*/  LDCU.64 UR10, c[0x0][0x390] ;  /* 0x00007200ff0a77ac */ /* 0x000eee0008000a00 */
[----:B------:R-:W4:Y:S01]  /*00d0*/  LDC.64 R6, c[0x0][0x3b0] ;  /* 0x0000ec00ff067b82 */ /* 0x000f220000000a00 */
[----:B0-----:R-:W5:Y:S01]  /*00e0*/  LDG.E.CONSTANT R2, desc[UR8][R2.64] ;  /* 0x0000000802027981 */ /* 0x001f62000c1e9900 */
[----:B-1----:R-:W-:-:S04]  /*00f0*/  UIADD3 UR4, UP0, UPT, UR4, 0x8, URZ ;  /* 0x0000000804047890 */ /* 0x002fc8000ff1e0ff */
[----:B------:R-:W-:Y:S02]  /*0100*/  UIADD3.X UR5, UPT, UPT, URZ, UR5, URZ, UP0, !UPT ;  /* 0x00000005ff057290 */ /* 0x000fe400087fe4ff */
[----:B------:R-:W-:-:S04]  /*0110*/  IMAD.U32 R14, RZ, RZ, UR4 ;  /* 0x00000004ff0e7e24 */ /* 0x000fc8000f8e00ff */
[----:B------:R-:W-:Y:S01]  /*0120*/  IMAD.U32 R15, RZ, RZ, UR5 ;  /* 0x00000005ff0f7e24 */ /* 0x000fe2000f8e00ff */
[----:B-----5:R-:W-:-:S13]  /*0130*/  ISETP.NE.AND P0, PT, R2, RZ, PT ;  /* 0x000000ff0200720c */ /* 0x020fda0003f05270 */
[----:B--234-:R-:W-:Y:S05]  /*0140*/  @!P0 BRA `(.L_x_0) ;  /* 0x0000000000208947 */ /* 0x01cfea0003800000 */
.L_x_1:
[----:B0-----:R-:W-:-:S05]  /*0150*/  IMAD.WIDE R2, R13, 0x8, R6 ;  /* 0x000000080d027825 */ /* 0x001fca00078e0206 */
[----:B------:R-:W2:Y:S01]  /*0160*/  LDG.E.64 R4, desc[UR8][R2.64] ;  /* 0x0000000802047981 */ /* 0x000ea2000c1e1b00 */
[----:B------:R-:W-:-:S05]  /*0170*/  IMAD R13, R0, 0x80, R13 ;  /* 0x00000080000d7824 */ /* 0x000fca00078e020d */
[----:B------:R-:W-:Y:S01]  /*0180*/  ISETP.GE.AND P0, PT, R13, UR7, PT ;  /* 0x000000070d007c0c */ /* 0x000fe2000bf06270 */
[----:B--2---:R-:W-:-:S07]  /*0190*/  DMUL R4, R4, UR10 ;  /* 0x0000000a04047c28 */ /* 0x004fce0008000000 */
[----:B------:R0:W-:Y:S05]  /*01a0*/  STG.E.64 desc[UR8][R2.64], R4 ;  /* 0x0000000402007986 */ /* 0x0001ea000c101b08 */
[----:B------:R-:W-:Y:S05]  /*01b0*/  @!P0 BRA `(.L_x_1) ;  /* 0xfffffffc00e48947 */ /* 0x000fea000383ffff */
[----:B------:R-:W-:Y:S05]  /*01c0*/  EXIT ;  /* 0x000000000000794d */ /* 0x000fea0003800000 */
.L_x_0:
[----:B------:R-:W0:Y:S01]  /*01d0*/  LDC.64 R8, c[0x0][0x398] ;  /* 0x0000e600ff087b82 */ /* 0x000e220000000a00 */
[----:B------:R1:W5:Y:S01]  /*01e0*/  LDG.E.64.CONSTANT R2, desc[UR8][R14.64] ;  /* 0x000000080e027981 */ /* 0x000362000c1e9b00 */
[----:B------:R-:W2:Y:S03]  /*01f0*/  LDCU.64 UR12, c[0x0][0x390] ;  /* 0x00007200ff0c77ac */ /* 0x000ea60008000a00 */
[----:B------:R1:W5:Y:S01]  /*0200*/  LDG.E.64.CONSTANT R4, desc[UR8][R14.64+0x8] ;  /* 0x000008080e047981 */ /* 0x000362000c1e9b00 */
[----:B------:R-:W3:Y:S02]  /*0210*/  LDCU.64 UR10, c[0x0][0x388] ;  /* 0x00007100ff0a77ac */ /* 0x000ee40008000a00 */
[----:B------:R-:W4:Y:S08]  /*0220*/  LDC.64 R10, c[0x0][0x3b0] ;  /* 0x0000ec00ff0a7b82 */ /* 0x000f300000000a00 */
[----:B------:R-:W1:Y:S01]  /*0230*/  LDC.64 R6, c[0x0][0x3a0] ;  /* 0x0000e800ff067b82 */ /* 0x000e620000000a00 */
[----:B0-23--:R-:W5:Y:S02]  /*0240*/  LDG.E.64.CONSTANT R8, desc[UR8][R8.64] ;  /* 0x0000000808087981 */ /* 0x00df64000c1e9b00 */
.L_x_2:
[----:B-1----:R-:W-:-:S06]  /*0250*/  IMAD.WIDE R18, R13, 0x8, R6 ;  /* 0x000000080d127825 */ /* 0x002fcc00078e0206 */
[----:B------:R-:W2:Y:S01]  /*0260*/  LDG.E.64.CONSTANT R18, desc[UR8][R18.64] ;  /* 0x0000000812127981 */ /* 0x000ea2000c1e9b00 */
[----:B0---4-:R-:W-:-:S05]  /*0270*/  IMAD.WIDE R14, R13, 0x8, R10 ;  /* 0x000000080d0e7825 */ /* 0x011fca00078e020a */
[----:B------:R-:W3:Y:S01]  /*0280*/  LDG.E.64 R16, desc[UR8][R14.64] ;  /* 0x000000080e107981 */ /* 0x000ee2000c1e1b00 */
[----:B------:R-:W-:Y:S01]  /*0290*/  UMOV UR4, 0xe2308c3a ;  /* 0xe2308c3a00047882 */ /* 0x000fe20000000000 */
[----:B------:R-:W-:Y:S01]  /*02a0*/  UMOV UR5, 0x3e45798e ;  /* 0x3e45798e00057882 */ /* 0x000fe20000000000 */
[----:B------:R-:W-:Y:S01]  /*02b0*/  IMAD R13, R0, 0x80, R13 ;  /* 0x00000080000d7824 */ /* 0x000fe200078e020d */
[----:B------:R-:W-:Y:S02]  /*02c0*/  UMOV UR6, UR5 ;  /* 0x0000000500067c82 */ /* 0x000fe40008000000 */
[----:B------:R-:W-:Y:S01]  /*02d0*/  IMAD.U32 R24, RZ, RZ, UR6 ;  /* 0x00000006ff187e24 */ /* 0x000fe2000f8e00ff */
[-C--:B--2---:R-:W-:Y:S02]  /*02e0*/  DMUL R20, R18, R18.reuse ;  /* 0x0000001212147228 */ /* 0x084fe40000000000 */
[----:B-----5:R-:W-:Y:S02]  /*02f0*/  DFMA R22, R2, R18, R8 ;  /* 0x000000120216722b */ /* 0x020fe40000000008 */
[----:B---3--:R-:W-:-:S06]  /*0300*/  DMUL R16, R16, UR12 ;  /* 0x0000000c10107c28 */ /* 0x008fcc0008000000 */
[----:B------:R-:W-:Y:S02]  /*0310*/  DFMA R20, R4, R20, R22 ;  /* 0x000000140414722b */ /* 0x000fe40000000016 */
[----:B------:R-:W-:Y:S01]  /*0320*/  DADD R22, R18, -UR10 ;  /* 0x8000000a12167e29 */ /* 0x000fe20008000000 */
[----:B------:R-:W-:-:S05]  /*0330*/  CS2R R18, SRZ ;  /* 0x0000000000127805 */ /* 0x000fca000001ff00 */
[----:B------:R-:W-:Y:S02]  /*0340*/  DMUL R20, R20, UR12 ;  /* 0x0000000c14147c28 */ /* 0x000fe40008000000 */
[----:B------:R-:W-:Y:S02]  /*0350*/  DSETP.MAX.AND P0, P1, RZ, R22, PT ;  /* 0x00000016ff00722a */ /* 0x000fe4000390f000 */
[----:B------:R-:W-:Y:S02]  /*0360*/  IMAD.MOV.U32 R25, RZ, RZ, R22 ;  /* 0x000000ffff197224 */ /* 0x000fe400078e0016 */
[----:B------:R-:W-:Y:S02]  /*0370*/  IMAD.MOV.U32 R12, RZ, RZ, R23 ;  /* 0x000000ffff0c7224 */ /* 0x000fe400078e0017 */
[----:B------:R-:W-:Y:S01]  /*0380*/  DSETP.MAX.AND P2, P3, R20, UR4, PT ;  /* 0x0000000414007e2a */ /* 0x000fe2000bb4f000 */
[----:B------:R-:W-:Y:S01]  /*0390*/  SEL R18, R18, R25, P0 ;  /* 0x0000001912127207 */ /* 0x000fe20000000000 */
[----:B------:R-:W-:Y:S01]  /*03a0*/  IMAD.MOV.U32 R22, RZ, RZ, R21 ;  /* 0x000000ffff167224 */ /* 0x000fe200078e0015 */
[----:B------:R-:W-:-:S04]  /*03b0*/  FSEL R19, R19, R12, P0 ;  /* 0x0000000c13137208 */ /* 0x000fc80000000000 */
[----:B------:R-:W-:Y:S02]  /*03c0*/  FSEL R23, R22, UR6, P2 ;  /* 0x0000000616177c08 */ /* 0x000fe40009000000 */
[----:B------:R-:W-:Y:S02]  /*03d0*/  @P1 LOP3.LUT R19, R12, 0x80000, RZ, 0xfc, !PT ;  /* 0x000800000c131812 */ /* 0x000fe400078efcff */
[----:B------:R-:W-:-:S03]  /*03e0*/  SEL R22, R20, UR4, P2 ;  /* 0x0000000414167c07 */ /* 0x000fc60009000000 */
[----:B------:R-:W-:-:S06]  /*03f0*/  @P3 LOP3.LUT R23, R24, 0x80000, RZ, 0xfc, !PT ;  /* 0x0008000018173812 */ /* 0x000fcc00078efcff */
[----:B------:R-:W-:-:S06]  /*0400*/  DSETP.GE.AND P0, PT, R22, R18, PT ;  /* 0x000000121600722a */ /* 0x000fcc0003f06000 */
[----:B------:R-:W-:Y:S02]  /*0410*/  FSEL R16, R16, R18, P0 ;  /* 0x0000001210107208 */ /* 0x000fe40000000000 */
[----:B------:R-:W-:Y:S02]  /*0420*/  FSEL R17, R17, R19, P0 ;  /* 0x0000001311117208 */ /* 0x000fe40000000000 */
[----:B------:R-:W-:-:S03]  /*0430*/  ISETP.GE.AND P0, PT, R13, UR7, PT ;  /* 0x000000070d007c0c */ /* 0x000fc6000bf06270 */
[----:B------:R0:W-:Y:S10]  /*0440*/  STG.E.64 desc[UR8][R14.64], R16 ;  /* 0x000000100e007986 */ /* 0x0001f4000c101b08 */
[----:B------:R-:W-:Y:S05]  /*0450*/  @!P0 BRA `(.L_x_2) ;  /* 0xfffffffc007c8947 */ /* 0x000fea000383ffff */
[----:B------:R-:W-:Y:S05]  /*0460*/  EXIT ;  /* 0x000000000000794d */ /* 0x000fea0003800000 */
.L_x_3:
[----:B------:R-:W-:-:S00]  /*0470*/  BRA `(.L_x_3) ;  /* 0xfffffffc00fc7947 */ /* 0x000fc0000383ffff */
[----:B------:R-:W-:-:S00]  /*0480*/  NOP ;  /* 0x0000000000007918 */ /* 0x000fc00000000000 */
[----:B------:R-:W-:-:S00]  /*0490*/  NOP ;  /* 0x0000000000007918 */ /* 0x000fc00000000000 */
[----:B------:R-:W-:-:S00]  /*04a0*/  NOP ;  /* 0x0000000000007918 */ /* 0x000fc00000000000 */
[----:B------:R-:W-:-:S00]  /*04b0*/  NOP ;  /* 0x0000000000007918 */ /* 0x000fc00000000000 */
[----:B------:R-:W-:-:S00]  /*04c0*/  NOP ;  /* 0x0000000000007918 */ /* 0x000fc00000000000 */
[----:B------:R-:W-:-:S00]  /*04d0*/  NOP ;  /* 0x0000000000007918 */ /* 0x000fc00000000000 */
[----:B------:R-:W-:-:S00]  /*04e0*/  NOP ;  /* 0x0000000000007918 */ /* 0x000fc00000000000 */
[----:B------:R-:W-:-:S00]  /*04f0*/  NOP ;  /* 0x0000000000007918 */ /* 0x000fc00000000000 */
.L_x_339:


//--------------------- .text._Z27compute_partial_beta_kernelILi128E10PayoffCallEviT0_PKdS3_S3_PKiPd --------------------------
	.section	.text._Z27compute_partial_beta_kernelILi128E10PayoffCallEviT0_PKdS3_S3_PKiPd,"ax",@progbits
	.align	128
        .global         _Z27compute_partial_beta_kernelILi128E10PayoffCallEviT0_PKdS3_S3_PKiPd
        .type           _Z27compute_partial_beta_kernelILi128E10PayoffCallEviT0_PKdS3_S3_PKiPd,@function
        .size           _Z27compute_partial_beta_kernelILi128E10PayoffCallEviT0_PKdS3_S3_PKiPd,(.L_x_328 - _Z27compute_partial_beta_kernelILi128E10PayoffCallEviT0_PKdS3_S3_PKiPd)
        .other          _Z27compute_partial_beta_kernelILi128E10PayoffCallEviT0_PKdS3_S3_PKiPd,@"STO_CUDA_ENTRY STV_DEFAULT"
_Z27compute_partial_beta_kernelILi128E10PayoffCallEviT0_PKdS3_S3_PKiPd:
.text._Z27compute_partial_beta_kernelILi128E10PayoffCallEviT0_PKdS3_S3_PKiPd:
[----:B------:R-:W-:Y:S08]  /*0000*/  LDC R1, c[0x0][0x37c] ;  /* 0x0000df00ff017b82 */ /* 0x000ff00000000800 */
[----:B------:R-:W0:Y:S01]  /*0010*/  LDC.64 R2, c[0x0][0x3a8] ;  /* 0x0000ea00ff027b82 */ /* 0x000e220000000a00 */
[----:B------:R-:W0:Y:S02]  /*0020*/  LDCU.64 UR6, c[0x0][0x358] ;  /* 0x00006b00ff0677ac */ /* 0x000e240008000a00 */
[----:B0-----:R-:W2:Y:S02]  /*0030*/  LDG.E.CONSTANT R2, desc[UR6][R2.64] ;  /* 0x0000000602027981 */ /* 0x001ea4000c1e9900 */
[----:B--2---:R-:W-:-:S13]  /*0040*/  ISETP.NE.AND P0, PT, R2, RZ, PT ;  /* 0x000000ff0200720c */ /* 0x004fda0003f05270 */
[----:B------:R-:W-:Y:S05]  /*0050*/  @P0 EXIT ;  /* 0x000000000000094d */ /* 0x000fea0003800000 */
[----:B------:R-:W0:Y:S01]  /*0060*/  S2R R2, SR_TID.X ;  /* 0x0000000000027919 */ /* 0x000e220000002100 */
[----:B------:R-:W-:Y:S01]  /*0070*/  BSSY.RECONVERGENT B0, `(.L_x_4) ;  /* 0x000000c000007945 */ /* 0x000fe20003800200 */
[----:B0-----:R-:W-:-:S13]  /*0080*/  ISETP.GT.U32.AND P0, PT, R2, 0xb, PT ;  /* 0x0000000b0200780c */ /* 0x001fda0003f04070 */
[----:B------:R-:W-:Y:S05]  /*0090*/  @P0 BRA `(.L_x_5) ;  /* 0x0000000000240947 */ /* 0x000fea0003800000 */
[----:B------:R-:W0:Y:S02]  /*00a0*/  LDC.64 R4, c[0x0][0x390] ;  /* 0x0000e400ff047b82 */ /* 0x000e240000000a00 */
[----:B0-----:R-:W-:-:S06]  /*00b0*/  IMAD.WIDE.U32 R4, R2, 0x8, R4 ;  /* 0x0000000802047825 */ /* 0x001fcc00078e0004 */
[----:B------:R-:W2:Y:S01]  /*00c0*/  LDG.E.64.CONSTANT R4, desc[UR6][R4.64] ;  /* 0x0000000604047981 */ /* 0x000ea2000c1e9b00 */
[----:B------:R-:W0:Y:S01]  /*00d0*/  S2UR UR5, SR_CgaCtaId ;  /* 0x00000000000579c3 */ /* 0x000e220000008800 */
[----:B------:R-:W-:Y:S02]  /*00e0*/  UMOV UR4, 0x400 ;  /* 0x0000040000047882 */ /* 0x000fe40000000000 */
[----:B------:R-:W-:-:S04]  /*00f0*/  UIADD3 UR4, UPT, UPT, UR4, 0x18, URZ ;  /* 0x0000001804047890 */ /* 0x000fc8000fffe0ff */
[----:B0-----:R-:W-:-:S06]  /*0100*/  ULEA UR4, UR5, UR4, 0x18 ;  /* 0x0000000405047291 */ /* 0x001fcc000f8ec0ff */
[----:B------:R-:W-:-:S05]  /*0110*/  LEA R3, R2, UR4, 0x3 ;  /* 0x0000000402037c11 */ /* 0x000fca000f8e18ff */
[----:B--2---:R0:W-:Y:S02]  /*0120*/  STS.64 [R3], R4 ;  /* 0x0000000403007388 */ /* 0x0041e40000000a00 */
.L_x_5:
[----:B------:R-:W-:Y:S05]  /*0130*/  BSYNC.RECONVERGENT B0 ;  /* 0x0000000000007941 */ /* 0x000fea0003800200 */
.L_x_4:
[----:B------:R-:W1:Y:S08]  /*0140*/  S2UR UR5, SR_CgaCtaId ;  /* 0x00000000000579c3 */ /* 0x000e700000008800 */
[----:B------:R-:W-:Y:S06]  /*0150*/  BAR.SYNC.DEFER_BLOCKING 0x0 ;  /* 0x0000000000007b1d */ /* 0x000fec0000010000 */
[----:B------:R-:W-:-:S02]  /*0160*/  UMOV UR4, 0x400 ;  /* 0x0000040000047882 */ /* 0x000fc40000000000 */
[----:B-1----:R-:W-:-:S09]  /*0170*/  ULEA UR4, UR5, UR4, 0x18 ;  /* 0x0000000405047291 */ /* 0x002fd2000f8ec0ff */
[----:B------:R-:W1:Y:S04]  /*0180*/  LDS.64 R6, [UR4+0x30] ;  /* 0x00003004ff067984 */ /* 0x000e680008000a00 */
[----:B0-----:R-:W0:Y:S01]  /*0190*/  LDS.64 R4, [UR4+0x40] ;  /* 0x00004004ff047984 */ /* 0x001e220008000a00 */
[----:B-1----:R-:W1:Y:S01]  /*01a0*/  MUFU.RCP64H R9, R7 ;  /* 0x0000000700097308 */ /* 0x002e620000001800 */
[----:B------:R-:W-:Y:S01]  /*01b0*/  VIADD R8, R7, 0x300402 ;  /* 0x0030040207087836 */ /* 0x000fe20000000000 */
[----:B------:R-:W-:-:S04]  /*01c0*/  DSETP.NEU.AND P0, PT, R6, RZ, PT ;  /* 0x000000ff0600722a */ /* 0x000fc80003f0d000 */
[----:B------:R-:W-:Y:S01]  /*01d0*/  FSETP.GEU.AND P1, PT, |R8|, 5.8789094863358348022e-39, PT ;  /* 0x004004020800780b */ /* 0x000fe20003f2e200 */
[----:B-1----:R-:W-:-:S08]  /*01e0*/  DFMA R10, -R6, R8, 1 ;  /* 0x3ff00000060a742b */ /* 0x002fd00000000108 */
[----:B------:R-:W-:-:S08]  /*01f0*/  DFMA R10, R10, R10, R10 ;  /* 0x0000000a0a0a722b */ /* 0x000fd0000000000a */
[----:B------:R-:W-:-:S08]  /*0200*/  DFMA R10, R8, R10, R8 ;  /* 0x0000000a080a722b */ /* 0x000fd00000000008 */
[----:B------:R-:W-:-:S08]  /*0210*/  DFMA R12, -R6, R10, 1 ;  /* 0x3ff00000060c742b */ /* 0x000fd0000000010a */
[----:B------:R-:W-:Y:S01]  /*0220*/  DFMA R10, R10, R12, R10 ;  /* 0x0000000c0a0a722b */ /* 0x000fe2000000000a */
[----:B0-----:R-:W-:Y:S10]  /*0230*/  @P1 BRA `(.L_x_6) ;  /* 0x0000000000201947 */ /* 0x001ff40003800000 */
[----:B------:R-:W-:Y:S01]  /*0240*/  LOP3.LUT R32, R7, 0x7fffffff, RZ, 0xc0, !PT ;  /* 0x7fffffff07207812 */ /* 0x000fe200078ec0ff */
[----:B------:R-:W-:Y:S01]  /*0250*/  IMAD.MOV.U32 R24, RZ, RZ, R6 ;  /* 0x000000ffff187224 */ /* 0x000fe200078e0006 */
[----:B------:R-:W-:Y:S01]  /*0260*/  MOV R34, 0x2a0 ;  /* 0x000002a000227802 */ /* 0x000fe20000000f00 */
[----:B------:R-:W-:Y:S02]  /*0270*/  IMAD.MOV.U32 R25, RZ, RZ, R7 ;  /* 0x000000ffff197224 */ /* 0x000fe400078e0007 */
[----:B------:R-:W-:-:S07]  /*0280*/  VIADD R32, R32, 0xfff00000 ;  /* 0xfff0000020207836 */ /* 0x000fce0000000000 */
[----:B------:R-:W-:Y:S05]  /*0290*/  CALL.REL.NOINC `($__internal_0_$__cuda_sm20_dblrcp_rn_slowpath_v3) ;  /* 0x0000000800207944 */ /* 0x000fea0003c00000 */
[----:B------:R-:W-:Y:S02]  /*02a0*/  IMAD.MOV.U32 R10, RZ, RZ, R28 ;  /* 0x000000ffff0a7224 */ /* 0x000fe400078e001c */
[----:B------:R-:W-:-:S07]  /*02b0*/  IMAD.MOV.U32 R11, RZ, RZ, R29 ;  /* 0x000000ffff0b7224 */ /* 0x000fce00078e001d */
.L_x_6:
[----:B------:R-:W0:Y:S01]  /*02c0*/  MUFU.RCP64H R7, R5 ;  /* 0x0000000500077308 */ /* 0x000e220000001800 */
[----:B------:R-:W-:Y:S01]  /*02d0*/  VIADD R6, R5, 0x300402 ;  /* 0x0030040205067836 */ /* 0x000fe20000000000 */
[----:B------:R-:W-:-:S04]  /*02e0*/  DSETP.NEU.AND P1, PT, R4, RZ, PT ;  /* 0x000000ff0400722a */ /* 0x000fc80003f2d000 */
[----:B------:R-:W-:Y:S01]  /*02f0*/  FSETP.GEU.AND P2, PT, |R6|, 5.8789094863358348022e-39, PT ;  /* 0x004004020600780b */ /* 0x000fe20003f4e200 */
[----:B0-----:R-:W-:-:S08]  /*0300*/  DFMA R8, -R4, R6, 1 ;  /* 0x3ff000000408742b */ /* 0x001fd00000000106 */
[----:B------:R-:W-:-:S08]  /*0310*/  DFMA R8, R8, R8, R8 ;  /* 0x000000080808722b */ /* 0x000fd00000000008 */
[----:B------:R-:W-:Y:S01]  /*0320*/  DFMA R8, R6, R8, R6 ;  /* 0x000000080608722b */ /* 0x000fe20000000006 */
[----:B------:R-:W-:Y:S02]  /*0330*/  FSEL R6, R10, RZ, P0 ;  /* 0x000000ff0a067208 */ /* 0x000fe40000000000 */
[----:B------:R-:W-:-:S05]  /*0340*/  FSEL R7, R11, RZ, P0 ;  /* 0x000000ff0b077208 */ /* 0x000fca0000000000 */
[----:B------:R-:W-:-:S08]  /*0350*/  DFMA R12, -R4, R8, 1 ;  /* 0x3ff00000040c742b */ /* 0x000fd00000000108 */
[----:B------:R-:W-:Y:S01]  /*0360*/  DFMA R8, R8, R12, R8 ;  /* 0x0000000c0808722b */ /* 0x000fe20000000008 */
[----:B------:R-:W-:Y:S10]  /*0370*/  @P2 BRA `(.L_x_7) ;  /* 0x0000000000202947 */ /* 0x000ff40003800000 */
        /* <DEDUP_REMOVED lines=8> */
.L_x_7:
[----:B------:R-:W0:Y:S01]  /*0400*/  S2R R0, SR_CTAID.X ;  /* 0x0000000000007919 */ /* 0x000e220000002500 */
[----:B------:R-:W1:Y:S01]  /*0410*/  LDCU UR4, c[0x0][0x380] ;  /* 0x00007000ff0477ac */ /* 0x000e620008000800 */
[----:B------:R-:W-:Y:S01]  /*0420*/  BSSY.RECONVERGENT B0, `(.L_x_8) ;  /* 0x0000049000007945 */ /* 0x000fe20003800200 */
[----:B------:R-:W-:Y:S02]  /*0430*/  FSEL R8, R8, RZ, P1 ;  /* 0x000000ff08087208 */ /* 0x000fe40000800000 */
[----:B------:R-:W-:Y:S01]  /*0440*/  CS2R R44, SRZ ;  /* 0x00000000002c7805 */ /* 0x000fe2000001ff00 */
[----:B------:R-:W2:Y:S01]  /*0450*/  LDCU UR10, c[0x0][0x380] ;  /* 0x00007000ff0a77ac */ /* 0x000ea20008000800 */
[----:B------:R-:W-:Y:S02]  /*0460*/  FSEL R9, R9, RZ, P1 ;  /* 0x000000ff09097208 */ /* 0x000fe40000800000 */
[----:B------:R-:W-:Y:S02]  /*0470*/  CS2R R42, SRZ ;  /* 0x00000000002a7805 */ /* 0x000fe4000001ff00 */
[----:B------:R-:W-:Y:S01]  /*0480*/  CS2R R20, SRZ ;  /* 0x0000000000147805 */ /* 0x000fe2000001ff00 */
[----:B------:R-:W3:Y:S01]  /*0490*/  LDCU.64 UR8, c[0x0][0x388] ;  /* 0x00007100ff0877ac */ /* 0x000ee20008000a00 */
[----:B0-----:R-:W-:-:S05]  /*04a0*/  IMAD.SHL.U32 R3, R0, 0x80, RZ ;  /* 0x0000008000037824 */ /* 0x001fca00078e00ff */
[----:B------:R-:W-:-:S04]  /*04b0*/  LOP3.LUT R3, R3, R2, RZ, 0xfc, !PT ;  /* 0x0000000203037212 */ /* 0x000fc800078efcff */
[----:B-1----:R-:W-:-:S13]  /*04c0*/  ISETP.GE.AND P0, PT, R3, UR4, PT ;  /* 0x0000000403007c0c */ /* 0x002fda000bf06270 */
[----:B--23--:R-:W-:Y:S05]  /*04d0*/  @P0 BRA `(.L_x_9) ;  /* 0x0000000000f40947 */ /* 0x00cfea0003800000 */
[----:B------:R-:W0:Y:S01]  /*04e0*/  S2UR UR5, SR_CgaCtaId ;  /* 0x00000000000579c3 */ /* 0x000e220000008800 */
[----:B------:R-:W-:Y:S02]  /*04f0*/  UMOV UR4, 0x400 ;  /* 0x0000040000047882 */ /* 0x000fe40000000000 */
[----:B0-----:R-:W-:-:S09]  /*0500*/  ULEA UR4, UR5, UR4, 0x18 ;  /* 0x0000000405047291 */ /* 0x001fd2000f8ec0ff */
[----:B------:R-:W0:Y:S04]  /*0510*/  LDS.64 R4, [UR4+0x18] ;  /* 0x00001804ff047984 */ /* 0x000e280008000a00 */
[----:B------:R-:W1:Y:S04]  /*0520*/  LDS.64 R30, [UR4+0x38] ;  /* 0x00003804ff1e7984 */ /* 0x000e680008000a00 */
[----:B------:R-:W2:Y:S04]  /*0530*/  LDS.64 R26, [UR4+0x48] ;  /* 0x00004804ff1a7984 */ /* 0x000ea80008000a00 */
[----:B------:R-:W3:Y:S04]  /*0540*/  LDS.64 R10, [UR4+0x70] ;  /* 0x00007004ff0a7984 */ /* 0x000ee80008000a00 */
[----:B------:R-:W4:Y:S04]  /*0550*/  LDS.128 R20, [UR4+0x20] ;  /* 0x00002004ff147984 */ /* 0x000f280008000c00 */
[----:B------:R-:W1:Y:S04]  /*0560*/  LDS.128 R16, [UR4+0x50] ;  /* 0x00005004ff107984 */ /* 0x000e680008000c00 */
[----:B------:R-:W1:Y:S01]  /*0570*/  LDS.128 R12, [UR4+0x60] ;  /* 0x00006004ff0c7984 */ /* 0x000e620008000c00 */
[----:B0-----:R-:W0:Y:S01]  /*0580*/  MUFU.RCP64H R25, R5 ;  /* 0x0000000500197308 */ /* 0x001e220000001800 */
[----:B------:R-:W-:-:S05]  /*0590*/  VIADD R24, R5, 0x300402 ;  /* 0x0030040205187836 */ /* 0x000fca0000000000 */
[----:B------:R-:W-:Y:S01]  /*05a0*/  FSETP.GEU.AND P0, PT, |R24|, 5.8789094863358348022e-39, PT ;  /* 0x004004021800780b */ /* 0x000fe20003f0e200 */
[----:B0-----:R-:W-:-:S08]  /*05b0*/  DFMA R28, -R4, R24, 1 ;  /* 0x3ff00000041c742b */ /* 0x001fd00000000118 */
[----:B------:R-:W-:-:S08]  /*05c0*/  DFMA R28, R28, R28, R28 ;  /* 0x0000001c1c1c722b */ /* 0x000fd0000000001c */
[----:B------:R-:W-:-:S08]  /*05d0*/  DFMA R28, R24, R28, R24 ;  /* 0x0000001c181c722b */ /* 0x000fd00000000018 */
[----:B------:R-:W-:-:S08]  /*05e0*/  DFMA R32, -R4, R28, 1 ;  /* 0x3ff000000420742b */ /* 0x000fd0000000011c */
[----:B------:R-:W-:Y:S01]  /*05f0*/  DFMA R28, R28, R32, R28 ;  /* 0x000000201c1c722b */ /* 0x000fe2000000001c */
[----:B-1234-:R-:W-:Y:S10]  /*0600*/  @P0 BRA `(.L_x_10) ;  /* 0x0000000000180947 */ /* 0x01eff40003800000 */
[----:B------:R-:W-:Y:S01]  /*0610*/  LOP3.LUT R32, R5, 0x7fffffff, RZ, 0xc0, !PT ;  /* 0x7fffffff05207812 */ /* 0x000fe200078ec0ff */
[----:B------:R-:W-:Y:S01]  /*0620*/  IMAD.MOV.U32 R24, RZ, RZ, R4 ;  /* 0x000000ffff187224 */ /* 0x000fe200078e0004 */
[----:B------:R-:W-:Y:S01]  /*0630*/  MOV R34, 0x670 ;  /* 0x0000067000227802 */ /* 0x000fe20000000f00 */
[----:B------:R-:W-:Y:S02]  /*0640*/  IMAD.MOV.U32 R25, RZ, RZ, R5 ;  /* 0x000000ffff197224 */ /* 0x000fe400078e0005 */
[----:B------:R-:W-:-:S07]  /*0650*/  VIADD R32, R32, 0xfff00000 ;  /* 0xfff0000020207836 */ /* 0x000fce0000000000 */
[----:B------:R-:W-:Y:S05]  /*0660*/  CALL.REL.NOINC `($__internal_0_$__cuda_sm20_dblrcp_rn_slowpath_v3) ;  /* 0x00000004002c7944 */ /* 0x000fea0003c00000 */
.L_x_10:
[----:B------:R-:W-:Y:S01]  /*0670*/  DSETP.NEU.AND P0, PT, R4, RZ, PT ;  /* 0x000000ff0400722a */ /* 0x000fe20003f0d000 */
[----:B------:R-:W0:Y:S01]  /*0680*/  LDC.64 R24, c[0x0][0x398] ;  /* 0x0000e600ff187b82 */ /* 0x000e220000000a00 */
[C---:B------:R-:W-:Y:S01]  /*0690*/  DMUL R30, R8.reuse, R30 ;  /* 0x0000001e081e7228 */ /* 0x040fe20000000000 */
[----:B------:R-:W-:Y:S02]  /*06a0*/  CS2R R42, SRZ ;  /* 0x00000000002a7805 */ /* 0x000fe4000001ff00 */
[----:B------:R-:W-:Y:S02]  /*06b0*/  CS2R R44, SRZ ;  /* 0x00000000002c7805 */ /* 0x000fe4000001ff00 */
[----:B------:R-:W-:Y:S02]  /*06c0*/  FSEL R28, R28, RZ, P0 ;  /* 0x000000ff1c1c7208 */ /* 0x000fe40000000000 */
[----:B------:R-:W-:Y:S01]  /*06d0*/  FSEL R29, R29, RZ, P0 ;  /* 0x000000ff1d1d7208 */ /* 0x000fe20000000000 */
[----:B------:R-:W1:Y:S05]  /*06e0*/  LDC R4, c[0x0][0x370] ;  /* 0x0000dc00ff047b82 */ /* 0x000e6a0000000800 */
[----:B------:R-:W-:-:S02]  /*06f0*/  DMUL R32, R8, R28 ;  /* 0x0000001c08207228 */ /* 0x000fc40000000000 */
[-C--:B------:R-:W-:Y:S02]  /*0700*/  DMUL R34, R6, R28.reuse ;  /* 0x0000001c06227228 */ /* 0x080fe40000000000 */
[----:B------:R-:W-:-:S04]  /*0710*/  DMUL R26, R26, R28 ;  /* 0x0000001c1a1a7228 */ /* 0x000fc80000000000 */
[----:B------:R-:W-:Y:S02]  /*0720*/  DMUL R22, R32, R22 ;  /* 0x0000001620167228 */ /* 0x000fe40000000000 */
[----:B------:R-:W-:Y:S01]  /*0730*/  DMUL R28, R20, R34 ;  /* 0x00000022141c7228 */ /* 0x000fe20000000000 */
[----:B------:R-:W-:-:S10]  /*0740*/  CS2R R20, SRZ ;  /* 0x0000000000147805 */ /* 0x000fd4000001ff00 */
.L_x_11:
[----:B0-----:R-:W-:-:S06]  /*0750*/  IMAD.WIDE R38, R3, 0x8, R24 ;  /* 0x0000000803267825 */ /* 0x001fcc00078e0218 */
[----:B------:R-:W2:Y:S01]  /*0760*/  LDG.E.64.CONSTANT R38, desc[UR6][R38.64] ;  /* 0x0000000626267981 */ /* 0x000ea2000c1e9b00 */
[----:B------:R-:W-:Y:S01]  /*0770*/  CS2R R32, SRZ ;  /* 0x0000000000207805 */ /* 0x000fe2000001ff00 */
[----:B--2---:R-:W-:-:S14]  /*0780*/  DSETP.GT.AND P0, PT, R38, UR8, PT ;  /* 0x0000000826007e2a */ /* 0x004fdc000bf04000 */
[----:B------:R-:W0:Y:S02]  /*0790*/  @P0 LDC.64 R34, c[0x0][0x3a0] ;  /* 0x0000e800ff220b82 */ /* 0x000e240000000a00 */
[----:B0-----:R-:W-:-:S05]  /*07a0*/  @P0 IMAD.WIDE R34, R3, 0x8, R34 ;  /* 0x0000000803220825 */ /* 0x001fca00078e0222 */
[----:B------:R0:W2:Y:S01]  /*07b0*/  @P0 LDG.E.64.CONSTANT R32, desc[UR6][R34.64] ;  /* 0x0000000622200981 */ /* 0x0000a2000c1e9b00 */
[----:B------:R-:W-:Y:S01]  /*07c0*/  DMUL R36, R8, R38 ;  /* 0x0000002608247228 */ /* 0x000fe20000000000 */
[----:B-1----:R-:W-:-:S05]  /*07d0*/  IMAD R3, R4, 0x80, R3 ;  /* 0x0000008004037824 */ /* 0x002fca00078e0203 */
[----:B------:R-:W-:Y:S02]  /*07e0*/  ISETP.GE.AND P0, PT, R3, UR10, PT ;  /* 0x0000000a03007c0c */ /* 0x000fe4000bf06270 */
[----:B------:R-:W-:Y:S02]  /*07f0*/  DFMA R36, R38, R36, -R22 ;  /* 0x000000242624722b */ /* 0x000fe40000000816 */
[----:B0-----:R-:W-:-:S08]  /*0800*/  DFMA R34, R6, R38, -R28 ;  /* 0x000000260622722b */ /* 0x001fd0000000081c */
[-C--:B------:R-:W-:Y:S02]  /*0810*/  DFMA R36, -R30, R34.reuse, R36 ;  /* 0x000000221e24722b */ /* 0x080fe40000000124 */
[----:B------:R-:W-:-:S06]  /*0820*/  DFMA R40, R16, R34, R26 ;  /* 0x000000221028722b */ /* 0x000fcc000000001a */
[C---:B------:R-:W-:Y:S02]  /*0830*/  DMUL R38, R36.reuse, R14 ;  /* 0x0000000e24267228 */ /* 0x040fe40000000000 */
[----:B------:R-:W-:Y:S02]  /*0840*/  DFMA R40, R36, R18, R40 ;  /* 0x000000122428722b */ /* 0x000fe40000000028 */
[----:B------:R-:W-:-:S04]  /*0850*/  DMUL R36, R10, R36 ;  /* 0x000000240a247228 */ /* 0x000fc80000000000 */
[----:B------:R-:W-:Y:S02]  /*0860*/  DFMA R38, R12, R34, R38 ;  /* 0x000000220c26722b */ /* 0x000fe40000000026 */
[-C--:B--2---:R-:W-:Y:S02]  /*0870*/  DFMA R44, R40, R32.reuse, R44 ;  /* 0x00000020282c722b */ /* 0x084fe4000000002c */
[----:B------:R-:W-:-:S04]  /*0880*/  DFMA R20, R36, R32, R20 ;  /* 0x000000202414722b */ /* 0x000fc80000000014 */
[----:B------:R-:W-:Y:S01]  /*0890*/  DFMA R42, R38, R32, R42 ;  /* 0x00000020262a722b */ /* 0x000fe2000000002a */
[----:B------:R-:W-:Y:S10]  /*08a0*/  @!P0 BRA `(.L_x_11) ;  /* 0xfffffffc00a88947 */ /* 0x000ff4000383ffff */
.L_x_9:
[----:B------:R-:W-:Y:S05]  /*08b0*/  BSYNC.RECONVERGENT B0 ;  /* 0x0000000000007941 */ /* 0x000fea0003800200 */
.L_x_8:
[----:B------:R-:W0:Y:S01]  /*08c0*/  S2UR UR5, SR_CgaCtaId ;  /* 0x00000000000579c3 */ /* 0x000e220000008800 */
[----:B------:R-:W-:Y:S01]  /*08d0*/  ISETP.NE.AND P0, PT, R2, RZ, PT ;  /* 0x000000ff0200720c */ /* 0x000fe20003f05270 */
[----:B------:R-:W-:Y:S01]  /*08e0*/  UMOV UR4, 0x400 ;  /* 0x0000040000047882 */ /* 0x000fe20000000000 */
[----:B------:R-:W-:Y:S01]  /*08f0*/  BSSY.RECONVERGENT B0, `(.L_x_12) ;  /* 0x000000a000007945 */ /* 0x000fe20003800200 */
[----:B0-----:R-:W-:-:S10]  /*0900*/  ULEA UR4, UR5, UR4, 0x18 ;  /* 0x0000000405047291 */ /* 0x001fd4000f8ec0ff */
[----:B------:R-:W-:Y:S04]  /*0910*/  @!P0 STS.128 [UR4], RZ ;  /* 0x000000ffff008988 */ /* 0x000fe80008000c04 */
[----:B------:R-:W-:Y:S01]  /*0920*/  @!P0 STS.64 [UR4+0x10], RZ ;  /* 0x000010ffff008988 */ /* 0x000fe20008000a04 */
[----:B------:R-:W-:Y:S06]  /*0930*/  BAR.SYNC.DEFER_BLOCKING 0x0 ;  /* 0x0000000000007b1d */ /* 0x000fec0000010000 */
.L_x_13:
[----:B------:R-:W0:Y:S01]  /*0940*/  LDS.64 R4, [UR4] ;  /* 0x00000004ff047984 */ /* 0x000e220008000a00 */
[----:B------:R-:W-:Y:S01]  /*0950*/  IMAD.U32 R3, RZ, RZ, UR4 ;  /* 0x00000004ff037e24 */ /* 0x000fe2000f8e00ff */
[----:B0-----:R-:W-:-:S07]  /*0960*/  DADD R6, R44, R4 ;  /* 0x000000002c067229 */ /* 0x001fce0000000004 */
[----:B------:R-:W0:Y:S02]  /*0970*/  ATOMS.CAST.SPIN.64 P1, [R3], R4, R6 ;  /* 0x000000040300758d */ /* 0x000e240001820406 */
[----:B0-----:R-:W-:Y:S05]  /*0980*/  @!P1 BRA `(.L_x_13) ;  /* 0xfffffffc00ec9947 */ /* 0x001fea000383ffff */
[----:B------:R-:W-:Y:S05]  /*0990*/  BSYNC.RECONVERGENT B0 ;  /* 0x0000000000007941 */ /* 0x000fea0003800200 */
.L_x_12:
[----:B------:R-:W-:Y:S01]  /*09a0*/  BSSY.RECONVERGENT B0, `(.L_x_14) ;  /* 0x0000006000007945 */ /* 0x000fe20003800200 */
.L_x_15:
[----:B------:R-:W0:Y:S01]  /*09b0*/  LDS.64 R4, [UR4+0x8] ;  /* 0x00000804ff047984 */ /* 0x000e220008000a00 */
[----:B------:R-:W-:Y:S01]  /*09c0*/  IMAD.U32 R3, RZ, RZ, UR4 ;  /* 0x00000004ff037e24 */ /* 0x000fe2000f8e00ff */
[----:B0-----:R-:W-:-:S07]  /*09d0*/  DADD R6, R42, R4 ;  /* 0x000000002a067229 */ /* 0x001fce0000000004 */
[----:B------:R-:W0:Y:S02]  /*09e0*/  ATOMS.CAST.SPIN.64 P1, [R3+0x8], R4, R6 ;  /* 0x000008040300758d */ /* 0x000e240001820406 */
[----:B0-----:R-:W-:Y:S05]  /*09f0*/  @!P1 BRA `(.L_x_15) ;  /* 0xfffffffc00ec9947 */ /* 0x001fea000383ffff */
[----:B------:R-:W-:Y:S05]  /*0a00*/  BSYNC.RECONVERGENT B0 ;  /* 0x0000000000007941 */ /* 0x000fea0003800200 */
.L_x_14:
[----:B------:R-:W-:Y:S01]  /*0a10*/  BSSY.RECONVERGENT B0, `(.L_x_16) ;  /* 0x0000006000007945 */ /* 0x000fe20003800200 */
.L_x_17:
[----:B------:R-:W0:Y:S01]  /*0a20*/  LDS.64 R4, [UR4+0x10] ;  /* 0x00001004ff047984 */ /* 0x000e220008000a00 */
[----:B------:R-:W-:Y:S01]  /*0a30*/  IMAD.U32 R3, RZ, RZ, UR4 ;  /* 0x00000004ff037e24 */ /* 0x000fe2000f8e00ff */
[----:B0-----:R-:W-:-:S07]  /*0a40*/  DADD R6, R20, R4 ;  /* 0x0000000014067229 */ /* 0x001fce0000000004 */
[----:B------:R-:W0:Y:S02]  /*0a50*/  ATOMS.CAST.SPIN.64 P1, [R3+0x10], R4, R6 ;  /* 0x000010040300758d */ /* 0x000e240001820406 */
[----:B0-----:R-:W-:Y:S05]  /*0a60*/  @!P1 BRA `(.L_x_17) ;  /* 0xfffffffc00ec9947 */ /* 0x001fea000383ffff */
[----:B------:R-:W-:Y:S05]  /*0a70*/  BSYNC.RECONVERGENT B0 ;  /* 0x0000000000007941 */ /* 0x000fea0003800200 */
.L_x_16:
[----:B------:R-:W-:Y:S06]  /*0a80*/  BAR.SYNC.DEFER_BLOCKING 0x0 ;  /* 0x0000000000007b1d */ /* 0x000fec0000010000 */
[----:B------:R-:W-:Y:S05]  /*0a90*/  @P0 EXIT ;  /* 0x000000000000094d */ /* 0x000fea0003800000 */
[----:B------:R-:W0:Y:S01]  /*0aa0*/  LDS.128 R4, [UR4] ;  /* 0x00000004ff047984 */ /* 0x000e220008000c00 */
[----:B------:R-:W1:Y:S03]  /*0ab0*/  LDC.64 R2, c[0x0][0x3b0] ;  /* 0x0000ec00ff027b82 */ /* 0x000e660000000a00 */
[----:B------:R-:W2:Y:S01]  /*0ac0*/  LDS.64 R8, [UR4+0x10] ;  /* 0x00001004ff087984 */ /* 0x000ea20008000a00 */
[----:B-1----:R-:W-:-:S05]  /*0ad0*/  IMAD.WIDE.U32 R2, R0, 0x8, R2 ;  /* 0x0000000800027825 */ /* 0x002fca00078e0002 */
[----:B0-----:R-:W-:Y:S04]  /*0ae0*/  STG.E.64 desc[UR6][R2.64], R4 ;  /* 0x0000000402007986 */ /* 0x001fe8000c101b06 */
[----:B------:R-:W-:Y:S04]  /*0af0*/  STG.E.64 desc[UR6][R2.64+0x400], R6 ;  /* 0x0004000602007986 */ /* 0x000fe8000c101b06 */
[----:B--2---:R-:W-:Y:S01]  /*0b00*/  STG.E.64 desc[UR6][R2.64+0x800], R8 ;  /* 0x0008000802007986 */ /* 0x004fe2000c101b06 */
[----:B------:R-:W-:Y:S05]  /*0b10*/  EXIT ;  /* 0x000000000000794d */ /* 0x000fea0003800000 */
        .weak           $__internal_0_$__cuda_sm20_dblrcp_rn_slowpath_v3
        .type           $__internal_0_$__cuda_sm20_dblrcp_rn_slowpath_v3,@function
        .size           $__internal_0_$__cuda_sm20_dblrcp_rn_slowpath_v3,(.L_x_328 - $__internal_0_$__cuda_sm20_dblrcp_rn_slowpath_v3)
$__internal_0_$__cuda_sm20_dblrcp_rn_slowpath_v3:
[----:B------:R-:W-:Y:S01]  /*0b20*/  DSETP.GTU.AND P2, PT, |R24|, +INF , PT ;  /* 0x7ff000001800742a */ /* 0x000fe20003f4c200 */
[----:B------:R-:W-:-:S13]  /*0b30*/  BSSY.RECONVERGENT B1, `(.L_x_18) ;  /* 0x0000022000017945 */ /* 0x000fda0003800200 */
[----:B------:R-:W-:Y:S05]  /*0b40*/  @P2 BRA `(.L_x_19) ;  /* 0x0000000000782947 */ /* 0x000fea0003800000 */
[----:B------:R-:W-:-:S05]  /*0b50*/  LOP3.LUT R33, R25, 0x7fffffff, RZ, 0xc0, !PT ;  /* 0x7fffffff19217812 */ /* 0x000fca00078ec0ff */
[----:B------:R-:W-:-:S05]  /*0b60*/  VIADD R28, R33, 0xffffffff ;  /* 0xffffffff211c7836 */ /* 0x000fca0000000000 */
[----:B------:R-:W-:-:S13]  /*0b70*/  ISETP.GE.U32.AND P2, PT, R28, 0x7fefffff, PT ;  /* 0x7fefffff1c00780c */ /* 0x000fda0003f46070 */
[----:B------:R-:W-:Y:S01]  /*0b80*/  @P2 LOP3.LUT R29, R25, 0x7ff00000, RZ, 0x3c, !PT ;  /* 0x7ff00000191d2812 */ /* 0x000fe200078e3cff */
[----:B------:R-:W-:Y:S01]  /*0b90*/  @P2 IMAD.MOV.U32 R28, RZ, RZ, RZ ;  /* 0x000000ffff1c2224 */ /* 0x000fe200078e00ff */
[----:B------:R-:W-:Y:S06]  /*0ba0*/  @P2 BRA `(.L_x_20) ;  /* 0x0000000000682947 */ /* 0x000fec0003800000 */
[----:B------:R-:W-:-:S13]  /*0bb0*/  ISETP.GE.U32.AND P2, PT, R33, 0x1000001, PT ;  /* 0x010000012100780c */ /* 0x000fda0003f46070 */
[----:B------:R-:W-:Y:S05]  /*0bc0*/  @!P2 BRA `(.L_x_21) ;  /* 0x000000000034a947 */ /* 0x000fea0003800000 */
[----:B------:R-:W-:Y:S02]  /*0bd0*/  VIADD R29, R25, 0xc0200000 ;  /* 0xc0200000191d7836 */ /* 0x000fe40000000000 */
[----:B------:R-:W-:Y:S02]  /*0be0*/  IMAD.MOV.U32 R28, RZ, RZ, R24 ;  /* 0x000000ffff1c7224 */ /* 0x000fe400078e0018 */
[----:B------:R-:W0:Y:S04]  /*0bf0*/  MUFU.RCP64H R33, R29 ;  /* 0x0000001d00217308 */ /* 0x000e280000001800 */
[----:B0-----:R-:W-:-:S08]  /*0c00*/  DFMA R36, -R28, R32, 1 ;  /* 0x3ff000001c24742b */ /* 0x001fd00000000120 */
[----:B------:R-:W-:-:S08]  /*0c10*/  DFMA R36, R36, R36, R36 ;  /* 0x000000242424722b */ /* 0x000fd00000000024 */
[----:B------:R-:W-:-:S08]  /*0c20*/  DFMA R36, R32, R36, R32 ;  /* 0x000000242024722b */ /* 0x000fd00000000020 */
[----:B------:R-:W-:-:S08]  /*0c30*/  DFMA R32, -R28, R36, 1 ;  /* 0x3ff000001c20742b */ /* 0x000fd00000000124 */
[----:B------:R-:W-:-:S08]  /*0c40*/  DFMA R32, R36, R32, R36 ;  /* 0x000000202420722b */ /* 0x000fd00000000024 */
[----:B------:R-:W-:-:S08]  /*0c50*/  DMUL R32, R32, 2.2250738585072013831e-308 ;  /* 0x0010000020207828 */ /* 0x000fd00000000000 */
[----:B------:R-:W-:-:S08]  /*0c60*/  DFMA R24, -R24, R32, 1 ;  /* 0x3ff000001818742b */ /* 0x000fd00000000120 */
[----:B------:R-:W-:-:S08]  /*0c70*/  DFMA R24, R24, R24, R24 ;  /* 0x000000181818722b */ /* 0x000fd00000000018 */
[----:B------:R-:W-:Y:S01]  /*0c80*/  DFMA R28, R32, R24, R32 ;  /* 0x00000018201c722b */ /* 0x000fe20000000020 */
[----:B------:R-:W-:Y:S10]  /*0c90*/  BRA `(.L_x_20) ;  /* 0x00000000002c7947 */ /* 0x000ff40003800000 */
.L_x_21:
[----:B------:R-:W-:-:S06]  /*0ca0*/  DMUL R24, R24, 8.11296384146066816958e+31 ;  /* 0x4690000018187828 */ /* 0x000fcc0000000000 */
[----:B------:R-:W0:Y:S02]  /*0cb0*/  MUFU.RCP64H R33, R25 ;  /* 0x0000001900217308 */ /* 0x000e240000001800 */
[----:B0-----:R-:W-:-:S08]  /*0cc0*/  DFMA R28, -R24, R32, 1 ;  /* 0x3ff00000181c742b */ /* 0x001fd00000000120 */
[----:B------:R-:W-:-:S08]  /*0cd0*/  DFMA R28, R28, R28, R28 ;  /* 0x0000001c1c1c722b */ /* 0x000fd0000000001c */
[----:B------:R-:W-:-:S08]  /*0ce0*/  DFMA R28, R32, R28, R32 ;  /* 0x0000001c201c722b */ /* 0x000fd00000000020 */
[----:B------:R-:W-:-:S08]  /*0cf0*/  DFMA R32, -R24, R28, 1 ;  /* 0x3ff000001820742b */ /* 0x000fd0000000011c */
[----:B------:R-:W-:-:S08]  /*0d00*/  DFMA R28, R28, R32, R28 ;  /* 0x000000201c1c722b */ /* 0x000fd0000000001c */
[----:B------:R-:W-:Y:S01]  /*0d10*/  DMUL R28, R28, 8.11296384146066816958e+31 ;  /* 0x469000001c1c7828 */ /* 0x000fe20000000000 */
[----:B------:R-:W-:Y:S10]  /*0d20*/  BRA `(.L_x_20) ;  /* 0x0000000000087947 */ /* 0x000ff40003800000 */
.L_x_19:
[----:B------:R-:W-:Y:S01]  /*0d30*/  LOP3.LUT R29, R25, 0x80000, RZ, 0xfc, !PT ;  /* 0x00080000191d7812 */ /* 0x000fe200078efcff */
[----:B------:R-:W-:-:S07]  /*0d40*/  IMAD.MOV.U32 R28, RZ, RZ, R24 ;  /* 0x000000ffff1c7224 */ /* 0x000fce00078e0018 */
.L_x_20:
[----:B------:R-:W-:Y:S05]  /*0d50*/  BSYNC.RECONVERGENT B1 ;  /* 0x0000000000017941 */ /* 0x000fea0003800200 */
.L_x_18:
[----:B------:R-:W-:-:S04]  /*0d60*/  IMAD.MOV.U32 R35, RZ, RZ, 0x0 ;  /* 0x00000000ff237424 */ /* 0x000fc800078e00ff */
[----:B------:R-:W-:Y:S05]  /*0d70*/  RET.REL.NODEC R34 `(_Z27compute_partial_beta_kernelILi128E10PayoffCallEviT0_PKdS3_S3_PKiPd) ;  /* 0xfffffff022a07950 */ /* 0x000fea0003c3ffff */
.L_x_22:
        /* <DEDUP_REMOVED lines=16> */
.L_x_328:


//--------------------- .text._Z18prepare_svd_kernelILi256E10PayoffCallEviiT0_PKdPiPd --------------------------
	.section	.text._Z18prepare_svd_kernelILi256E10PayoffCallEviiT0_PKdPiPd,"ax",@progbits
	.align	128
        .global         _Z18prepare_svd_kernelILi256E10PayoffCallEviiT0_PKdPiPd
        .type           _Z18prepare_svd_kernelILi256E10PayoffCallEviiT0_PKdPiPd,@function
        .size           _Z18prepare_svd_kernelILi256E10PayoffCallEviiT0_PKdPiPd,(.L_x_331 - _Z18prepare_svd_kernelILi256E10PayoffCallEviiT0_PKdPiPd)
        .other          _Z18prepare_svd_kernelILi256E10PayoffCallEviiT0_PKdPiPd,@"STO_CUDA_ENTRY STV_DEFAULT"
_Z18prepare_svd_kernelILi256E10PayoffCallEviiT0_PKdPiPd:
.text._Z18prepare_svd_kernelILi256E10PayoffCallEviiT0_PKdPiPd:
[----:B------:R-:W0:Y:S01]  /*0000*/  LDC R1, c[0x0][0x37c] ;  /* 0x0000df00ff017b82 */ /* 0x000e220000000800 */
[----:B------:R-:W1:Y:S01]  /*0010*/  S2R R10, SR_TID.X ;  /* 0x00000000000a7919 */ /* 0x000e620000002100 */
[----:B------:R-:W-:Y:S01]  /*0020*/  UMOV UR4, 0x400 ;  /* 0x0000040000047882 */ /* 0x000fe20000000000 */
[----:B0-----:R-:W-:Y:S01]  /*0030*/  VIADD R1, R1, 0xffffffe0 ;  /* 0xffffffe001017836 */ /* 0x001fe20000000000 */
[----:B------:R-:W0:Y:S01]  /*0040*/  LDCU.64 UR6, c[0x0][0x358] ;  /* 0x00006b00ff0677ac */ /* 0x000e220008000a00 */
[----:B------:R-:W2:Y:S01]  /*0050*/  S2R R24, SR_CgaCtaId ;  /* 0x0000000000187919 */ /* 0x000ea20000008800 */
[----:B------:R-:W-:Y:S01]  /*0060*/  IMAD.U32 R25, RZ, RZ, UR4 ;  /* 0x00000004ff197e24 */ /* 0x000fe2000f8e00ff */
[----:B------:R-:W-:Y:S01]  /*0070*/  CS2R R4, SRZ ;  /* 0x0000000000047805 */ /* 0x000fe2000001ff00 */
[----:B------:R-:W3:Y:S01]  /*0080*/  LDCU UR4, c[0x0][0x380] ;  /* 0x00007000ff0477ac */ /* 0x000ee20008000800 */
[----:B------:R-:W-:Y:S01]  /*0090*/  IMAD.MOV.U32 R15, RZ, RZ, RZ ;  /* 0x000000ffff0f7224 */ /* 0x000fe200078e00ff */
[----:B------:R-:W-:Y:S01]  /*00a0*/  CS2R R6, SRZ ;  /* 0x0000000000067805 */ /* 0x000fe2000001ff00 */
[----:B------:R-:W-:Y:S01]  /*00b0*/  VIADD R0, R25, 0x838 ;  /* 0x0000083819007836 */ /* 0x000fe20000000000 */
[----:B------:R-:W-:-:S02]  /*00c0*/  CS2R R8, SRZ ;  /* 0x0000000000087805 */ /* 0x000fc4000001ff00 */
[----:B-1----:R-:W-:Y:S02]  /*00d0*/  ISETP.GT.U32.AND P0, PT, R10, 0xb, PT ;  /* 0x0000000b0a00780c */ /* 0x002fe40003f04070 */
[----:B--2---:R-:W-:-:S04]  /*00e0*/  LEA R0, R24, R0, 0x18 ;  /* 0x0000000018007211 */ /* 0x004fc800078ec0ff */
[----:B------:R-:W-:-:S07]  /*00f0*/  LEA R2, R10, R0, 0x3 ;  /* 0x000000000a027211 */ /* 0x000fce00078e18ff */
[----:B------:R-:W-:Y:S01]  /*0100*/  @!P0 STS.64 [R2], RZ ;  /* 0x000000ff02008388 */ /* 0x000fe20000000a00 */
[----:B------:R-:W-:Y:S01]  /*0110*/  BAR.SYNC.DEFER_BLOCKING 0x0 ;  /* 0x0000000000007b1d */ /* 0x000fe20000010000 */
[----:B---3--:R-:W-:-:S05]  /*0120*/  ISETP.GE.AND P0, PT, R10, UR4, PT ;  /* 0x000000040a007c0c */ /* 0x008fca000bf06270 */
[----:B------:R1:W-:Y:S02]  /*0130*/  STL [R1+0x18], R2 ;  /* 0x0000180201007387 */ /* 0x0003e40000100800 */
[----:B-1----:R-:W-:-:S06]  /*0140*/  CS2R R2, SRZ ;  /* 0x0000000000027805 */ /* 0x002fcc000001ff00 */
[----:B0-----:R-:W-:Y:S05]  /*0150*/  @P0 BRA `(.L_x_23) ;  /* 0x0000000800280947 */ /* 0x001fea0003800000 */
[----:B------:R-:W-:Y:S01]  /*0160*/  VIADD R16, R25, 0x400 ;  /* 0x0000040019107836 */ /* 0x000fe20000000000 */
[C---:B------:R-:W-:Y:S02]  /*0170*/  LEA R18, R24.reuse, R25, 0x18 ;  /* 0x0000001918127211 */ /* 0x040fe400078ec0ff */
[----:B------:R-:W-:Y:S01]  /*0180*/  CS2R R14, SRZ ;  /* 0x00000000000e7805 */ /* 0x000fe2000001ff00 */
[----:B------:R-:W-:Y:S01]  /*0190*/  IMAD.MOV.U32 R17, RZ, RZ, R10 ;  /* 0x000000ffff117224 */ /* 0x000fe200078e000a */
[----:B------:R-:W-:Y:S02]  /*01a0*/  CS2R R8, SRZ ;  /* 0x0000000000087805 */ /* 0x000fe4000001ff00 */
[----:B------:R-:W-:Y:S02]  /*01b0*/  LEA R16, R24, R16, 0x18 ;  /* 0x0000001018107211 */ /* 0x000fe400078ec0ff */
[----:B------:R-:W-:Y:S02]  /*01c0*/  CS2R R6, SRZ ;  /* 0x0000000000067805 */ /* 0x000fe4000001ff00 */
[----:B------:R-:W-:-:S02]  /*01d0*/  CS2R R4, SRZ ;  /* 0x0000000000047805 */ /* 0x000fc4000001ff00 */
[----:B------:R-:W-:Y:S02]  /*01e0*/  CS2R R2, SRZ ;  /* 0x0000000000027805 */ /* 0x000fe4000001ff00 */
[C---:B------:R-:W-:Y:S01]  /*01f0*/  LEA R18, R10.reuse, R18, 0x2 ;  /* 0x000000120a127211 */ /* 0x040fe200078e10ff */
[----:B------:R-:W-:-:S07]  /*0200*/  IMAD R19, R10, 0x4, R16 ;  /* 0x000000040a137824 */ /* 0x000fce00078e0210 */
.L_x_29:
[----:B0-----:R-:W0:Y:S01]  /*0210*/  S2R R12, SR_CTAID.X ;  /* 0x00000000000c7919 */ /* 0x001e220000002500 */
[----:B------:R-:W0:Y:S01]  /*0220*/  LDC R20, c[0x0][0x380] ;  /* 0x0000e000ff147b82 */ /* 0x000e220000000800 */
[----:B------:R-:W1:Y:S07]  /*0230*/  S2R R21, SR_TID.X ;  /* 0x0000000000157919 */ /* 0x000e6e0000002100 */
[----:B---3--:R-:W2:Y:S01]  /*0240*/  LDC.64 R10, c[0x0][0x390] ;  /* 0x0000e400ff0a7b82 */ /* 0x008ea20000000a00 */
[----:B0-----:R-:W-:-:S04]  /*0250*/  IMAD R13, R12, R20, R17 ;  /* 0x000000140c0d7224 */ /* 0x001fc800078e0211 */
[----:B--2---:R-:W-:-:S03]  /*0260*/  IMAD.WIDE R10, R13, 0x8, R10 ;  /* 0x000000080d0a7825 */ /* 0x004fc600078e020a */
[----:B------:R-:W0:Y:S03]  /*0270*/  LDC.64 R12, c[0x0][0x388] ;  /* 0x0000e200ff0c7b82 */ /* 0x000e260000000a00 */
[----:B------:R-:W0:Y:S01]  /*0280*/  LDG.E.64.CONSTANT R10, desc[UR6][R10.64] ;  /* 0x000000060a0a7981 */ /* 0x000e22000c1e9b00 */
[----:B-1----:R-:W-:Y:S01]  /*0290*/  ISETP.NE.AND P1, PT, R21, RZ, PT ;  /* 0x000000ff1500720c */ /* 0x002fe20003f25270 */
[----:B------:R-:W-:Y:S05]  /*02a0*/  YIELD ;  /* 0x0000000000007946 */ /* 0x000fea0003800000 */
[----:B------:R-:W1:Y:S01]  /*02b0*/  S2R R22, SR_CgaCtaId ;  /* 0x0000000000167919 */ /* 0x000e620000008800 */
[----:B------:R-:W-:Y:S01]  /*02c0*/  MOV R25, 0x400 ;  /* 0x0000040000197802 */ /* 0x000fe20000000f00 */
[----:B------:R-:W-:Y:S05]  /*02d0*/  WARPSYNC.ALL ;  /* 0x0000000000007948 */ /* 0x000fea0003800000 */
[----:B------:R-:W-:Y:S01]  /*02e0*/  BSSY.RECONVERGENT B0, `(.L_x_24) ;  /* 0x0000042000007945 */ /* 0x000fe20003800200 */
[----:B------:R-:W-:-:S02]  /*02f0*/  ISETP.GT.AND P2, PT, R14, 0x2, PT ;  /* 0x000000020e00780c */ /* 0x000fc40003f44270 */
[----:B-1----:R-:W-:Y:S01]  /*0300*/  @!P1 LEA R23, R22, R25, 0x18 ;  /* 0x0000001916179211 */ /* 0x002fe200078ec0ff */
[----:B0-----:R-:W-:-:S06]  /*0310*/  DSETP.GT.AND P0, PT, R10, R12, PT ;  /* 0x0000000c0a00722a */ /* 0x001fcc0003f04000 */
[----:B------:R-:W-:-:S05]  /*0320*/  SEL R21, RZ, 0x1, !P0 ;  /* 0x00000001ff157807 */ /* 0x000fca0004000000 */
[----:B------:R0:W-:Y:S01]  /*0330*/  STS [R18], R21 ;  /* 0x0000001512007388 */ /* 0x0001e20000000800 */
[----:B------:R-:W-:Y:S06]  /*0340*/  BAR.SYNC.DEFER_BLOCKING 0x0 ;  /* 0x0000000000007b1d */ /* 0x000fec0000010000 */
[----:B------:R-:W-:Y:S05]  /*0350*/  @P1 BRA `(.L_x_25) ;  /* 0x0000000000e81947 */ /* 0x000fea0003800000 */
[----:B------:R-:W1:Y:S01]  /*0360*/  S2UR UR5, SR_CgaCtaId ;  /* 0x00000000000579c3 */ /* 0x000e620000008800 */
[----:B------:R-:W-:Y:S01]  /*0370*/  UMOV UR4, 0x400 ;  /* 0x0000040000047882 */ /* 0x000fe20000000000 */
[----:B------:R-:W-:Y:S02]  /*0380*/  IMAD.MOV.U32 R24, RZ, RZ, RZ ;  /* 0x000000ffff187224 */ /* 0x000fe400078e00ff */
[----:B------:R-:W-:Y:S01]  /*0390*/  IMAD.MOV.U32 R27, RZ, RZ, 0x20 ;  /* 0x00000020ff1b7424 */ /* 0x000fe200078e00ff */
[----:B-1----:R-:W-:-:S09]  /*03a0*/  ULEA UR4, UR5, UR4, 0x18 ;  /* 0x0000000405047291 */ /* 0x002fd2000f8ec0ff */
[----:B------:R-:W-:Y:S03]  /*03b0*/  STS [UR4+0x400], RZ ;  /* 0x000400ffff007988 */ /* 0x000fe60008000804 */
.L_x_26:
[----:B-1----:R-:W1:Y:S01]  /*03c0*/  LDS R29, [R27+UR4+-0x20] ;  /* 0xffffe0041b1d7984 */ /* 0x002e620008000800 */
[----:B------:R-:W-:Y:S01]  /*03d0*/  IADD3 R26, PT, PT, R16, R27, RZ ;  /* 0x0000001b101a7210 */ /* 0x000fe20007ffe0ff */
[----:B-1----:R-:W-:-:S05]  /*03e0*/  IMAD.IADD R29, R29, 0x1, R24 ;  /* 0x000000011d1d7824 */ /* 0x002fca00078e0218 */
[----:B------:R-:W-:Y:S04]  /*03f0*/  STS [R26+-0x1c], R29 ;  /* 0xffffe41d1a007388 */ /* 0x000fe80000000800 */
[----:B------:R-:W1:Y:S02]  /*0400*/  LDS R24, [R27+UR4+-0x1c] ;  /* 0xffffe4041b187984 */ /* 0x000e640008000800 */
[----:B-1----:R-:W-:-:S05]  /*0410*/  IMAD.IADD R31, R29, 0x1, R24 ;  /* 0x000000011d1f7824 */ /* 0x002fca00078e0218 */
[----:B------:R-:W-:Y:S04]  /*0420*/  STS [R26+-0x18], R31 ;  /* 0xffffe81f1a007388 */ /* 0x000fe80000000800 */
[----:B------:R-:W1:Y:S02]  /*0430*/  LDS R24, [R27+UR4+-0x18] ;  /* 0xffffe8041b187984 */ /* 0x000e640008000800 */
[----:B-1----:R-:W-:-:S05]  /*0440*/  IMAD.IADD R33, R31, 0x1, R24 ;  /* 0x000000011f217824 */ /* 0x002fca00078e0218 */
[----:B------:R-:W-:Y:S04]  /*0450*/  STS [R26+-0x14], R33 ;  /* 0xffffec211a007388 */ /* 0x000fe80000000800 */
[----:B------:R-:W1:Y:S02]  /*0460*/  LDS R24, [R27+UR4+-0x14] ;  /* 0xffffec041b187984 */ /* 0x000e640008000800 */
[----:B-1----:R-:W-:-:S05]  /*0470*/  IADD3 R35, PT, PT, R33, R24, RZ ;  /* 0x0000001821237210 */ /* 0x002fca0007ffe0ff */
        /* <DEDUP_REMOVED lines=12> */
[----:B------:R-:W-:Y:S04]  /*0540*/  STS [R26], R35 ;  /* 0x000000231a007388 */ /* 0x000fe80000000800 */
[----:B------:R-:W1:Y:S02]  /*0550*/  LDS R24, [R27+UR4] ;  /* 0x000000041b187984 */ /* 0x000e640008000800 */
[----:B-1----:R-:W-:-:S05]  /*0560*/  IMAD.IADD R29, R35, 0x1, R24 ;  /* 0x00000001231d7824 */ /* 0x002fca00078e0218 */
[----:B------:R-:W-:Y:S04]  /*0570*/  STS [R26+0x4], R29 ;  /* 0x0000041d1a007388 */ /* 0x000fe80000000800 */
[----:B------:R-:W1:Y:S02]  /*0580*/  LDS R24, [R27+UR4+0x4] ;  /* 0x000004041b187984 */ /* 0x000e640008000800 */
[----:B-1----:R-:W-:-:S05]  /*0590*/  IMAD.IADD R31, R29, 0x1, R24 ;  /* 0x000000011d1f7824 */ /* 0x002fca00078e0218 */
[----:B------:R-:W-:Y:S04]  /*05a0*/  STS [R26+0x8], R31 ;  /* 0x0000081f1a007388 */ /* 0x000fe80000000800 */
[----:B------:R-:W1:Y:S02]  /*05b0*/  LDS R24, [R27+UR4+0x8] ;  /* 0x000008041b187984 */ /* 0x000e640008000800 */
[----:B-1----:R-:W-:-:S05]  /*05c0*/  IMAD.IADD R33, R31, 0x1, R24 ;  /* 0x000000011f217824 */ /* 0x002fca00078e0218 */
[----:B------:R-:W-:Y:S04]  /*05d0*/  STS [R26+0xc], R33 ;  /* 0x00000c211a007388 */ /* 0x000fe80000000800 */
[----:B------:R-:W1:Y:S02]  /*05e0*/  LDS R24, [R27+UR4+0xc] ;  /* 0x00000c041b187984 */ /* 0x000e640008000800 */
[----:B-1----:R-:W-:-:S05]  /*05f0*/  IADD3 R35, PT, PT, R33, R24, RZ ;  /* 0x0000001821237210 */ /* 0x002fca0007ffe0ff */
        /* <DEDUP_REMOVED lines=10> */
[----:B------:R1:W2:Y:S02]  /*06a0*/  LDS R24, [R27+UR4+0x1c] ;  /* 0x00001c041b187984 */ /* 0x0002a40008000800 */
[----:B-1----:R-:W-:-:S05]  /*06b0*/  VIADD R27, R27, 0x40 ;  /* 0x000000401b1b7836 */ /* 0x002fca0000000000 */
[----:B------:R-:W-:Y:S02]  /*06c0*/  ISETP.NE.AND P0, PT, R27, 0x420, PT ;  /* 0x000004201b00780c */ /* 0x000fe40003f05270 */
[----:B--2---:R-:W-:-:S05]  /*06d0*/  IADD3 R24, PT, PT, R33, R24, RZ ;  /* 0x0000001821187210 */ /* 0x004fca0007ffe0ff */
[----:B------:R1:W-:Y:S06]  /*06e0*/  STS [R26+0x20], R24 ;  /* 0x000020181a007388 */ /* 0x0003ec0000000800 */
[----:B------:R-:W-:Y:S05]  /*06f0*/  @P0 BRA `(.L_x_26) ;  /* 0xfffffffc00300947 */ /* 0x000fea000383ffff */
.L_x_25:
[----:B------:R-:W-:Y:S05]  /*0700*/  BSYNC.RECONVERGENT B0 ;  /* 0x0000000000007941 */ /* 0x000fea0003800200 */
.L_x_24:
[----:B------:R-:W-:Y:S06]  /*0710*/  BAR.SYNC.DEFER_BLOCKING 0x0 ;  /* 0x0000000000007b1d */ /* 0x000fec0000010000 */
[----:B------:R-:W-:Y:S05]  /*0720*/  @P2 BRA `(.L_x_27) ;  /* 0x0000000000342947 */ /* 0x000fea0003800000 */
[----:B------:R-:W2:Y:S01]  /*0730*/  LDS R27, [R19] ;  /* 0x00000000131b7984 */ /* 0x000ea20000000800 */
[----:B------:R-:W3:Y:S01]  /*0740*/  S2UR UR5, SR_CgaCtaId ;  /* 0x00000000000579c3 */ /* 0x000ee20000008800 */
[----:B------:R-:W-:Y:S02]  /*0750*/  UMOV UR4, 0x400 ;  /* 0x0000040000047882 */ /* 0x000fe40000000000 */
[----:B---3--:R-:W-:Y:S01]  /*0760*/  ULEA UR4, UR5, UR4, 0x18 ;  /* 0x0000000405047291 */ /* 0x008fe2000f8ec0ff */
[----:B--2---:R-:W-:-:S08]  /*0770*/  IMAD.IADD R29, R14, 0x1, R27 ;  /* 0x000000010e1d7824 */ /* 0x004fd000078e021b */
[----:B------:R-:W2:Y:S01]  /*0780*/  LDS R27, [UR4+0x800] ;  /* 0x00080004ff1b7984 */ /* 0x000ea20008000800 */
[----:B------:R-:W-:Y:S05]  /*0790*/  WARPSYNC.ALL ;  /* 0x0000000000007948 */ /* 0x000fea0003800000 */
[----:B------:R-:W-:-:S13]  /*07a0*/  ISETP.GT.AND P0, PT, R29, 0x2, PT ;  /* 0x000000021d00780c */ /* 0x000fda0003f04270 */
[----:B------:R-:W-:-:S14]  /*07b0*/  DSETP.LEU.OR P0, PT, R10, R12, P0 ;  /* 0x0000000c0a00722a */ /* 0x000fdc000070b400 */
[----:B------:R-:W-:-:S05]  /*07c0*/  @!P0 IMAD R29, R29, 0x8, R0 ;  /* 0x000000081d1d8824 */ /* 0x000fca00078e0200 */
[----:B------:R3:W-:Y:S01]  /*07d0*/  @!P0 STS.64 [R29], R10 ;  /* 0x0000000a1d008388 */ /* 0x0007e20000000a00 */
[----:B--2---:R-:W-:Y:S01]  /*07e0*/  IADD3 R14, PT, PT, R14, R27, RZ ;  /* 0x0000001b0e0e7210 */ /* 0x004fe20007ffe0ff */
[----:B------:R-:W-:Y:S06]  /*07f0*/  BAR.SYNC.DEFER_BLOCKING 0x0 ;  /* 0x0000000000007b1d */ /* 0x000fec0000010000 */
.L_x_27:
[----:B------:R-:W-:Y:S01]  /*0800*/  VIADD R17, R17, 0x100 ;  /* 0x0000010011117836 */ /* 0x000fe20000000000 */
[----:B------:R-:W-:Y:S05]  /*0810*/  WARPSYNC.ALL ;  /* 0x0000000000007948 */ /* 0x000fea0003800000 */
[----:B------:R2:W-:Y:S01]  /*0820*/  @!P1 STS [R23+0x830], RZ ;  /* 0x000830ff17009388 */ /* 0x0005e20000000800 */
[----:B------:R-:W-:Y:S02]  /*0830*/  ISETP.GE.AND P1, PT, R17, R20, PT ;  /* 0x000000141100720c */ /* 0x000fe40003f26270 */
[----:B------:R-:W4:Y:S01]  /*0840*/  S2R R20, SR_LANEID ;  /* 0x0000000000147919 */ /* 0x000f220000000000 */
[----:B------:R-:W2:Y:S01]  /*0850*/  REDUX.OR UR5, R21 ;  /* 0x00000000150573c4 */ /* 0x000ea20000004000 */
[----:B------:R-:W-:Y:S01]  /*0860*/  VOTEU.ANY UR4, UPT, PT ;  /* 0x0000000000047886 */ /* 0x000fe200038e0100 */
[----:B-1----:R-:W-:-:S06]  /*0870*/  IMAD.MOV.U32 R24, RZ, RZ, R22 ;  /* 0x000000ffff187224 */ /* 0x002fcc00078e0016 */
[----:B------:R-:W-:Y:S01]  /*0880*/  BAR.SYNC.DEFER_BLOCKING 0x0 ;  /* 0x0000000000007b1d */ /* 0x000fe20000010000 */
[----:B------:R-:W-:Y:S01]  /*0890*/  UFLO.U32 UR4, UR4 ;  /* 0x00000004000472bd */ /* 0x000fe200080e0000 */
[----:B------:R-:W-:Y:S02]  /*08a0*/  LEA R22, R24, R25, 0x18 ;  /* 0x0000001918167211 */ /* 0x000fe400078ec0ff */
[----:B--2---:R-:W-:-:S03]  /*08b0*/  MOV R23, UR5 ;  /* 0x0000000500177c02 */ /* 0x004fc60008000f00 */
[----:B----4-:R-:W-:Y:S01]  /*08c0*/  ISETP.EQ.U32.AND P0, PT, R20, UR4, PT ;  /* 0x0000000414007c0c */ /* 0x010fe2000bf02070 */
[----:B------:R-:W-:-:S05]  /*08d0*/  VIADD R20, R25, 0x830 ;  /* 0x0000083019147836 */ /* 0x000fca0000000000 */
[----:B------:R-:W-:-:S07]  /*08e0*/  LEA R20, R24, R20, 0x18 ;  /* 0x0000001418147211 */ /* 0x000fce00078ec0ff */
[----:B------:R-:W-:Y:S01]  /*08f0*/  @P0 ATOMS.OR RZ, [R20], R23 ;  /* 0x0000001714ff038c */ /* 0x000fe20003000000 */
[----:B------:R-:W-:Y:S06]  /*0900*/  BAR.SYNC.DEFER_BLOCKING 0x0 ;  /* 0x0000000000007b1d */ /* 0x000fec0000010000 */
[----:B------:R-:W1:Y:S02]  /*0910*/  LDS R22, [R22+0x830] ;  /* 0x0008300016167984 */ /* 0x000e640000000800 */
[----:B-1----:R-:W-:-:S13]  /*0920*/  ISETP.NE.AND P0, PT, R22, RZ, PT ;  /* 0x000000ff1600720c */ /* 0x002fda0003f05270 */
[----:B------:R-:W-:Y:S05]  /*0930*/  @!P0 BRA `(.L_x_28) ;  /* 0x00000000002c8947 */ /* 0x000fea0003800000 */
[C---:B------:R-:W-:Y:S01]  /*0940*/  DMUL R22, R10.reuse, R10 ;  /* 0x0000000a0a167228 */ /* 0x040fe20000000000 */
[----:B------:R-:W-:Y:S01]  /*0950*/  IMAD.IADD R15, R15, 0x1, R21 ;  /* 0x000000010f0f7824 */ /* 0x000fe200078e0215 */
[----:B------:R-:W-:-:S06]  /*0960*/  DSETP.GT.AND P0, PT, R10, R12, PT ;  /* 0x0000000c0a00722a */ /* 0x000fcc0003f04000 */
[----:B---3--:R-:W-:Y:S02]  /*0970*/  FSEL R10, R10, RZ, P0 ;  /* 0x000000ff0a0a7208 */ /* 0x008fe40000000000 */
[----:B------:R-:W-:Y:S02]  /*0980*/  FSEL R11, R11, RZ, P0 ;  /* 0x000000ff0b0b7208 */ /* 0x000fe40000000000 */
[----:B------:R-:W-:Y:S02]  /*0990*/  FSEL R12, R22, RZ, P0 ;  /* 0x000000ff160c7208 */ /* 0x000fe40000000000 */
[----:B------:R-:W-:Y:S02]  /*09a0*/  FSEL R13, R23, RZ, P0 ;  /* 0x000000ff170d7208 */ /* 0x000fe40000000000 */
[----:B------:R-:W-:-:S04]  /*09b0*/  DADD R8, R8, R10 ;  /* 0x0000000008087229 */ /* 0x000fc8000000000a */
[-C--:B------:R-:W-:Y:S02]  /*09c0*/  DFMA R4, R10, R12.reuse, R4 ;  /* 0x0000000c0a04722b */ /* 0x080fe40000000004 */
[----:B------:R-:W-:Y:S02]  /*09d0*/  DADD R6, R6, R12 ;  /* 0x0000000006067229 */ /* 0x000fe4000000000c */
[----:B------:R-:W-:-:S11]  /*09e0*/  DFMA R2, R12, R12, R2 ;  /* 0x0000000c0c02722b */ /* 0x000fd60000000002 */
.L_x_28:
[----:B------:R-:W-:Y:S05]  /*09f0*/  @!P1 BRA `(.L_x_29) ;  /* 0xfffffff800049947 */ /* 0x000fea000383ffff */
.L_x_23:
[----:B------:R-:W1:Y:S01]  /*0a00*/  S2R R13, SR_TID.X ;  /* 0x00000000000d7919 */ /* 0x000e620000002100 */
[----:B------:R-:W-:Y:S05]  /*0a10*/  WARPSYNC.ALL ;  /* 0x0000000000007948 */ /* 0x000fea0003800000 */
[----:B------:R-:W2:Y:S01]  /*0a20*/  S2R R0, SR_LANEID ;  /* 0x0000000000007919 */ /* 0x000ea20000000000 */
[----:B------:R-:W-:Y:S01]  /*0a30*/  VOTEU.ANY UR4, UPT, PT ;  /* 0x0000000000047886 */ /* 0x000fe200038e0100 */
[----:B------:R-:W4:Y:S01]  /*0a40*/  REDUX.SUM UR5, R15 ;  /* 0x000000000f0573c4 */ /* 0x000f22000000c000 */
[----:B------:R-:W-:Y:S01]  /*0a50*/  UFLO.U32 UR4, UR4 ;  /* 0x00000004000472bd */ /* 0x000fe200080e0000 */
[----:B---3--:R-:W-:Y:S01]  /*0a60*/  VIADD R11, R25, 0x830 ;  /* 0x00000830190b7836 */ /* 0x008fe20000000000 */
[----:B------:R-:W3:Y:S04]  /*0a70*/  S2R R20, SR_CTAID.X ;  /* 0x0000000000147919 */ /* 0x000ee80000002500 */
[----:B------:R-:W-:-:S02]  /*0a80*/  LEA R17, R24, R11, 0x18 ;  /* 0x0000000b18117211 */ /* 0x000fc400078ec0ff */
[----:B-1----:R-:W-:Y:S01]  /*0a90*/  ISETP.NE.AND P1, PT, R13, RZ, PT ;  /* 0x000000ff0d00720c */ /* 0x002fe20003f25270 */
[----:B----4-:R-:W-:Y:S01]  /*0aa0*/  IMAD.U32 R12, RZ, RZ, UR5 ;  /* 0x00000005ff0c7e24 */ /* 0x010fe2000f8e00ff */
[----:B--2---:R-:W-:Y:S01]  /*0ab0*/  ISETP.EQ.U32.AND P0, PT, R0, UR4, PT ;  /* 0x0000000400007c0c */ /* 0x004fe2000bf02070 */
[----:B------:R-:W1:Y:S01]  /*0ac0*/  LDCU UR4, c[0x0][0x384] ;  /* 0x00007080ff0477ac */ /* 0x000e620008000800 */
[----:B------:R-:W-:-:S09]  /*0ad0*/  LEA R0, R24, R25, 0x18 ;  /* 0x0000001918007211 */ /* 0x000fd200078ec0ff */
[----:B------:R-:W-:Y:S01]  /*0ae0*/  @!P1 STS [R0+0x830], RZ ;  /* 0x000830ff00009388 */ /* 0x000fe20000000800 */
[----:B------:R-:W-:Y:S06]  /*0af0*/  BAR.SYNC.DEFER_BLOCKING 0x0 ;  /* 0x0000000000007b1d */ /* 0x000fec0000010000 */
[----:B------:R-:W-:Y:S02]  /*0b00*/  @P0 ATOMS.ADD RZ, [R17], R12 ;  /* 0x0000000c11ff038c */ /* 0x000fe40000000000 */
[----:B------:R-:W-:Y:S06]  /*0b10*/  BAR.SYNC.DEFER_BLOCKING 0x0 ;  /* 0x0000000000007b1d */ /* 0x000fec0000010000 */
[----:B------:R-:W1:Y:S02]  /*0b20*/  LDS R10, [R0+0x830] ;  /* 0x00083000000a7984 */ /* 0x000e640000000800 */
[----:B-1----:R-:W-:-:S04]  /*0b30*/  ISETP.GE.AND P0, PT, R10, UR4, PT ;  /* 0x000000040a007c0c */ /* 0x002fc8000bf06270 */
[----:B------:R-:W-:-:S13]  /*0b40*/  ISETP.NE.OR P0, PT, R13, RZ, P0 ;  /* 0x000000ff0d00720c */ /* 0x000fda0000705670 */
[----:B------:R-:W3:Y:S01]  /*0b50*/  @!P0 LDC.64 R10, c[0x0][0x398] ;  /* 0x0000e600ff0a8b82 */ /* 0x000ee20000000a00 */
[----:B------:R-:W-:Y:S01]  /*0b60*/  @!P0 MOV R13, 0x1 ;  /* 0x00000001000d8802 */ /* 0x000fe20000000f00 */
[----:B---3--:R-:W-:-:S05]  /*0b70*/  @!P0 IMAD.WIDE.U32 R10, R20, 0x4, R10 ;  /* 0x00000004140a8825 */ /* 0x008fca00078e000a */
[----:B------:R1:W-:Y:S01]  /*0b80*/  @!P0 STG.E desc[UR6][R10.64], R13 ;  /* 0x0000000d0a008986 */ /* 0x0003e2000c101906 */
[----:B------:R-:W-:Y:S05]  /*0b90*/  @!P0 EXIT ;  /* 0x000000000000894d */ /* 0x000fea0003800000 */
[----:B------:R2:W-:Y:S01]  /*0ba0*/  @!P1 STS.128 [R0+0x810], RZ ;  /* 0x000810ff00009388 */ /* 0x0005e20000000c00 */
[----:B------:R-:W-:Y:S01]  /*0bb0*/  VIADD R25, R25, 0x810 ;  /* 0x0000081019197836 */ /* 0x000fe20000000000 */
[----:B------:R-:W-:Y:S05]  /*0bc0*/  WARPSYNC.ALL ;  /* 0x0000000000007948 */ /* 0x000fea0003800000 */
[----:B------:R2:W-:Y:S01]  /*0bd0*/  @!P1 STS.128 [R0+0x820], RZ ;  /* 0x000820ff00009388 */ /* 0x0005e20000000c00 */
[----:B------:R-:W-:Y:S01]  /*0be0*/  BSSY.RECONVERGENT B0, `(.L_x_30) ;  /* 0x0000007000007945 */ /* 0x000fe20003800200 */
[----:B------:R-:W-:Y:S01]  /*0bf0*/  LEA R25, R24, R25, 0x18 ;  /* 0x0000001918197211 */ /* 0x000fe200078ec0ff */
[----:B------:R-:W-:Y:S06]  /*0c00*/  BAR.SYNC.DEFER_BLOCKING 0x0 ;  /* 0x0000000000007b1d */ /* 0x000fec0000010000 */
.L_x_31:
[----:B-1----:R-:W1:Y:S02]  /*0c10*/  LDS.64 R12, [R25] ;  /* 0x00000000190c7984 */ /* 0x002e640000000a00 */
[----:B-1----:R-:W-:-:S07]  /*0c20*/  DADD R14, R8, R12 ;  /* 0x00000000080e7229 */ /* 0x002fce000000000c */
[----:B------:R-:W1:Y:S02]  /*0c30*/  ATOMS.CAST.SPIN.64 P0, [R25], R12, R14 ;  /* 0x0000000c1900758d */ /* 0x000e64000180040e */
[----:B-1----:R-:W-:Y:S05]  /*0c40*/  @!P0 BRA `(.L_x_31) ;  /* 0xfffffffc00f08947 */ /* 0x002fea000383ffff */
[----:B------:R-:W-:Y:S05]  /*0c50*/  BSYNC.RECONVERGENT B0 ;  /* 0x0000000000007941 */ /* 0x000fea0003800200 */
.L_x_30:
[----:B------:R-:W-:Y:S01]  /*0c60*/  BSSY.RECONVERGENT B0, `(.L_x_32) ;  /* 0x0000005000007945 */ /* 0x000fe20003800200 */
.L_x_33:
[----:B------:R-:W1:Y:S02]  /*0c70*/  LDS.64 R8, [R25+0x8] ;  /* 0x0000080019087984 */ /* 0x000e640000000a00 */
[----:B-1----:R-:W-:-:S07]  /*0c80*/  DADD R10, R6, R8 ;  /* 0x00000000060a7229 */ /* 0x002fce0000000008 */
[----:B------:R-:W1:Y:S02]  /*0c90*/  ATOMS.CAST.SPIN.64 P0, [R25+0x8], R8, R10 ;  /* 0x000008081900758d */ /* 0x000e64000180040a */
[----:B-1----:R-:W-:Y:S05]  /*0ca0*/  @!P0 BRA `(.L_x_33) ;  /* 0xfffffffc00f08947 */ /* 0x002fea000383ffff */
[----:B------:R-:W-:Y:S05]  /*0cb0*/  BSYNC.RECONVERGENT B0 ;  /* 0x0000000000007941 */ /* 0x000fea0003800200 */
.L_x_32:
[----:B------:R-:W-:Y:S01]  /*0cc0*/  BSSY.RECONVERGENT B0, `(.L_x_34) ;  /* 0x0000005000007945 */ /* 0x000fe20003800200 */
.L_x_35:
[----:B------:R-:W1:Y:S02]  /*0cd0*/  LDS.64 R8, [R25+0x10] ;  /* 0x0000100019087984 */ /* 0x000e640000000a00 */
[----:B-1----:R-:W-:-:S07]  /*0ce0*/  DADD R10, R4, R8 ;  /* 0x00000000040a7229 */ /* 0x002fce0000000008 */
[----:B------:R-:W1:Y:S02]  /*0cf0*/  ATOMS.CAST.SPIN.64 P0, [R25+0x10], R8, R10 ;  /* 0x000010081900758d */ /* 0x000e64000180040a */
[----:B-1----:R-:W-:Y:S05]  /*0d00*/  @!P0 BRA `(.L_x_35) ;  /* 0xfffffffc00f08947 */ /* 0x002fea000383ffff */
[----:B------:R-:W-:Y:S05]  /*0d10*/  BSYNC.RECONVERGENT B0 ;  /* 0x0000000000007941 */ /* 0x000fea0003800200 */
.L_x_34:
[----:B------:R-:W-:Y:S01]  /*0d20*/  BSSY.RECONVERGENT B0, `(.L_x_36) ;  /* 0x0000005000007945 */ /* 0x000fe20003800200 */
.L_x_37:
[----:B------:R-:W1:Y:S02]  /*0d30*/  LDS.64 R4, [R25+0x18] ;  /* 0x0000180019047984 */ /* 0x000e640000000a00 */
[----:B-1----:R-:W-:-:S07]  /*0d40*/  DADD R6, R2, R4 ;  /* 0x0000000002067229 */ /* 0x002fce0000000004 */
[----:B------:R-:W1:Y:S02]  /*0d50*/  ATOMS.CAST.SPIN.64 P0, [R25+0x18], R4, R6 ;  /* 0x000018041900758d */ /* 0x000e640001800406 */
[----:B-1----:R-:W-:Y:S05]  /*0d60*/  @!P0 BRA `(.L_x_37) ;  /* 0xfffffffc00f08947 */ /* 0x002fea000383ffff */
[----:B------:R-:W-:Y:S05]  /*0d70*/  BSYNC.RECONVERGENT B0 ;  /* 0x0000000000007941 */ /* 0x000fea0003800200 */
.L_x_36:
[----:B------:R-:W-:Y:S06]  /*0d80*/  BAR.SYNC.DEFER_BLOCKING 0x0 ;  /* 0x0000000000007b1d */ /* 0x000fec0000010000 */
[----:B------:R-:W-:Y:S04]  /*0d90*/  BSSY.RECONVERGENT B0, `(.L_x_38) ;  /* 0x00004c6000007945 */ /* 0x000fe80003800200 */
[----:B------:R-:W-:Y:S05]  /*0da0*/  @P1 BRA `(.L_x_39) ;  /* 0x0000004c00101947 */ /* 0x000fea0003800000 */
[----:B------:R-:W1:Y:S01]  /*0db0*/  LDS R16, [R0+0x830] ;  /* 0x0008300000107984 */ /* 0x000e620000000800 */
[----:B------:R-:W-:Y:S01]  /*0dc0*/  IMAD.MOV.U32 R14, RZ, RZ, 0x0 ;  /* 0x00000000ff0e7424 */ /* 0x000fe200078e00ff */
[----:B------:R-:W-:Y:S02]  /*0dd0*/  MOV R15, 0x3fd80000 ;  /* 0x3fd80000000f7802 */ /* 0x000fe40000000f00 */
[----:B0-----:R-:W0:Y:S04]  /*0de0*/  LDS.64 R18, [R0+0x838] ;  /* 0x0008380000127984 */ /* 0x001e280000000a00 */
[----:B------:R-:W3:Y:S04]  /*0df0*/  LDS.128 R8, [R0+0x810] ;  /* 0x0008100000087984 */ /* 0x000ee80000000c00 */
[----:B------:R-:W4:Y:S04]  /*0e00*/  LDS.128 R4, [R0+0x820] ;  /* 0x0008200000047984 */ /* 0x000f280000000c00 */
[----:B------:R0:W2:Y:S01]  /*0e10*/  LDS.128 R20, [R0+0x840] ;  /* 0x0008400000147984 */ /* 0x0000a20000000c00 */
[----:B-1----:R-:W1:Y:S01]  /*0e20*/  I2F.F64 R16, R16 ;  /* 0x0000001000107312 */ /* 0x002e620000201c00 */
[----:B0-----:R-:W-:-:S02]  /*0e30*/  DMUL R26, R18, R18 ;  /* 0x00000012121a7228 */ /* 0x001fc40000000000 */
[----:B---3--:R-:W-:-:S06]  /*0e40*/  DADD R30, -R18, R8 ;  /* 0x00000000121e7229 */ /* 0x008fcc0000000108 */
[----:B------:R-:W-:Y:S02]  /*0e50*/  DADD R32, -R26, R10 ;  /* 0x000000001a207229 */ /* 0x000fe4000000010a */
[-C--:B----4-:R-:W-:Y:S01]  /*0e60*/  DFMA R42, -R18, R26.reuse, R4 ;  /* 0x0000001a122a722b */ /* 0x090fe20000000104 */
[----:B-1----:R-:W0:Y:S01]  /*0e70*/  MUFU.RSQ64H R13, R17 ;  /* 0x00000011000d7308 */ /* 0x002e220000001c00 */
[----:B------:R-:W-:Y:S01]  /*0e80*/  VIADD R12, R17, 0xfcb00000 ;  /* 0xfcb00000110c7836 */ /* 0x000fe20000000000 */
[----:B------:R-:W-:-:S04]  /*0e90*/  DFMA R44, -R26, R26, R6 ;  /* 0x0000001a1a2c722b */ /* 0x000fc80000000106 */
[----:B------:R-:W-:Y:S01]  /*0ea0*/  ISETP.GE.U32.AND P0, PT, R12, 0x7ca00000, PT ;  /* 0x7ca000000c00780c */ /* 0x000fe20003f06070 */
[----:B0-----:R-:W-:-:S08]  /*0eb0*/  DMUL R2, R12, R12 ;  /* 0x0000000c0c027228 */ /* 0x001fd00000000000 */
[----:B------:R-:W-:-:S08]  /*0ec0*/  DFMA R2, R16, -R2, 1 ;  /* 0x3ff000001002742b */ /* 0x000fd00000000802 */
[----:B------:R-:W-:Y:S02]  /*0ed0*/  DFMA R14, R2, R14, 0.5 ;  /* 0x3fe00000020e742b */ /* 0x000fe4000000000e */
[----:B------:R-:W-:-:S08]  /*0ee0*/  DMUL R2, R12, R2 ;  /* 0x000000020c027228 */ /* 0x000fd00000000000 */
[----:B------:R-:W-:Y:S02]  /*0ef0*/  DFMA R2, R14, R2, R12 ;  /* 0x000000020e02722b */ /* 0x000fe4000000000c */
[----:B------:R-:W-:-:S06]  /*0f00*/  DADD R14, R16, -1 ;  /* 0xbff00000100e7429 */ /* 0x000fcc0000000000 */
[----:B------:R-:W-:Y:S02]  /*0f10*/  DMUL R24, R16, R2 ;  /* 0x0000000210187228 */ /* 0x000fe40000000000 */
[----:B------:R-:W-:Y:S02]  /*0f20*/  VIADD R29, R3, 0xfff00000 ;  /* 0xfff00000031d7836 */ /* 0x000fe40000000000 */
[----:B------:R-:W-:-:S04]  /*0f30*/  IMAD.MOV.U32 R28, RZ, RZ, R2 ;  /* 0x000000ffff1c7224 */ /* 0x000fc800078e0002 */
[----:B------:R-:W-:-:S08]  /*0f40*/  DFMA R10, R24, -R24, R16 ;  /* 0x80000018180a722b */ /* 0x000fd00000000010 */
[----:B------:R-:W-:Y:S01]  /*0f50*/  DFMA R60, R10, R28, R24 ;  /* 0x0000001c0a3c722b */ /* 0x000fe20000000018 */
[----:B--2---:R-:W-:Y:S10]  /*0f60*/  @!P0 BRA `(.L_x_40) ;  /* 0x0000000000308947 */ /* 0x004ff40003800000 */
[----:B------:R-:W-:Y:S01]  /*0f70*/  MOV R8, R10 ;  /* 0x0000000a00087202 */ /* 0x000fe20000000f00 */
[----:B------:R-:W-:Y:S01]  /*0f80*/  IMAD.MOV.U32 R7, RZ, RZ, R11 ;  /* 0x000000ffff077224 */ /* 0x000fe200078e000b */
[----:B------:R-:W-:Y:S01]  /*0f90*/  MOV R4, R29 ;  /* 0x0000001d00047202 */ /* 0x000fe20000000f00 */
[----:B------:R-:W-:Y:S01]  /*0fa0*/  IMAD.MOV.U32 R9, RZ, RZ, R2 ;  /* 0x000000ffff097224 */ /* 0x000fe200078e0002 */
[----:B------:R-:W-:Y:S01]  /*0fb0*/  MOV R0, 0x1010 ;  /* 0x0000101000007802 */ /* 0x000fe20000000f00 */
[----:B------:R-:W-:Y:S02]  /*0fc0*/  IMAD.MOV.U32 R6, RZ, RZ, R24 ;  /* 0x000000ffff067224 */ /* 0x000fe400078e0018 */
[----:B------:R-:W-:Y:S02]  /*0fd0*/  IMAD.MOV.U32 R5, RZ, RZ, R25 ;  /* 0x000000ffff057224 */ /* 0x000fe400078e0019 */
[----:B------:R-:W-:Y:S02]  /*0fe0*/  IMAD.MOV.U32 R11, RZ, RZ, R16 ;  /* 0x000000ffff0b7224 */ /* 0x000fe400078e0010 */
[----:B------:R-:W-:-:S07]  /*0ff0*/  IMAD.MOV.U32 R10, RZ, RZ, R17 ;  /* 0x000000ffff0a7224 */ /* 0x000fce00078e0011 */
[----:B------:R-:W-:Y:S05]  /*1000*/  CALL.REL.NOINC `($__internal_3_$__cuda_sm20_dsqrt_rn_f64_mediumpath_v1) ;  /* 0x0000005000f87944 */ /* 0x000fea0003c00000 */
[----:B------:R-:W-:Y:S01]  /*1010*/  IMAD.MOV.U32 R60, RZ, RZ, R4 ;  /* 0x000000ffff3c7224 */ /* 0x000fe200078e0004 */
[----:B------:R-:W-:-:S07]  /*1020*/  MOV R61, R5 ;  /* 0x00000005003d7202 */ /* 0x000fce0000000f00 */
.L_x_40:
[----:B------:R-:W-:Y:S01]  /*1030*/  DADD R8, R60, 1 ;  /* 0x3ff000003c087429 */ /* 0x000fe20000000000 */
[----:B------:R-:W-:Y:S01]  /*1040*/  IMAD.MOV.U32 R2, RZ, RZ, 0x1 ;  /* 0x00000001ff027424 */ /* 0x000fe200078e00ff */
[----:B------:R-:W-:Y:S04]  /*1050*/  BSSY.RECONVERGENT B2, `(.L_x_41) ;  /* 0x0000017000027945 */ /* 0x000fe80003800200 */
[----:B------:R-:W0:Y:S02]  /*1060*/  MUFU.RCP64H R3, R9 ;  /* 0x0000000900037308 */ /* 0x000e240000001800 */
[----:B0-----:R-:W-:-:S08]  /*1070*/  DFMA R4, -R8, R2, 1 ;  /* 0x3ff000000804742b */ /* 0x001fd00000000102 */
[----:B------:R-:W-:-:S08]  /*1080*/  DFMA R4, R4, R4, R4 ;  /* 0x000000040404722b */ /* 0x000fd00000000004 */
[----:B------:R-:W-:-:S08]  /*1090*/  DFMA R4, R2, R4, R2 ;  /* 0x000000040204722b */ /* 0x000fd00000000002 */
[----:B------:R-:W-:-:S08]  /*10a0*/  DFMA R2, -R8, R4, 1 ;  /* 0x3ff000000802742b */ /* 0x000fd00000000104 */
[----:B------:R-:W-:-:S08]  /*10b0*/  DFMA R2, R4, R2, R4 ;  /* 0x000000020402722b */ /* 0x000fd00000000004 */
[----:B------:R-:W-:-:S08]  /*10c0*/  DMUL R4, R14, -R2 ;  /* 0x800000020e047228 */ /* 0x000fd00000000000 */
[----:B------:R-:W-:-:S08]  /*10d0*/  DFMA R6, -R8, R4, -R14 ;  /* 0x000000040806722b */ /* 0x000fd0000000090e */
[----:B------:R-:W-:Y:S02]  /*10e0*/  DFMA R4, R2, R6, R4 ;  /* 0x000000060204722b */ /* 0x000fe40000000004 */
[----:B------:R-:W-:-:S08]  /*10f0*/  DADD R2, -RZ, -R14 ;  /* 0x00000000ff027229 */ /* 0x000fd0000000090e */
[----:B------:R-:W-:Y:S02]  /*1100*/  FFMA R0, RZ, R9, R5 ;  /* 0x00000009ff007223 */ /* 0x000fe40000000005 */
[----:B------:R-:W-:-:S03]  /*1110*/  FSETP.GEU.AND P1, PT, |R3|, 6.5827683646048100446e-37, PT ;  /* 0x036000000300780b */ /* 0x000fc60003f2e200 */
[----:B------:R-:W-:-:S13]  /*1120*/  FSETP.GT.AND P0, PT, |R0|, 1.469367938527859385e-39, PT ;  /* 0x001000000000780b */ /* 0x000fda0003f04200 */
[----:B------:R-:W-:Y:S05]  /*1130*/  @P0 BRA P1, `(.L_x_42) ;  /* 0x0000000000200947 */ /* 0x000fea0000800000 */
[----:B------:R-:W-:Y:S01]  /*1140*/  IMAD.MOV.U32 R7, RZ, RZ, R2 ;  /* 0x000000ffff077224 */ /* 0x000fe200078e0002 */
[----:B------:R-:W-:Y:S01]  /*1150*/  MOV R2, R8 ;  /* 0x0000000800027202 */ /* 0x000fe20000000f00 */
[----:B------:R-:W-:Y:S01]  /*1160*/  IMAD.MOV.U32 R6, RZ, RZ, R3 ;  /* 0x000000ffff067224 */ /* 0x000fe200078e0003 */
[----:B------:R-:W-:Y:S01]  /*1170*/  MOV R0, 0x11a0 ;  /* 0x000011a000007802 */ /* 0x000fe20000000f00 */
[----:B------:R-:W-:-:S07]  /*1180*/  IMAD.MOV.U32 R3, RZ, RZ, R9 ;  /* 0x000000ffff037224 */ /* 0x000fce00078e0009 */
[----:B------:R-:W-:Y:S05]  /*1190*/  CALL.REL.NOINC `($__internal_2_$__cuda_sm20_div_rn_f64_full) ;  /* 0x0000004800f47944 */ /* 0x000fea0003c00000 */
[----:B------:R-:W-:Y:S02]  /*11a0*/  IMAD.MOV.U32 R4, RZ, RZ, R2 ;  /* 0x000000ffff047224 */ /* 0x000fe400078e0002 */
[----:B------:R-:W-:-:S07]  /*11b0*/  IMAD.MOV.U32 R5, RZ, RZ, R3 ;  /* 0x000000ffff057224 */ /* 0x000fce00078e0003 */
.L_x_42:
[----:B------:R-:W-:Y:S05]  /*11c0*/  BSYNC.RECONVERGENT B2 ;  /* 0x0000000000027941 */ /* 0x000fea0003800200 */
.L_x_41:
[-C--:B------:R-:W-:Y:S01]  /*11d0*/  DMUL R2, R4, R4.reuse ;  /* 0x0000000404027228 */ /* 0x080fe20000000000 */
[----:B------:R-:W-:Y:S01]  /*11e0*/  MOV R6, 0x1 ;  /* 0x0000000100067802 */ /* 0x000fe20000000f00 */
[----:B------:R-:W-:Y:S06]  /*11f0*/  BSSY.RECONVERGENT B2, `(.L_x_43) ;  /* 0x0000018000027945 */ /* 0x000fec0003800200 */
[--C-:B------:R-:W-:Y:S02]  /*1200*/  DADD R8, R14, R2.reuse ;  /* 0x000000000e087229 */ /* 0x100fe40000000002 */
[----:B------:R-:W-:Y:S01]  /*1210*/  DFMA R12, R4, R4, R2 ;  /* 0x00000004040c722b */ /* 0x000fe20000000002 */
[----:B------:R-:W-:-:S02]  /*1220*/  IMAD.MOV.U32 R14, RZ, RZ, R4 ;  /* 0x000000ffff0e7224 */ /* 0x000fc400078e0004 */
[----:B------:R-:W-:Y:S01]  /*1230*/  IMAD.MOV.U32 R15, RZ, RZ, R5 ;  /* 0x000000ffff0f7224 */ /* 0x000fe200078e0005 */
[----:B------:R-:W0:Y:S06]  /*1240*/  MUFU.RCP64H R7, R9 ;  /* 0x0000000900077308 */ /* 0x000e2c0000001800 */
[----:B------:R-:W-:Y:S01]  /*1250*/  FSETP.GEU.AND P1, PT, |R13|, 6.5827683646048100446e-37, PT ;  /* 0x036000000d00780b */ /* 0x000fe20003f2e200 */
[----:B0-----:R-:W-:-:S08]  /*1260*/  DFMA R10, -R8, R6, 1 ;  /* 0x3ff00000080a742b */ /* 0x001fd00000000106 */
[----:B------:R-:W-:-:S08]  /*1270*/  DFMA R10, R10, R10, R10 ;  /* 0x0000000a0a0a722b */ /* 0x000fd0000000000a */
[----:B------:R-:W-:-:S08]  /*1280*/  DFMA R10, R6, R10, R6 ;  /* 0x0000000a060a722b */ /* 0x000fd00000000006 */
[----:B------:R-:W-:-:S08]  /*1290*/  DFMA R6, -R8, R10, 1 ;  /* 0x3ff000000806742b */ /* 0x000fd0000000010a */
[----:B------:R-:W-:-:S08]  /*12a0*/  DFMA R6, R10, R6, R10 ;  /* 0x000000060a06722b */ /* 0x000fd0000000000a */
[----:B------:R-:W-:-:S08]  /*12b0*/  DMUL R2, R12, R6 ;  /* 0x000000060c027228 */ /* 0x000fd00000000000 */
[----:B------:R-:W-:-:S08]  /*12c0*/  DFMA R10, -R8, R2, R12 ;  /* 0x00000002080a722b */ /* 0x000fd0000000010c */
[----:B------:R-:W-:-:S10]  /*12d0*/  DFMA R2, R6, R10, R2 ;  /* 0x0000000a0602722b */ /* 0x000fd40000000002 */
[----:B------:R-:W-:-:S05]  /*12e0*/  FFMA R0, RZ, R9, R3 ;  /* 0x00000009ff007223 */ /* 0x000fca0000000003 */
        /* <DEDUP_REMOVED lines=8> */
.L_x_44:
[----:B------:R-:W-:Y:S05]  /*1370*/  BSYNC.RECONVERGENT B2 ;  /* 0x0000000000027941 */ /* 0x000fea0003800200 */
.L_x_43:
[----:B------:R-:W0:Y:S01]  /*1380*/  MUFU.RCP64H R5, R15 ;  /* 0x0000000f00057308 */ /* 0x000e220000001800 */
[----:B------:R-:W-:Y:S01]  /*1390*/  VIADD R4, R15, 0x300402 ;  /* 0x003004020f047836 */ /* 0x000fe20000000000 */
[----:B------:R-:W-:Y:S04]  /*13a0*/  BSSY.RECONVERGENT B2, `(.L_x_45) ;  /* 0x0000010000027945 */ /* 0x000fe80003800200 */
[----:B------:R-:W-:Y:S01]  /*13b0*/  FSETP.GEU.AND P0, PT, |R4|, 5.8789094863358348022e-39, PT ;  /* 0x004004020400780b */ /* 0x000fe20003f0e200 */
[----:B0-----:R-:W-:-:S08]  /*13c0*/  DFMA R6, -R14, R4, 1 ;  /* 0x3ff000000e06742b */ /* 0x001fd00000000104 */
[----:B------:R-:W-:-:S08]  /*13d0*/  DFMA R6, R6, R6, R6 ;  /* 0x000000060606722b */ /* 0x000fd00000000006 */
[----:B------:R-:W-:-:S08]  /*13e0*/  DFMA R6, R4, R6, R4 ;  /* 0x000000060406722b */ /* 0x000fd00000000004 */
[----:B------:R-:W-:-:S08]  /*13f0*/  DFMA R8, -R14, R6, 1 ;  /* 0x3ff000000e08742b */ /* 0x000fd00000000106 */
[----:B------:R-:W-:Y:S01]  /*1400*/  DFMA R6, R6, R8, R6 ;  /* 0x000000080606722b */ /* 0x000fe20000000006 */
[----:B------:R-:W-:Y:S10]  /*1410*/  @P0 BRA `(.L_x_46) ;  /* 0x0000000000200947 */ /* 0x000ff40003800000 */
[----:B------:R-:W-:Y:S01]  /*1420*/  LOP3.LUT R4, R15, 0x7fffffff, RZ, 0xc0, !PT ;  /* 0x7fffffff0f047812 */ /* 0x000fe200078ec0ff */
[----:B------:R-:W-:Y:S01]  /*1430*/  IMAD.MOV.U32 R5, RZ, RZ, R15 ;  /* 0x000000ffff057224 */ /* 0x000fe200078e000f */
[----:B------:R-:W-:Y:S02]  /*1440*/  MOV R6, R14 ;  /* 0x0000000e00067202 */ /* 0x000fe40000000f00 */
[----:B------:R-:W-:Y:S01]  /*1450*/  MOV R0, 0x1480 ;  /* 0x0000148000007802 */ /* 0x000fe20000000f00 */
[----:B------:R-:W-:-:S07]  /*1460*/  VIADD R4, R4, 0xfff00000 ;  /* 0xfff0000004047836 */ /* 0x000fce0000000000 */
[----:B------:R-:W-:Y:S05]  /*1470*/  CALL.REL.NOINC `($__internal_1_$__cuda_sm20_dblrcp_rn_slowpath_v3) ;  /* 0x0000004400907944 */ /* 0x000fea0003c00000 */
[----:B------:R-:W-:Y:S01]  /*1480*/  IMAD.MOV.U32 R6, RZ, RZ, R4 ;  /* 0x000000ffff067224 */ /* 0x000fe200078e0004 */
[----:B------:R-:W-:-:S07]  /*1490*/  MOV R7, R5 ;  /* 0x0000000500077202 */ /* 0x000fce0000000f00 */
.L_x_46:
[----:B------:R-:W-:Y:S05]  /*14a0*/  BSYNC.RECONVERGENT B2 ;  /* 0x0000000000027941 */ /* 0x000fea0003800200 */
.L_x_45:
[----:B------:R-:W-:Y:S01]  /*14b0*/  DMUL R4, R6, R2 ;  /* 0x0000000206047228 */ /* 0x000fe20000000000 */
[----:B------:R-:W0:Y:S01]  /*14c0*/  S2UR UR5, SR_CgaCtaId ;  /* 0x00000000000579c3 */ /* 0x000e220000008800 */
[C---:B------:R-:W-:Y:S01]  /*14d0*/  DMUL R28, R20.reuse, R20 ;  /* 0x00000014141c7228 */ /* 0x040fe20000000000 */
[----:B------:R-:W-:Y:S01]  /*14e0*/  UMOV UR4, 0x400 ;  /* 0x0000040000047882 */ /* 0x000fe20000000000 */
[----:B------:R-:W-:Y:S01]  /*14f0*/  DADD R34, -R20, R30 ;  /* 0x0000000014227229 */ /* 0x000fe2000000011e */
[----:B------:R-:W-:Y:S01]  /*1500*/  BSSY.RECONVERGENT B2, `(.L_x_47) ;  /* 0x0000073000027945 */ /* 0x000fe20003800200 */
[----:B------:R-:W-:Y:S02]  /*1510*/  DADD R36, R16, -2 ;  /* 0xc000000010247429 */ /* 0x000fe40000000000 */
[----:B------:R-:W-:Y:S02]  /*1520*/  DMUL R6, R4, R6 ;  /* 0x0000000604067228 */ /* 0x000fe40000000000 */
[----:B------:R-:W-:-:S02]  /*1530*/  DMUL R8, R30, R4 ;  /* 0x000000041e087228 */ /* 0x000fc40000000000 */
[----:B------:R-:W-:Y:S02]  /*1540*/  DADD R2, -R2, 1 ;  /* 0x3ff0000002027429 */ /* 0x000fe40000000100 */
[----:B------:R-:W-:Y:S02]  /*1550*/  DMUL R10, R32, R4 ;  /* 0x00000004200a7228 */ /* 0x000fe40000000000 */
[----:B------:R-:W-:Y:S02]  /*1560*/  DMUL R24, R30, R6 ;  /* 0x000000061e187228 */ /* 0x000fe40000000000 */
[----:B------:R-:W-:Y:S02]  /*1570*/  DADD R30, R32, -R28 ;  /* 0x00000000201e7229 */ /* 0x000fe4000000081c */
[-C--:B------:R-:W-:Y:S02]  /*1580*/  DFMA R48, R18, R2.reuse, -R8 ;  /* 0x000000021230722b */ /* 0x080fe40000000808 */
[----:B------:R-:W-:-:S02]  /*1590*/  DFMA R50, R26, R2, -R10 ;  /* 0x000000021a32722b */ /* 0x000fc4000000080a */
[----:B------:R-:W-:Y:S01]  /*15a0*/  DFMA R24, R18, R4, R24 ;  /* 0x000000041218722b */ /* 0x000fe20000000018 */
[----:B0-----:R-:W-:Y:S01]  /*15b0*/  ULEA UR4, UR5, UR4, 0x18 ;  /* 0x0000000405047291 */ /* 0x001fe2000f8ec0ff */
[----:B------:R-:W-:Y:S01]  /*15c0*/  DMUL R6, R32, R6 ;  /* 0x0000000620067228 */ /* 0x000fe20000000000 */
[----:B------:R0:W-:Y:S01]  /*15d0*/  STL.64 [R1], R48 ;  /* 0x0000003001007387 */ /* 0x0001e20000100a00 */
[----:B------:R-:W-:Y:S01]  /*15e0*/  UMOV UR5, 0x3c9cd2b2 ;  /* 0x3c9cd2b200057882 */ /* 0x000fe20000000000 */
[----:B------:R-:W-:Y:S01]  /*15f0*/  DFMA R32, -R20, R28, R42 ;  /* 0x0000001c1420722b */ /* 0x000fe2000000012a */
[----:B------:R-:W-:Y:S01]  /*1600*/  CS2R R2, SRZ ;  /* 0x0000000000027805 */ /* 0x000fe2000001ff00 */
[----:B------:R0:W-:Y:S01]  /*1610*/  STL.64 [R1+0x8], R50 ;  /* 0x0000083201007387 */ /* 0x0001e20000100a00 */
[C---:B------:R-:W-:Y:S02]  /*1620*/  DADD R12, R24.reuse, R24 ;  /* 0x00000000180c7229 */ /* 0x040fe40000000018 */
[----:B------:R-:W-:Y:S01]  /*1630*/  DMUL R36, R24, R36 ;  /* 0x0000002418247228 */ /* 0x000fe20000000000 */
[----:B------:R0:W-:Y:S01]  /*1640*/  STS.64 [UR4+0x838], R60 ;  /* 0x0008383cff007988 */ /* 0x0001e20008000a04 */
[----:B------:R-:W-:-:S02]  /*1650*/  DFMA R26, R26, R4, R6 ;  /* 0x000000041a1a722b */ /* 0x000fc40000000006 */
[----:B------:R-:W-:Y:S01]  /*1660*/  DADD R20, R20, -R24 ;  /* 0x0000000014147229 */ /* 0x000fe20000000818 */
[----:B------:R0:W-:Y:S01]  /*1670*/  STS.128 [UR4+0x840], R48 ;  /* 0x00084030ff007988 */ /* 0x0001e20008000c04 */
[----:B------:R-:W-:Y:S01]  /*1680*/  DFMA R12, -R34, R12, R30 ;  /* 0x0000000c220c722b */ /* 0x000fe2000000011e */
[----:B------:R-:W-:-:S07]  /*1690*/  UMOV UR4, 0x97d889bc ;  /* 0x97d889bc00047882 */ /* 0x000fce0000000000 */
[----:B------:R-:W-:-:S08]  /*16a0*/  DFMA R18, R24, R36, R12 ;  /* 0x000000241812722b */ /* 0x000fd0000000000c */
[----:B------:R-:W-:-:S14]  /*16b0*/  DSETP.GEU.AND P0, PT, |R18|, UR4, PT ;  /* 0x0000000412007e2a */ /* 0x000fdc000bf0e200 */
[----:B0-----:R-:W-:Y:S05]  /*16c0*/  @!P0 BRA `(.L_x_48) ;  /* 0x0000000400588947 */ /* 0x001fea0003800000 */
[----:B------:R-:W-:Y:S01]  /*16d0*/  DFMA R6, R20, R20, R18 ;  /* 0x000000141406722b */ /* 0x000fe20000000012 */
[----:B------:R-:W-:Y:S01]  /*16e0*/  IMAD.MOV.U32 R4, RZ, RZ, 0x0 ;  /* 0x00000000ff047424 */ /* 0x000fe200078e00ff */
[----:B------:R-:W-:Y:S01]  /*16f0*/  BSSY.RECONVERGENT B3, `(.L_x_49) ;  /* 0x000001b000037945 */ /* 0x000fe20003800200 */
[----:B------:R-:W-:-:S03]  /*1700*/  IMAD.MOV.U32 R5, RZ, RZ, 0x3fd80000 ;  /* 0x3fd80000ff057424 */ /* 0x000fc600078e00ff */
[----:B------:R-:W0:Y:S04]  /*1710*/  MUFU.RSQ64H R13, R7 ;  /* 0x00000007000d7308 */ /* 0x000e280000001c00 */
[----:B------:R-:W-:-:S05]  /*1720*/  VIADD R12, R7, 0xfcb00000 ;  /* 0xfcb00000070c7836 */ /* 0x000fca0000000000 */
[----:B------:R-:W-:Y:S01]  /*1730*/  ISETP.GE.U32.AND P0, PT, R12, 0x7ca00000, PT ;  /* 0x7ca000000c00780c */ /* 0x000fe20003f06070 */
[----:B0-----:R-:W-:-:S08]  /*1740*/  DMUL R2, R12, R12 ;  /* 0x0000000c0c027228 */ /* 0x001fd00000000000 */
[----:B------:R-:W-:-:S08]  /*1750*/  DFMA R2, R6, -R2, 1 ;  /* 0x3ff000000602742b */ /* 0x000fd00000000802 */
[----:B------:R-:W-:Y:S02]  /*1760*/  DFMA R4, R2, R4, 0.5 ;  /* 0x3fe000000204742b */ /* 0x000fe40000000004 */
[----:B------:R-:W-:-:S08]  /*1770*/  DMUL R2, R12, R2 ;  /* 0x000000020c027228 */ /* 0x000fd00000000000 */
[----:B------:R-:W-:-:S08]  /*1780*/  DFMA R10, R4, R2, R12 ;  /* 0x00000002040a722b */ /* 0x000fd0000000000c */
[----:B------:R-:W-:Y:S02]  /*1790*/  DMUL R4, R6, R10 ;  /* 0x0000000a06047228 */ /* 0x000fe40000000000 */
[----:B------:R-:W-:Y:S01]  /*17a0*/  IADD3 R3, PT, PT, R11, -0x100000, RZ ;  /* 0xfff000000b037810 */ /* 0x000fe20007ffe0ff */
[----:B------:R-:W-:-:S05]  /*17b0*/  IMAD.MOV.U32 R2, RZ, RZ, R10 ;  /* 0x000000ffff027224 */ /* 0x000fca00078e000a */
[----:B------:R-:W-:-:S08]  /*17c0*/  DFMA R14, R4, -R4, R6 ;  /* 0x80000004040e722b */ /* 0x000fd00000000006 */
[----:B------:R-:W-:Y:S01]  /*17d0*/  DFMA R8, R14, R2, R4 ;  /* 0x000000020e08722b */ /* 0x000fe20000000004 */
[----:B------:R-:W-:Y:S10]  /*17e0*/  @!P0 BRA `(.L_x_50) ;  /* 0x00000000002c8947 */ /* 0x000ff40003800000 */
[----:B------:R-:W-:Y:S01]  /*17f0*/  IMAD.MOV.U32 R9, RZ, RZ, R10 ;  /* 0x000000ffff097224 */ /* 0x000fe200078e000a */
[----:B------:R-:W-:Y:S01]  /*1800*/  MOV R10, R7 ;  /* 0x00000007000a7202 */ /* 0x000fe20000000f00 */
[----:B------:R-:W-:Y:S01]  /*1810*/  IMAD.MOV.U32 R11, RZ, RZ, R6 ;  /* 0x000000ffff0b7224 */ /* 0x000fe200078e0006 */
[----:B------:R-:W-:Y:S01]  /*1820*/  MOV R0, 0x1880 ;  /* 0x0000188000007802 */ /* 0x000fe20000000f00 */
[----:B------:R-:W-:Y:S01]  /*1830*/  IMAD.MOV.U32 R6, RZ, RZ, R4 ;  /* 0x000000ffff067224 */ /* 0x000fe200078e0004 */
[----:B------:R-:W-:Y:S01]  /*1840*/  MOV R4, R3 ;  /* 0x0000000300047202 */ /* 0x000fe20000000f00 */
[----:B------:R-:W-:Y:S02]  /*1850*/  IMAD.MOV.U32 R8, RZ, RZ, R14 ;  /* 0x000000ffff087224 */ /* 0x000fe400078e000e */
[----:B------:R-:W-:-:S07]  /*1860*/  IMAD.MOV.U32 R7, RZ, RZ, R15 ;  /* 0x000000ffff077224 */ /* 0x000fce00078e000f */
[----:B------:R-:W-:Y:S05]  /*1870*/  CALL.REL.NOINC `($__internal_3_$__cuda_sm20_dsqrt_rn_f64_mediumpath_v1) ;  /* 0x0000004800dc7944 */ /* 0x000fea0003c00000 */
[----:B------:R-:W-:Y:S02]  /*1880*/  IMAD.MOV.U32 R8, RZ, RZ, R4 ;  /* 0x000000ffff087224 */ /* 0x000fe400078e0004 */
[----:B------:R-:W-:-:S07]  /*1890*/  IMAD.MOV.U32 R9, RZ, RZ, R5 ;  /* 0x000000ffff097224 */ /* 0x000fce00078e0005 */
.L_x_50:
[----:B------:R-:W-:Y:S05]  /*18a0*/  BSYNC.RECONVERGENT B3 ;  /* 0x0000000000037941 */ /* 0x000fea0003800200 */
.L_x_49:
[----:B------:R-:W-:Y:S01]  /*18b0*/  DSETP.GTU.AND P0, PT, R20, RZ, PT ;  /* 0x000000ff1400722a */ /* 0x000fe20003f0c000 */
[----:B------:R-:W-:-:S13]  /*18c0*/  BSSY.RECONVERGENT B3, `(.L_x_51) ;  /* 0x000001d000037945 */ /* 0x000fda0003800200 */
[----:B------:R-:W-:Y:S01]  /*18d0*/  @!P0 DADD R14, R20, -R8 ;  /* 0x00000000140e8229 */ /* 0x000fe20000000808 */
[----:B------:R-:W-:Y:S10]  /*18e0*/  @!P0 BRA `(.L_x_52) ;  /* 0x0000000000688947 */ /* 0x000ff40003800000 */
[----:B------:R-:W-:Y:S01]  /*18f0*/  DADD R4, R20, R8 ;  /* 0x0000000014047229 */ /* 0x000fe20000000008 */
        /* <DEDUP_REMOVED lines=16> */
[----:B------:R-:W-:Y:S01]  /*1a00*/  MOV R7, R8 ;  /* 0x0000000800077202 */ /* 0x000fe20000000f00 */
[----:B------:R-:W-:Y:S01]  /*1a10*/  IMAD.MOV.U32 R6, RZ, RZ, R9 ;  /* 0x000000ffff067224 */ /* 0x000fe200078e0009 */
[----:B------:R-:W-:Y:S01]  /*1a20*/  MOV R0, 0x1a60 ;  /* 0x00001a6000007802 */ /* 0x000fe20000000f00 */
[----:B------:R-:W-:Y:S02]  /*1a30*/  IMAD.MOV.U32 R2, RZ, RZ, R4 ;  /* 0x000000ffff027224 */ /* 0x000fe400078e0004 */
[----:B------:R-:W-:-:S07]  /*1a40*/  IMAD.MOV.U32 R3, RZ, RZ, R5 ;  /* 0x000000ffff037224 */ /* 0x000fce00078e0005 */
[----:B------:R-:W-:Y:S05]  /*1a50*/  CALL.REL.NOINC `($__internal_2_$__cuda_sm20_div_rn_f64_full) ;  /* 0x0000004000c47944 */ /* 0x000fea0003c00000 */
.L_x_54:
[----:B------:R-:W-:Y:S05]  /*1a60*/  BSYNC.RECONVERGENT B4 ;  /* 0x0000000000047941 */ /* 0x000fea0003800200 */
.L_x_53:
[----:B------:R-:W-:Y:S01]  /*1a70*/  MOV R14, R2 ;  /* 0x00000002000e7202 */ /* 0x000fe20000000f00 */
[----:B------:R-:W-:-:S07]  /*1a80*/  IMAD.MOV.U32 R15, RZ, RZ, R3 ;  /* 0x000000ffff0f7224 */ /* 0x000fce00078e0003 */
.L_x_52:
[----:B------:R-:W-:Y:S05]  /*1a90*/  BSYNC.RECONVERGENT B3 ;  /* 0x0000000000037941 */ /* 0x000fea0003800200 */
.L_x_51:
[-C--:B------:R-:W-:Y:S01]  /*1aa0*/  DMUL R2, R14, R14.reuse ;  /* 0x0000000e0e027228 */ /* 0x080fe20000000000 */
[----:B------:R-:W-:Y:S01]  /*1ab0*/  IMAD.MOV.U32 R6, RZ, RZ, 0x1 ;  /* 0x00000001ff067424 */ /* 0x000fe200078e00ff */
[----:B------:R-:W-:Y:S06]  /*1ac0*/  BSSY.RECONVERGENT B3, `(.L_x_48) ;  /* 0x0000016000037945 */ /* 0x000fec0003800200 */
[--C-:B------:R-:W-:Y:S02]  /*1ad0*/  DADD R4, R18, R2.reuse ;  /* 0x0000000012047229 */ /* 0x100fe40000000002 */
[----:B------:R-:W-:-:S04]  /*1ae0*/  DFMA R10, R14, R14, R2 ;  /* 0x0000000e0e0a722b */ /* 0x000fc80000000002 */
        /* <DEDUP_REMOVED lines=19> */
.L_x_55:
[----:B------:R-:W-:Y:S05]  /*1c20*/  BSYNC.RECONVERGENT B3 ;  /* 0x0000000000037941 */ /* 0x000fea0003800200 */
.L_x_48:
[----:B------:R-:W-:Y:S05]  /*1c30*/  BSYNC.RECONVERGENT B2 ;  /* 0x0000000000027941 */ /* 0x000fea0003800200 */
.L_x_47:
        /* <DEDUP_REMOVED lines=16> */
.L_x_57:
[----:B------:R-:W-:Y:S05]  /*1d40*/  BSYNC.RECONVERGENT B2 ;  /* 0x0000000000027941 */ /* 0x000fea0003800200 */
.L_x_56:
[----:B------:R-:W-:Y:S01]  /*1d50*/  DFMA R6, R24, -R30, R32 ;  /* 0x8000001e1806722b */ /* 0x000fe20000000020 */
[----:B------:R-:W0:Y:S01]  /*1d60*/  S2UR UR5, SR_CgaCtaId ;  /* 0x00000000000579c3 */ /* 0x000e220000008800 */
[----:B------:R-:W-:Y:S01]  /*1d70*/  DMUL R10, R4, R2 ;  /* 0x00000002040a7228 */ /* 0x000fe20000000000 */
[----:B------:R-:W-:Y:S01]  /*1d80*/  UMOV UR4, 0x400 ;  /* 0x0000040000047882 */ /* 0x000fe20000000000 */
[----:B------:R-:W-:Y:S01]  /*1d90*/  DADD R8, -R26, R28 ;  /* 0x000000001a087229 */ /* 0x000fe2000000011c */
[----:B------:R-:W-:Y:S01]  /*1da0*/  BSSY.RECONVERGENT B2, `(.L_x_58) ;  /* 0x000007b000027945 */ /* 0x000fe20003800200 */
[----:B------:R-:W-:Y:S02]  /*1db0*/  DFMA R44, -R28, R28, R44 ;  /* 0x0000001c1c2c722b */ /* 0x000fe4000000012c */
[----:B------:R-:W-:Y:S02]  /*1dc0*/  DFMA R6, R26, -R34, R6 ;  /* 0x800000221a06722b */ /* 0x000fe40000000006 */
[----:B------:R-:W-:-:S02]  /*1dd0*/  DADD R34, R34, -R22 ;  /* 0x0000000022227229 */ /* 0x000fc40000000816 */
[----:B------:R-:W-:Y:S02]  /*1de0*/  DADD R16, R16, -3 ;  /* 0xc008000010107429 */ /* 0x000fe40000000000 */
[----:B------:R-:W-:Y:S02]  /*1df0*/  DMUL R56, R18, R10 ;  /* 0x0000000a12387228 */ /* 0x000fe40000000000 */
[----:B------:R-:W-:Y:S02]  /*1e00*/  DFMA R6, R26, R36, R6 ;  /* 0x000000241a06722b */ /* 0x000fe40000000006 */
[----:B------:R-:W-:-:S06]  /*1e10*/  DADD R2, -R2, 1 ;  /* 0x3ff0000002027429 */ /* 0x000fcc0000000100 */
[----:B------:R-:W-:Y:S01]  /*1e20*/  DMUL R58, R10, R6 ;  /* 0x000000060a3a7228 */ /* 0x000fe20000000000 */
[----:B0-----:R-:W-:Y:S01]  /*1e30*/  ULEA UR4, UR5, UR4, 0x18 ;  /* 0x0000000405047291 */ /* 0x001fe2000f8ec0ff */
[----:B------:R-:W-:Y:S02]  /*1e40*/  DFMA R56, R20, R2, -R56 ;  /* 0x000000021438722b */ /* 0x000fe40000000838 */
[----:B------:R-:W-:-:S04]  /*1e50*/  UMOV UR5, 0x3d719799 ;  /* 0x3d71979900057882 */ /* 0x000fc80000000000 */
[----:B------:R-:W-:Y:S02]  /*1e60*/  DMUL R6, R58, R4 ;  /* 0x000000043a067228 */ /* 0x000fe40000000000 */
[----:B------:R-:W-:Y:S02]  /*1e70*/  DMUL R4, R22, R22 ;  /* 0x0000001616047228 */ /* 0x000fe40000000000 */
[----:B------:R-:W-:-:S04]  /*1e80*/  DFMA R58, R8, R2, -R58 ;  /* 0x00000002083a722b */ /* 0x000fc8000000083a */
[----:B------:R-:W-:Y:S02]  /*1e90*/  DFMA R6, R10, R8, R6 ;  /* 0x000000080a06722b */ /* 0x000fe40000000006 */
[C---:B------:R-:W-:Y:S01]  /*1ea0*/  DFMA R32, R4.reuse, -R22, R32 ;  /* 0x800000160420722b */ /* 0x040fe20000000020 */
[----:B------:R0:W-:Y:S01]  /*1eb0*/  STS.128 [UR4+0x850], R56 ;  /* 0x00085038ff007988 */ /* 0x0001e20008000c04 */
[----:B------:R-:W-:Y:S01]  /*1ec0*/  DFMA R44, -R4, R4, R44 ;  /* 0x00000004042c722b */ /* 0x000fe2000000012c */
[----:B------:R-:W-:Y:S01]  /*1ed0*/  UMOV UR4, 0x812dea11 ;  /* 0x812dea1100047882 */ /* 0x000fe20000000000 */
[----:B------:R-:W-:Y:S02]  /*1ee0*/  DADD R30, R30, -R4 ;  /* 0x000000001e1e7229 */ /* 0x000fe40000000804 */
[----:B------:R-:W-:Y:S02]  /*1ef0*/  DFMA R24, R24, R6, -R26 ;  /* 0x000000061818722b */ /* 0x000fe4000000081a */
[----:B------:R-:W-:-:S02]  /*1f00*/  DADD R12, R6, R6 ;  /* 0x00000000060c7229 */ /* 0x000fc40000000006 */
[----:B------:R-:W-:Y:S01]  /*1f10*/  DFMA R18, R6, -R22, R4 ;  /* 0x800000160612722b */ /* 0x000fe20000000004 */
[----:B------:R-:W-:-:S03]  /*1f20*/  CS2R R4, SRZ ;  /* 0x0000000000047805 */ /* 0x000fc6000001ff00 */
[----:B------:R-:W-:Y:S02]  /*1f30*/  DADD R26, R24, R24 ;  /* 0x00000000181a7229 */ /* 0x000fe40000000018 */
[-C--:B------:R-:W-:Y:S02]  /*1f40*/  DFMA R32, -R32, R12.reuse, R44 ;  /* 0x0000000c2020722b */ /* 0x080fe4000000012c */
[C---:B------:R-:W-:Y:S02]  /*1f50*/  DMUL R12, R24.reuse, R12 ;  /* 0x0000000c180c7228 */ /* 0x040fe40000000000 */
[----:B------:R-:W-:Y:S02]  /*1f60*/  DMUL R16, R24, R16 ;  /* 0x0000001018107228 */ /* 0x000fe40000000000 */
[----:B------:R-:W-:Y:S02]  /*1f70*/  DFMA R26, R6, R6, R26 ;  /* 0x00000006061a722b */ /* 0x000fe4000000001a */
[----:B------:R-:W-:-:S06]  /*1f80*/  DADD R18, R24, R18 ;  /* 0x0000000018127229 */ /* 0x000fcc0000000012 */
[----:B------:R-:W-:-:S08]  /*1f90*/  DFMA R26, R30, R26, R32 ;  /* 0x0000001a1e1a722b */ /* 0x000fd00000000020 */
[----:B------:R-:W-:-:S08]  /*1fa0*/  DFMA R12, -R34, R12, R26 ;  /* 0x0000000c220c722b */ /* 0x000fd0000000011a */
[----:B------:R-:W-:-:S08]  /*1fb0*/  DFMA R16, R24, R16, R12 ;  /* 0x000000101810722b */ /* 0x000fd0000000000c */
[----:B------:R-:W-:-:S14]  /*1fc0*/  DSETP.GEU.AND P0, PT, |R16|, UR4, PT ;  /* 0x0000000410007e2a */ /* 0x000fdc000bf0e200 */
[----:B0-----:R-:W-:Y:S05]  /*1fd0*/  @!P0 BRA `(.L_x_59) ;  /* 0x00000004005c8947 */ /* 0x001fea0003800000 */
[----:B------:R-:W-:Y:S01]  /*1fe0*/  DFMA R6, R18, R18, R16 ;  /* 0x000000121206722b */ /* 0x000fe20000000010 */
[----:B------:R-:W-:Y:S01]  /*1ff0*/  MOV R4, 0x0 ;  /* 0x0000000000047802 */ /* 0x000fe20000000f00 */
[----:B------:R-:W-:Y:S01]  /*2000*/  IMAD.MOV.U32 R5, RZ, RZ, 0x3fd80000 ;  /* 0x3fd80000ff057424 */ /* 0x000fe200078e00ff */
[----:B------:R-:W-:Y:S03]  /*2010*/  BSSY.RECONVERGENT B3, `(.L_x_60) ;  /* 0x0000019000037945 */ /* 0x000fe60003800200 */
        /* <DEDUP_REMOVED lines=9> */
[----:B------:R-:W-:Y:S02]  /*20b0*/  VIADD R3, R9, 0xfff00000 ;  /* 0xfff0000009037836 */ /* 0x000fe40000000000 */
[----:B------:R-:W-:-:S04]  /*20c0*/  IMAD.MOV.U32 R2, RZ, RZ, R8 ;  /* 0x000000ffff027224 */ /* 0x000fc800078e0008 */
[----:B------:R-:W-:-:S08]  /*20d0*/  DFMA R20, R14, -R14, R6 ;  /* 0x8000000e0e14722b */ /* 0x000fd00000000006 */
[----:B------:R-:W-:Y:S01]  /*20e0*/  DFMA R4, R20, R2, R14 ;  /* 0x000000021404722b */ /* 0x000fe2000000000e */
[----:B------:R-:W-:Y:S10]  /*20f0*/  @!P0 BRA `(.L_x_61) ;  /* 0x0000000000288947 */ /* 0x000ff40003800000 */
[----:B------:R-:W-:Y:S01]  /*2100*/  MOV R9, R8 ;  /* 0x0000000800097202 */ /* 0x000fe20000000f00 */
[----:B------:R-:W-:Y:S01]  /*2110*/  IMAD.MOV.U32 R11, RZ, RZ, R6 ;  /* 0x000000ffff0b7224 */ /* 0x000fe200078e0006 */
[----:B------:R-:W-:Y:S01]  /*2120*/  MOV R0, 0x21a0 ;  /* 0x000021a000007802 */ /* 0x000fe20000000f00 */
[----:B------:R-:W-:Y:S01]  /*2130*/  IMAD.MOV.U32 R10, RZ, RZ, R7 ;  /* 0x000000ffff0a7224 */ /* 0x000fe200078e0007 */
[----:B------:R-:W-:Y:S01]  /*2140*/  MOV R7, R21 ;  /* 0x0000001500077202 */ /* 0x000fe20000000f00 */
[----:B------:R-:W-:Y:S02]  /*2150*/  IMAD.MOV.U32 R8, RZ, RZ, R20 ;  /* 0x000000ffff087224 */ /* 0x000fe400078e0014 */
[----:B------:R-:W-:Y:S02]  /*2160*/  IMAD.MOV.U32 R6, RZ, RZ, R14 ;  /* 0x000000ffff067224 */ /* 0x000fe400078e000e */
[----:B------:R-:W-:Y:S02]  /*2170*/  IMAD.MOV.U32 R5, RZ, RZ, R15 ;  /* 0x000000ffff057224 */ /* 0x000fe400078e000f */
[----:B------:R-:W-:-:S07]  /*2180*/  IMAD.MOV.U32 R4, RZ, RZ, R3 ;  /* 0x000000ffff047224 */ /* 0x000fce00078e0003 */
[----:B------:R-:W-:Y:S05]  /*2190*/  CALL.REL.NOINC `($__internal_3_$__cuda_sm20_dsqrt_rn_f64_mediumpath_v1) ;  /* 0x0000004000947944 */ /* 0x000fea0003c00000 */
.L_x_61:
[----:B------:R-:W-:Y:S05]  /*21a0*/  BSYNC.RECONVERGENT B3 ;  /* 0x0000000000037941 */ /* 0x000fea0003800200 */
.L_x_60:
[----:B------:R-:W-:Y:S01]  /*21b0*/  DSETP.GTU.AND P0, PT, R18, RZ, PT ;  /* 0x000000ff1200722a */ /* 0x000fe20003f0c000 */
[----:B------:R-:W-:-:S13]  /*21c0*/  BSSY.RECONVERGENT B3, `(.L_x_62) ;  /* 0x000001d000037945 */ /* 0x000fda0003800200 */
[----:B------:R-:W-:Y:S01]  /*21d0*/  @!P0 DADD R14, R18, -R4 ;  /* 0x00000000120e8229 */ /* 0x000fe20000000804 */
[----:B------:R-:W-:Y:S10]  /*21e0*/  @!P0 BRA `(.L_x_63) ;  /* 0x0000000000688947 */ /* 0x000ff40003800000 */
[----:B------:R-:W-:Y:S01]  /*21f0*/  DADD R8, R18, R4 ;  /* 0x0000000012087229 */ /* 0x000fe20000000004 */
[----:B------:R-:W-:Y:S01]  /*2200*/  MOV R2, 0x1 ;  /* 0x0000000100027802 */ /* 0x000fe20000000f00 */
        /* <DEDUP_REMOVED lines=21> */
.L_x_65:
[----:B------:R-:W-:Y:S05]  /*2360*/  BSYNC.RECONVERGENT B4 ;  /* 0x0000000000047941 */ /* 0x000fea0003800200 */
.L_x_64:
[----:B------:R-:W-:Y:S02]  /*2370*/  IMAD.MOV.U32 R14, RZ, RZ, R2 ;  /* 0x000000ffff0e7224 */ /* 0x000fe400078e0002 */
[----:B------:R-:W-:-:S07]  /*2380*/  IMAD.MOV.U32 R15, RZ, RZ, R3 ;  /* 0x000000ffff0f7224 */ /* 0x000fce00078e0003 */
.L_x_63:
[----:B------:R-:W-:Y:S05]  /*2390*/  BSYNC.RECONVERGENT B3 ;  /* 0x0000000000037941 */ /* 0x000fea0003800200 */
.L_x_62:
[-C--:B------:R-:W-:Y:S01]  /*23a0*/  DMUL R6, R14, R14.reuse ;  /* 0x0000000e0e067228 */ /* 0x080fe20000000000 */
[----:B------:R-:W-:Y:S01]  /*23b0*/  IMAD.MOV.U32 R2, RZ, RZ, 0x1 ;  /* 0x00000001ff027424 */ /* 0x000fe200078e00ff */
[----:B------:R-:W-:Y:S06]  /*23c0*/  BSSY.RECONVERGENT B3, `(.L_x_66) ;  /* 0x0000016000037945 */ /* 0x000fec0003800200 */
[----:B------:R-:W-:Y:S02]  /*23d0*/  DADD R8, R6, R16 ;  /* 0x0000000006087229 */ /* 0x000fe40000000010 */
        /* <DEDUP_REMOVED lines=20> */
.L_x_67:
[----:B------:R-:W-:Y:S05]  /*2520*/  BSYNC.RECONVERGENT B3 ;  /* 0x0000000000037941 */ /* 0x000fea0003800200 */
.L_x_66:
[----:B------:R-:W-:Y:S01]  /*2530*/  MOV R4, R2 ;  /* 0x0000000200047202 */ /* 0x000fe20000000f00 */
[----:B------:R-:W-:-:S07]  /*2540*/  IMAD.MOV.U32 R5, RZ, RZ, R3 ;  /* 0x000000ffff057224 */ /* 0x000fce00078e0003 */
.L_x_59:
[----:B------:R-:W-:Y:S05]  /*2550*/  BSYNC.RECONVERGENT B2 ;  /* 0x0000000000027941 */ /* 0x000fea0003800200 */
.L_x_58:
[----:B------:R-:W0:Y:S01]  /*2560*/  MUFU.RCP64H R3, R15 ;  /* 0x0000000f00037308 */ /* 0x000e220000001800 */
[----:B------:R-:W-:Y:S01]  /*2570*/  IMAD.MOV.U32 R2, RZ, RZ, 0x1 ;  /* 0x00000001ff027424 */ /* 0x000fe200078e00ff */
[----:B------:R-:W-:Y:S01]  /*2580*/  FSETP.GEU.AND P1, PT, |R5|, 6.5827683646048100446e-37, PT ;  /* 0x036000000500780b */ /* 0x000fe20003f2e200 */
[----:B------:R-:W-:Y:S01]  /*2590*/  BSSY.RECONVERGENT B2, `(.L_x_68) ;  /* 0x0000016000027945 */ /* 0x000fe20003800200 */
[----:B------:R-:W-:Y:S01]  /*25a0*/  IMAD.MOV.U32 R46, RZ, RZ, 0x0 ;  /* 0x00000000ff2e7424 */ /* 0x000fe200078e00ff */
[----:B------:R-:W-:Y:S02]  /*25b0*/  MOV R47, 0x3ff00000 ;  /* 0x3ff00000002f7802 */ /* 0x000fe40000000f00 */
[----:B0-----:R-:W-:-:S08]  /*25c0*/  DFMA R6, R2, -R14, 1 ;  /* 0x3ff000000206742b */ /* 0x001fd0000000080e */
[----:B------:R-:W-:-:S08]  /*25d0*/  DFMA R6, R6, R6, R6 ;  /* 0x000000060606722b */ /* 0x000fd00000000006 */
[----:B------:R-:W-:-:S08]  /*25e0*/  DFMA R6, R2, R6, R2 ;  /* 0x000000060206722b */ /* 0x000fd00000000002 */
[----:B------:R-:W-:-:S08]  /*25f0*/  DFMA R2, R6, -R14, 1 ;  /* 0x3ff000000602742b */ /* 0x000fd0000000080e */
[----:B------:R-:W-:-:S08]  /*2600*/  DFMA R2, R6, R2, R6 ;  /* 0x000000020602722b */ /* 0x000fd00000000006 */
[----:B------:R-:W-:-:S08]  /*2610*/  DMUL R6, R2, R4 ;  /* 0x0000000402067228 */ /* 0x000fd00000000000 */
[----:B------:R-:W-:-:S08]  /*2620*/  DFMA R8, R6, -R14, R4 ;  /* 0x8000000e0608722b */ /* 0x000fd00000000004 */
[----:B------:R-:W-:Y:S02]  /*2630*/  DFMA R2, R2, R8, R6 ;  /* 0x000000080202722b */ /* 0x000fe40000000006 */
[----:B------:R-:W-:-:S08]  /*2640*/  DADD R6, -R4, 1 ;  /* 0x3ff0000004067429 */ /* 0x000fd00000000100 */
[----:B------:R-:W-:Y:S01]  /*2650*/  FFMA R0, RZ, R15, R3 ;  /* 0x0000000fff007223 */ /* 0x000fe20000000003 */
[----:B------:R-:W-:-:S04]  /*2660*/  DMUL R18, R18, R6 ;  /* 0x0000000612127228 */ /* 0x000fc80000000000 */
        /* <DEDUP_REMOVED lines=8> */
.L_x_69:
[----:B------:R-:W-:Y:S05]  /*26f0*/  BSYNC.RECONVERGENT B2 ;  /* 0x0000000000027941 */ /* 0x000fea0003800200 */
.L_x_68:
[----:B------:R-:W2:Y:S04]  /*2700*/  LDL.64 R20, [R1+0x8] ;  /* 0x0000080001147983 */ /* 0x000ea80000100a00 */
[----:B------:R-:W3:Y:S01]  /*2710*/  LDL.64 R24, [R1] ;  /* 0x0000000001187983 */ /* 0x000ee20000100a00 */
[----:B------:R-:W-:Y:S01]  /*2720*/  DMUL R34, R56, R58 ;  /* 0x0000003a38227228 */ /* 0x000fe20000000000 */
[----:B------:R-:W-:Y:S01]  /*2730*/  IMAD.MOV.U32 R8, RZ, RZ, 0x0 ;  /* 0x00000000ff087424 */ /* 0x000fe200078e00ff */
[----:B------:R-:W0:Y:S01]  /*2740*/  S2UR UR5, SR_CgaCtaId ;  /* 0x00000000000579c3 */ /* 0x000e220000008800 */
[----:B------:R-:W-:Y:S01]  /*2750*/  IMAD.MOV.U32 R9, RZ, RZ, 0x3fd80000 ;  /* 0x3fd80000ff097424 */ /* 0x000fe200078e00ff */
[----:B------:R-:W-:Y:S01]  /*2760*/  DFMA R10, -R16, R2, R18 ;  /* 0x00000002100a722b */ /* 0x000fe20000000112 */
[----:B------:R-:W-:Y:S01]  /*2770*/  UMOV UR4, 0x400 ;  /* 0x0000040000047882 */ /* 0x000fe20000000000 */
[----:B------:R-:W-:Y:S01]  /*2780*/  DMUL R2, R58, R58 ;  /* 0x0000003a3a027228 */ /* 0x000fe20000000000 */
[----:B------:R-:W-:Y:S01]  /*2790*/  BSSY.RECONVERGENT B2, `(.L_x_70) ;  /* 0x000002a000027945 */ /* 0x000fe20003800200 */
[----:B------:R-:W-:-:S02]  /*27a0*/  DMUL R36, R56, R56 ;  /* 0x0000003838247228 */ /* 0x000fc40000000000 */
[----:B------:R-:W-:Y:S01]  /*27b0*/  DMUL R22, R60, R60 ;  /* 0x0000003c3c167228 */ /* 0x000fe20000000000 */
[----:B------:R1:W-:Y:S01]  /*27c0*/  STL.64 [R1+0x10], R10 ;  /* 0x0000100a01007387 */ /* 0x0003e20000100a00 */
[----:B0-----:R-:W-:-:S09]  /*27d0*/  ULEA UR4, UR5, UR4, 0x18 ;  /* 0x0000000405047291 */ /* 0x001fd2000f8ec0ff */
[----:B------:R1:W-:Y:S01]  /*27e0*/  STS.64 [UR4+0x860], R10 ;  /* 0x0008600aff007988 */ /* 0x0003e20008000a04 */
[-C--:B--2---:R-:W-:Y:S02]  /*27f0*/  DMUL R30, R20, R60.reuse ;  /* 0x0000003c141e7228 */ /* 0x084fe40000000000 */
[C---:B---3--:R-:W-:Y:S02]  /*2800*/  DMUL R32, R24.reuse, R60 ;  /* 0x0000003c18207228 */ /* 0x048fe40000000000 */
[----:B------:R-:W-:-:S04]  /*2810*/  DFMA R34, R24, R20, R34 ;  /* 0x000000141822722b */ /* 0x000fc80000000022 */
[----:B------:R-:W-:Y:S02]  /*2820*/  DMUL R4, R30, R30 ;  /* 0x0000001e1e047228 */ /* 0x000fe40000000000 */
[----:B------:R-:W-:Y:S02]  /*2830*/  DFMA R20, R20, R20, R2 ;  /* 0x000000141414722b */ /* 0x000fe40000000002 */
[----:B------:R-:W-:-:S04]  /*2840*/  DFMA R36, R24, R24, R36 ;  /* 0x000000181824722b */ /* 0x000fc80000000024 */
[----:B------:R-:W-:Y:S02]  /*2850*/  DFMA R4, R32, R32, R4 ;  /* 0x000000202004722b */ /* 0x000fe40000000004 */
[----:B------:R-:W-:-:S06]  /*2860*/  DFMA R20, R10, R10, R20 ;  /* 0x0000000a0a14722b */ /* 0x000fcc0000000014 */
[----:B------:R-:W-:-:S08]  /*2870*/  DFMA R4, R34, R34, R4 ;  /* 0x000000222204722b */ /* 0x000fd00000000004 */
[----:B------:R-:W-:-:S06]  /*2880*/  DADD R4, R4, R4 ;  /* 0x0000000004047229 */ /* 0x000fcc0000000004 */
        /* <DEDUP_REMOVED lines=13> */
[----:B-1----:R-:W-:Y:S10]  /*2960*/  @!P0 BRA `(.L_x_71) ;  /* 0x0000000000308947 */ /* 0x002ff40003800000 */
[----:B------:R-:W-:Y:S01]  /*2970*/  IMAD.MOV.U32 R9, RZ, RZ, R8 ;  /* 0x000000ffff097224 */ /* 0x000fe200078e0008 */
[----:B------:R-:W-:Y:S01]  /*2980*/  MOV R10, R5 ;  /* 0x00000005000a7202 */ /* 0x000fe20000000f00 */
[----:B------:R-:W-:Y:S01]  /*2990*/  IMAD.MOV.U32 R11, RZ, RZ, R4 ;  /* 0x000000ffff0b7224 */ /* 0x000fe200078e0004 */
[----:B------:R-:W-:Y:S01]  /*29a0*/  MOV R6, R14 ;  /* 0x0000000e00067202 */ /* 0x000fe20000000f00 */
[----:B------:R-:W-:Y:S01]  /*29b0*/  IMAD.MOV.U32 R8, RZ, RZ, R16 ;  /* 0x000000ffff087224 */ /* 0x000fe200078e0010 */
[----:B------:R-:W-:Y:S01]  /*29c0*/  MOV R0, 0x2a10 ;  /* 0x00002a1000007802 */ /* 0x000fe20000000f00 */
[----:B------:R-:W-:Y:S02]  /*29d0*/  IMAD.MOV.U32 R7, RZ, RZ, R17 ;  /* 0x000000ffff077224 */ /* 0x000fe400078e0011 */
[----:B------:R-:W-:Y:S02]  /*29e0*/  IMAD.MOV.U32 R5, RZ, RZ, R15 ;  /* 0x000000ffff057224 */ /* 0x000fe400078e000f */
[----:B------:R-:W-:-:S07]  /*29f0*/  IMAD.MOV.U32 R4, RZ, RZ, R3 ;  /* 0x000000ffff047224 */ /* 0x000fce00078e0003 */
[----:B------:R-:W-:Y:S05]  /*2a00*/  CALL.REL.NOINC `($__internal_3_$__cuda_sm20_dsqrt_rn_f64_mediumpath_v1) ;  /* 0x0000003800787944 */ /* 0x000fea0003c00000 */
[----:B------:R-:W-:Y:S01]  /*2a10*/  MOV R6, R4 ;  /* 0x0000000400067202 */ /* 0x000fe20000000f00 */
[----:B------:R-:W-:-:S07]  /*2a20*/  IMAD.MOV.U32 R7, RZ, RZ, R5 ;  /* 0x000000ffff077224 */ /* 0x000fce00078e0005 */
.L_x_71:
[----:B------:R-:W-:Y:S05]  /*2a30*/  BSYNC.RECONVERGENT B2 ;  /* 0x0000000000027941 */ /* 0x000fea0003800200 */
.L_x_70:
[----:B------:R-:W-:Y:S02]  /*2a40*/  HFMA2 R3, -RZ, RZ, 1.3603515625, -0.00185489654541015625 ;  /* 0x3d719799ff037431 */ /* 0x000fe400000001ff */
[----:B------:R-:W-:Y:S01]  /*2a50*/  IMAD.MOV.U32 R2, RZ, RZ, -0x7ed215ef ;  /* 0x812dea11ff027424 */ /* 0x000fe200078e00ff */
[----:B------:R-:W-:Y:S01]  /*2a60*/  BSSY.RECONVERGENT B2, `(.L_x_72) ;  /* 0x000023a000027945 */ /* 0x000fe20003800200 */
[----:B------:R-:W-:Y:S02]  /*2a70*/  CS2R R24, SRZ ;  /* 0x0000000000187805 */ /* 0x000fe4000001ff00 */
[----:B------:R-:W-:Y:S02]  /*2a80*/  CS2R R18, SRZ ;  /* 0x0000000000127805 */ /* 0x000fe4000001ff00 */
[----:B------:R-:W-:Y:S01]  /*2a90*/  CS2R R44, SRZ ;  /* 0x00000000002c7805 */ /* 0x000fe2000001ff00 */
[----:B------:R-:W-:Y:S01]  /*2aa0*/  IMAD.MOV.U32 R26, RZ, RZ, 0x0 ;  /* 0x00000000ff1a7424 */ /* 0x000fe200078e00ff */
[----:B------:R-:W-:Y:S01]  /*2ab0*/  CS2R R16, SRZ ;  /* 0x0000000000107805 */ /* 0x000fe2000001ff00 */
[----:B------:R-:W-:Y:S01]  /*2ac0*/  DSETP.GE.AND P0, PT, R6, R2, PT ;  /* 0x000000020600722a */ /* 0x000fe20003f06000 */
[----:B------:R-:W-:Y:S01]  /*2ad0*/  IMAD.MOV.U32 R27, RZ, RZ, 0x3ff00000 ;  /* 0x3ff00000ff1b7424 */ /* 0x000fe200078e00ff */
[----:B------:R-:W-:-:S02]  /*2ae0*/  CS2R R42, SRZ ;  /* 0x00000000002a7805 */ /* 0x000fc4000001ff00 */
[----:B------:R-:W-:Y:S02]  /*2af0*/  CS2R R28, SRZ ;  /* 0x00000000001c7805 */ /* 0x000fe4000001ff00 */
[----:B------:R-:W-:Y:S01]  /*2b00*/  MOV R14, 0x0 ;  /* 0x00000000000e7802 */ /* 0x000fe20000000f00 */
[----:B------:R-:W-:-:S07]  /*2b10*/  IMAD.MOV.U32 R15, RZ, RZ, 0x3ff00000 ;  /* 0x3ff00000ff0f7424 */ /* 0x000fce00078e00ff */
[----:B------:R-:W-:Y:S05]  /*2b20*/  @!P0 BRA `(.L_x_73) ;  /* 0x0000002000b48947 */ /* 0x000fea0003800000 */
[----:B------:R-:W-:Y:S01]  /*2b30*/  IMAD.MOV.U32 R54, RZ, RZ, RZ ;  /* 0x000000ffff367224 */ /* 0x000fe200078e00ff */
[----:B------:R-:W-:Y:S02]  /*2b40*/  CS2R R28, SRZ ;  /* 0x00000000001c7805 */ /* 0x000fe4000001ff00 */
[----:B------:R-:W-:Y:S01]  /*2b50*/  MOV R14, 0x0 ;  /* 0x00000000000e7802 */ /* 0x000fe20000000f00 */
[----:B------:R-:W-:Y:S01]  /*2b60*/  IMAD.MOV.U32 R15, RZ, RZ, 0x3ff00000 ;  /* 0x3ff00000ff0f7424 */ /* 0x000fe200078e00ff */
[----:B------:R-:W-:Y:S02]  /*2b70*/  CS2R R42, SRZ ;  /* 0x00000000002a7805 */ /* 0x000fe4000001ff00 */
[----:B------:R-:W-:Y:S01]  /*2b80*/  CS2R R16, SRZ ;  /* 0x0000000000107805 */ /* 0x000fe2000001ff00 */
[----:B------:R-:W-:Y:S01]  /*2b90*/  IMAD.MOV.U32 R26, RZ, RZ, 0x0 ;  /* 0x00000000ff1a7424 */ /* 0x000fe200078e00ff */
[----:B------:R-:W-:Y:S02]  /*2ba0*/  MOV R27, 0x3ff00000 ;  /* 0x3ff00000001b7802 */ /* 0x000fe40000000f00 */
[----:B------:R-:W-:-:S02]  /*2bb0*/  CS2R R44, SRZ ;  /* 0x00000000002c7805 */ /* 0x000fc4000001ff00 */
[----:B------:R-:W-:Y:S02]  /*2bc0*/  CS2R R18, SRZ ;  /* 0x0000000000127805 */ /* 0x000fe4000001ff00 */
[----:B------:R-:W-:Y:S01]  /*2bd0*/  CS2R R24, SRZ ;  /* 0x0000000000187805 */ /* 0x000fe2000001ff00 */
[----:B------:R-:W-:Y:S02]  /*2be0*/  IMAD.MOV.U32 R46, RZ, RZ, 0x0 ;  /* 0x00000000ff2e7424 */ /* 0x000fe400078e00ff */
[----:B------:R-:W-:-:S07]  /*2bf0*/  IMAD.MOV.U32 R47, RZ, RZ, 0x3ff00000 ;  /* 0x3ff00000ff2f7424 */ /* 0x000fce00078e00ff */
.L_x_112:
[----:B------:R-:W-:Y:S01]  /*2c00*/  DSETP.NEU.AND P0, PT, R32, RZ, PT ;  /* 0x000000ff2000722a */ /* 0x000fe20003f0d000 */
[----:B------:R-:W-:Y:S01]  /*2c10*/  BSSY.RECONVERGENT B3, `(.L_x_74) ;  /* 0x0000089000037945 */ /* 0x000fe20003800200 */
[----:B------:R-:W-:Y:S02]  /*2c20*/  CS2R R2, SRZ ;  /* 0x0000000000027805 */ /* 0x000fe4000001ff00 */
[----:B------:R-:W-:Y:S01]  /*2c30*/  MOV R4, 0x0 ;  /* 0x0000000000047802 */ /* 0x000fe20000000f00 */
[----:B------:R-:W-:-:S09]  /*2c40*/  IMAD.MOV.U32 R5, RZ, RZ, 0x3ff00000 ;  /* 0x3ff00000ff057424 */ /* 0x000fd200078e00ff */
[----:B------:R-:W-:Y:S05]  /*2c50*/  @!P0 BRA `(.L_x_75) ;  /* 0x0000000800108947 */ /* 0x000fea0003800000 */
[----:B------:R-:W-:Y:S01]  /*2c60*/  DADD R4, R32, R32 ;  /* 0x0000000020047229 */ /* 0x000fe20000000020 */
[----:B------:R-:W-:Y:S01]  /*2c70*/  IMAD.MOV.U32 R2, RZ, RZ, 0x1 ;  /* 0x00000001ff027424 */ /* 0x000fe200078e00ff */
[----:B------:R-:W-:Y:S01]  /*2c80*/  DADD R8, R36, -R22 ;  /* 0x0000000024087229 */ /* 0x000fe20000000816 */
[----:B------:R-:W-:Y:S03]  /*2c90*/  BSSY.RECONVERGENT B4, `(.L_x_76) ;  /* 0x0000014000047945 */ /* 0x000fe60003800200 */
        /* <DEDUP_REMOVED lines=15> */
[----:B------:R-:W-:Y:S01]  /*2d90*/  MOV R3, R5 ;  /* 0x0000000500037202 */ /* 0x000fe20000000f00 */
[----:B------:R-:W-:Y:S01]  /*2da0*/  IMAD.MOV.U32 R2, RZ, RZ, R4 ;  /* 0x000000ffff027224 */ /* 0x000fe200078e0004 */
[----:B------:R-:W-:-:S07]  /*2db0*/  MOV R0, 0x2dd0 ;  /* 0x00002dd000007802 */ /* 0x000fce0000000f00 */
[----:B------:R-:W-:Y:S05]  /*2dc0*/  CALL.REL.NOINC `($__internal_2_$__cuda_sm20_div_rn_f64_full) ;  /* 0x0000002c00e87944 */ /* 0x000fea0003c00000 */
.L_x_77:
[----:B------:R-:W-:Y:S05]  /*2dd0*/  BSYNC.RECONVERGENT B4 ;  /* 0x0000000000047941 */ /* 0x000fea0003800200 */
.L_x_76:
[C---:B------:R-:W-:Y:S01]  /*2de0*/  DFMA R48, R2.reuse, R2, 1 ;  /* 0x3ff000000230742b */ /* 0x040fe20000000002 */
[----:B------:R-:W-:Y:S01]  /*2df0*/  IMAD.MOV.U32 R6, RZ, RZ, 0x0 ;  /* 0x00000000ff067424 */ /* 0x000fe200078e00ff */
[----:B------:R-:W-:Y:S01]  /*2e00*/  MOV R7, 0x3fd80000 ;  /* 0x3fd8000000077802 */ /* 0x000fe20000000f00 */
[----:B------:R-:W-:Y:S01]  /*2e10*/  DSETP.GEU.AND P0, PT, R2, RZ, PT ;  /* 0x000000ff0200722a */ /* 0x000fe20003f0e000 */
[----:B------:R-:W-:Y:S01]  /*2e20*/  MOV R13, 0x3ff00000 ;  /* 0x3ff00000000d7802 */ /* 0x000fe20000000f00 */
[----:B------:R-:W-:Y:S01]  /*2e30*/  BSSY.RECONVERGENT B4, `(.L_x_78) ;  /* 0x000001c000047945 */ /* 0x000fe20003800200 */
[----:B------:R-:W0:Y:S03]  /*2e40*/  MUFU.RSQ64H R5, R49 ;  /* 0x0000003100057308 */ /* 0x000e260000001c00 */
[----:B------:R-:W-:Y:S01]  /*2e50*/  FSEL R13, -R13, 1.875, !P0 ;  /* 0x3ff000000d0d7808 */ /* 0x000fe20004000100 */
        /* <DEDUP_REMOVED lines=25> */
.L_x_79:
[----:B------:R-:W-:Y:S05]  /*2ff0*/  BSYNC.RECONVERGENT B4 ;  /* 0x0000000000047941 */ /* 0x000fea0003800200 */
.L_x_78:
[----:B------:R-:W-:Y:S01]  /*3000*/  IMAD.MOV.U32 R4, RZ, RZ, RZ ;  /* 0x000000ffff047224 */ /* 0x000fe200078e00ff */
[----:B------:R-:W-:Y:S01]  /*3010*/  MOV R5, R13 ;  /* 0x0000000d00057202 */ /* 0x000fe20000000f00 */
[----:B------:R-:W-:Y:S01]  /*3020*/  IMAD.MOV.U32 R6, RZ, RZ, 0x1 ;  /* 0x00000001ff067424 */ /* 0x000fe200078e00ff */
[----:B------:R-:W-:Y:S01]  /*3030*/  FSETP.GEU.AND P1, PT, |R13|, 6.5827683646048100446e-37, PT ;  /* 0x036000000d00780b */ /* 0x000fe20003f2e200 */
[----:B------:R-:W-:Y:S03]  /*3040*/  BSSY.RECONVERGENT B4, `(.L_x_80) ;  /* 0x0000014000047945 */ /* 0x000fe60003800200 */
[----:B------:R-:W-:-:S06]  /*3050*/  DFMA R10, R2, R4, R10 ;  /* 0x00000004020a722b */ /* 0x000fcc000000000a */
[----:B------:R-:W0:Y:S02]  /*3060*/  MUFU.RCP64H R7, R11 ;  /* 0x0000000b00077308 */ /* 0x000e240000001800 */
        /* <DEDUP_REMOVED lines=15> */
[----:B------:R-:W-:-:S07]  /*3160*/  IMAD.MOV.U32 R7, RZ, RZ, RZ ;  /* 0x000000ffff077224 */ /* 0x000fce00078e00ff */
[----:B------:R-:W-:Y:S05]  /*3170*/  CALL.REL.NOINC `($__internal_2_$__cuda_sm20_div_rn_f64_full) ;  /* 0x0000002800fc7944 */ /* 0x000fea0003c00000 */
.L_x_81:
[----:B------:R-:W-:Y:S05]  /*3180*/  BSYNC.RECONVERGENT B4 ;  /* 0x0000000000047941 */ /* 0x000fea0003800200 */
.L_x_80:
[----:B------:R-:W-:Y:S01]  /*3190*/  DFMA R40, R2, R2, 1 ;  /* 0x3ff000000228742b */ /* 0x000fe20000000002 */
[----:B------:R-:W-:Y:S01]  /*31a0*/  IMAD.MOV.U32 R6, RZ, RZ, 0x0 ;  /* 0x00000000ff067424 */ /* 0x000fe200078e00ff */
[----:B------:R-:W-:Y:S01]  /*31b0*/  BSSY.RECONVERGENT B4, `(.L_x_82) ;  /* 0x000001c000047945 */ /* 0x000fe20003800200 */
[----:B------:R-:W-:-:S03]  /*31c0*/  IMAD.MOV.U32 R7, RZ, RZ, 0x3fd80000 ;  /* 0x3fd80000ff077424 */ /* 0x000fc600078e00ff */
[----:B------:R-:W0:Y:S04]  /*31d0*/  MUFU.RSQ64H R5, R41 ;  /* 0x0000002900057308 */ /* 0x000e280000001c00 */
[----:B------:R-:W-:-:S04]  /*31e0*/  IADD3 R4, PT, PT, R41, -0x3500000, RZ ;  /* 0xfcb0000029047810 */ /* 0x000fc80007ffe0ff */
[----:B------:R-:W-:Y:S02]  /*31f0*/  ISETP.GE.U32.AND P0, PT, R4, 0x7ca00000, PT ;  /* 0x7ca000000400780c */ /* 0x000fe40003f06070 */
        /* <DEDUP_REMOVED lines=16> */
[----:B------:R-:W-:Y:S01]  /*3300*/  MOV R4, R13 ;  /* 0x0000000d00047202 */ /* 0x000fe20000000f00 */
[----:B------:R-:W-:Y:S01]  /*3310*/  IMAD.MOV.U32 R10, RZ, RZ, R41 ;  /* 0x000000ffff0a7224 */ /* 0x000fe200078e0029 */
[----:B------:R-:W-:Y:S01]  /*3320*/  MOV R0, 0x3350 ;  /* 0x0000335000007802 */ /* 0x000fe20000000f00 */
[----:B------:R-:W-:-:S07]  /*3330*/  IMAD.MOV.U32 R5, RZ, RZ, R39 ;  /* 0x000000ffff057224 */ /* 0x000fce00078e0027 */
[----:B------:R-:W-:Y:S05]  /*3340*/  CALL.REL.NOINC `($__internal_3_$__cuda_sm20_dsqrt_rn_f64_mediumpath_v1) ;  /* 0x0000003000287944 */ /* 0x000fea0003c00000 */
[----:B------:R-:W-:Y:S02]  /*3350*/  IMAD.MOV.U32 R8, RZ, RZ, R4 ;  /* 0x000000ffff087224 */ /* 0x000fe400078e0004 */
[----:B------:R-:W-:-:S07]  /*3360*/  IMAD.MOV.U32 R9, RZ, RZ, R5 ;  /* 0x000000ffff097224 */ /* 0x000fce00078e0005 */
.L_x_83:
[----:B------:R-:W-:Y:S05]  /*3370*/  BSYNC.RECONVERGENT B4 ;  /* 0x0000000000047941 */ /* 0x000fea0003800200 */
.L_x_82:
[----:B------:R-:W0:Y:S01]  /*3380*/  MUFU.RCP64H R5, R9 ;  /* 0x0000000900057308 */ /* 0x000e220000001800 */
[----:B------:R-:W-:Y:S01]  /*3390*/  IADD3 R4, PT, PT, R9, 0x300402, RZ ;  /* 0x0030040209047810 */ /* 0x000fe20007ffe0ff */
[----:B------:R-:W-:Y:S03]  /*33a0*/  BSSY.RECONVERGENT B4, `(.L_x_84) ;  /* 0x000000e000047945 */ /* 0x000fe60003800200 */
[----:B------:R-:W-:Y:S02]  /*33b0*/  FSETP.GEU.AND P0, PT, |R4|, 5.8789094863358348022e-39, PT ;  /* 0x004004020400780b */ /* 0x000fe40003f0e200 */
[----:B0-----:R-:W-:-:S08]  /*33c0*/  DFMA R6, R4, -R8, 1 ;  /* 0x3ff000000406742b */ /* 0x001fd00000000808 */
[----:B------:R-:W-:-:S08]  /*33d0*/  DFMA R6, R6, R6, R6 ;  /* 0x000000060606722b */ /* 0x000fd00000000006 */
[----:B------:R-:W-:-:S08]  /*33e0*/  DFMA R6, R4, R6, R4 ;  /* 0x000000060406722b */ /* 0x000fd00000000004 */
[----:B------:R-:W-:-:S08]  /*33f0*/  DFMA R10, R6, -R8, 1 ;  /* 0x3ff00000060a742b */ /* 0x000fd00000000808 */
[----:B------:R-:W-:Y:S01]  /*3400*/  DFMA R4, R6, R10, R6 ;  /* 0x0000000a0604722b */ /* 0x000fe20000000006 */
[----:B------:R-:W-:Y:S10]  /*3410*/  @P0 BRA `(.L_x_85) ;  /* 0x0000000000180947 */ /* 0x000ff40003800000 */
[----:B------:R-:W-:Y:S01]  /*3420*/  LOP3.LUT R4, R9, 0x7fffffff, RZ, 0xc0, !PT ;  /* 0x7fffffff09047812 */ /* 0x000fe200078ec0ff */
[----:B------:R-:W-:Y:S01]  /*3430*/  IMAD.MOV.U32 R6, RZ, RZ, R8 ;  /* 0x000000ffff067224 */ /* 0x000fe200078e0008 */
[----:B------:R-:W-:Y:S01]  /*3440*/  MOV R0, 0x3480 ;  /* 0x0000348000007802 */ /* 0x000fe20000000f00 */
[----:B------:R-:W-:Y:S01]  /*3450*/  IMAD.MOV.U32 R5, RZ, RZ, R9 ;  /* 0x000000ffff057224 */ /* 0x000fe200078e0009 */
[----:B------:R-:W-:-:S07]  /*3460*/  IADD3 R4, PT, PT, R4, -0x100000, RZ ;  /* 0xfff0000004047810 */ /* 0x000fce0007ffe0ff */
[----:B------:R-:W-:Y:S05]  /*3470*/  CALL.REL.NOINC `($__internal_1_$__cuda_sm20_dblrcp_rn_slowpath_v3) ;  /* 0x0000002400907944 */ /* 0x000fea0003c00000 */
.L_x_85:
[----:B------:R-:W-:Y:S05]  /*3480*/  BSYNC.RECONVERGENT B4 ;  /* 0x0000000000047941 */ /* 0x000fea0003800200 */
.L_x_84:
[----:B------:R-:W-:-:S11]  /*3490*/  DMUL R2, R4, R2 ;  /* 0x0000000204027228 */ /* 0x000fd60000000000 */
.L_x_75:
[----:B------:R-:W-:Y:S05]  /*34a0*/  BSYNC.RECONVERGENT B3 ;  /* 0x0000000000037941 */ /* 0x000fea0003800200 */
.L_x_74:
[-C--:B------:R-:W-:Y:S01]  /*34b0*/  DMUL R10, R2, R32.reuse ;  /* 0x00000020020a7228 */ /* 0x080fe20000000000 */
[----:B------:R-:W-:Y:S01]  /*34c0*/  BSSY.RECONVERGENT B3, `(.L_x_86) ;  /* 0x00000a5000037945 */ /* 0x000fe20003800200 */
[----:B------:R-:W-:Y:S02]  /*34d0*/  DMUL R12, R4, R32 ;  /* 0x00000020040c7228 */ /* 0x000fe40000000000 */
[C---:B------:R-:W-:Y:S02]  /*34e0*/  DMUL R32, R2.reuse, R30 ;  /* 0x0000001e02207228 */ /* 0x040fe40000000000 */
[----:B------:R-:W-:Y:S02]  /*34f0*/  DMUL R52, R2, R46 ;  /* 0x0000002e02347228 */ /* 0x000fe40000000000 */
[-C--:B------:R-:W-:Y:S02]  /*3500*/  DFMA R8, R4, R22.reuse, -R10 ;  /* 0x000000160408722b */ /* 0x080fe4000000080a */
[----:B------:R-:W-:-:S02]  /*3510*/  DFMA R6, R2, R22, R12 ;  /* 0x000000160206722b */ /* 0x000fc4000000000c */
[C---:B------:R-:W-:Y:S02]  /*3520*/  DMUL R22, R2.reuse, R34 ;  /* 0x0000002202167228 */ /* 0x040fe40000000000 */
[C---:B------:R-:W-:Y:S02]  /*3530*/  DMUL R48, R2.reuse, R42 ;  /* 0x0000002a02307228 */ /* 0x040fe40000000000 */
[-C--:B------:R-:W-:Y:S02]  /*3540*/  DFMA R12, R2, -R36.reuse, R12 ;  /* 0x80000024020c722b */ /* 0x080fe4000000000c */
[C---:B------:R-:W-:Y:S02]  /*3550*/  DFMA R10, R4.reuse, R36, R10 ;  /* 0x00000024040a722b */ /* 0x040fe4000000000a */
[C---:B------:R-:W-:Y:S02]  /*3560*/  DFMA R22, R4.reuse, R30, -R22 ;  /* 0x0000001e0416722b */ /* 0x040fe40000000816 */
[----:B------:R-:W-:-:S02]  /*3570*/  DFMA R30, R4, R34, R32 ;  /* 0x00000022041e722b */ /* 0x000fc40000000020 */
[-C--:B------:R-:W-:Y:S02]  /*3580*/  DMUL R36, R2, R24.reuse ;  /* 0x0000001802247228 */ /* 0x080fe40000000000 */
[----:B------:R-:W-:Y:S02]  /*3590*/  DFMA R52, R4, R24, R52 ;  /* 0x000000180434722b */ /* 0x000fe40000000034 */
[----:B------:R-:W-:Y:S02]  /*35a0*/  DSETP.NEU.AND P0, PT, R22, RZ, PT ;  /* 0x000000ff1600722a */ /* 0x000fe40003f0d000 */
[C---:B------:R-:W-:Y:S02]  /*35b0*/  DMUL R50, R2.reuse, R44 ;  /* 0x0000002c02327228 */ /* 0x040fe40000000000 */
[-C--:B------:R-:W-:Y:S02]  /*35c0*/  DMUL R32, R2, R28.reuse ;  /* 0x0000001c02207228 */ /* 0x080fe40000000000 */
[----:B------:R-:W-:-:S02]  /*35d0*/  DFMA R48, R4, R28, R48 ;  /* 0x0000001c0430722b */ /* 0x000fc40000000030 */
[----:B------:R-:W-:Y:S02]  /*35e0*/  DMUL R34, R2, R26 ;  /* 0x0000001a02227228 */ /* 0x000fe40000000000 */
[-C--:B------:R-:W-:Y:S02]  /*35f0*/  DMUL R12, R12, R2.reuse ;  /* 0x000000020c0c7228 */ /* 0x080fe40000000000 */
[C---:B------:R-:W-:Y:S02]  /*3600*/  DMUL R28, R10.reuse, R2 ;  /* 0x000000020a1c7228 */ /* 0x040fe40000000000 */
[----:B------:R-:W-:Y:S02]  /*3610*/  DMUL R24, R10, R4 ;  /* 0x000000040a187228 */ /* 0x000fe40000000000 */
[C---:B------:R-:W-:Y:S02]  /*3620*/  DFMA R50, R4.reuse, R26, R50 ;  /* 0x0000001a0432722b */ /* 0x040fe40000000032 */
[----:B------:R-:W-:-:S02]  /*3630*/  DFMA R36, R4, R46, -R36 ;  /* 0x0000002e0424722b */ /* 0x000fc40000000824 */
[C---:B------:R-:W-:Y:S02]  /*3640*/  DFMA R34, R4.reuse, R44, -R34 ;  /* 0x0000002c0422722b */ /* 0x040fe40000000822 */
[----:B------:R-:W-:Y:S02]  /*3650*/  DFMA R32, R4, R42, -R32 ;  /* 0x0000002a0420722b */ /* 0x000fe40000000820 */
[-C--:B------:R-:W-:Y:S02]  /*3660*/  DFMA R26, R8, R4.reuse, -R12 ;  /* 0x00000004081a722b */ /* 0x080fe4000000080c */
[C---:B------:R-:W-:Y:S02]  /*3670*/  DFMA R28, R6.reuse, R4, -R28 ;  /* 0x00000004061c722b */ /* 0x040fe4000000081c */
[----:B------:R-:W-:Y:S01]  /*3680*/  DFMA R24, R6, R2, R24 ;  /* 0x000000020618722b */ /* 0x000fe20000000018 */
[----:B------:R-:W-:Y:S01]  /*3690*/  IMAD.MOV.U32 R4, RZ, RZ, 0x0 ;  /* 0x00000000ff047424 */ /* 0x000fe200078e00ff */
[----:B------:R-:W-:Y:S01]  /*36a0*/  CS2R R2, SRZ ;  /* 0x0000000000027805 */ /* 0x000fe2000001ff00 */
[----:B------:R-:W-:Y:S01]  /*36b0*/  IMAD.MOV.U32 R5, RZ, RZ, 0x3ff00000 ;  /* 0x3ff00000ff057424 */ /* 0x000fe200078e00ff */
[----:B------:R-:W-:Y:S07]  /*36c0*/  @!P0 BRA `(.L_x_87) ;  /* 0x0000000800108947 */ /* 0x000fee0003800000 */
[----:B------:R-:W-:Y:S01]  /*36d0*/  DADD R4, R22, R22 ;  /* 0x0000000016047229 */ /* 0x000fe20000000016 */
[----:B------:R-:W-:Y:S01]  /*36e0*/  MOV R2, 0x1 ;  /* 0x0000000100027802 */ /* 0x000fe20000000f00 */
[----:B------:R-:W-:Y:S01]  /*36f0*/  DADD R8, -R26, R20 ;  /* 0x000000001a087229 */ /* 0x000fe20000000114 */
        /* <DEDUP_REMOVED lines=20> */
.L_x_89:
[----:B------:R-:W-:Y:S05]  /*3840*/  BSYNC.RECONVERGENT B4 ;  /* 0x0000000000047941 */ /* 0x000fea0003800200 */
.L_x_88:
[C---:B------:R-:W-:Y:S01]  /*3850*/  DFMA R42, R2.reuse, R2, 1 ;  /* 0x3ff00000022a742b */ /* 0x040fe20000000002 */
[----:B------:R-:W-:Y:S01]  /*3860*/  MOV R6, 0x0 ;  /* 0x0000000000067802 */ /* 0x000fe20000000f00 */
[----:B------:R-:W-:Y:S01]  /*3870*/  IMAD.MOV.U32 R7, RZ, RZ, 0x3fd80000 ;  /* 0x3fd80000ff077424 */ /* 0x000fe200078e00ff */
[----:B------:R-:W-:Y:S01]  /*3880*/  DSETP.GEU.AND P0, PT, R2, RZ, PT ;  /* 0x000000ff0200722a */ /* 0x000fe20003f0e000 */
[----:B------:R-:W-:Y:S01]  /*3890*/  IMAD.MOV.U32 R13, RZ, RZ, 0x3ff00000 ;  /* 0x3ff00000ff0d7424 */ /* 0x000fe200078e00ff */
        /* <DEDUP_REMOVED lines=11> */
[----:B------:R-:W-:Y:S01]  /*3950*/  VIADD R39, R9, 0xfff00000 ;  /* 0xfff0000009277836 */ /* 0x000fe20000000000 */
[----:B------:R-:W-:-:S05]  /*3960*/  MOV R38, R8 ;  /* 0x0000000800267202 */ /* 0x000fca0000000f00 */
        /* <DEDUP_REMOVED lines=15> */
.L_x_91:
[----:B------:R-:W-:Y:S05]  /*3a60*/  BSYNC.RECONVERGENT B4 ;  /* 0x0000000000047941 */ /* 0x000fea0003800200 */
.L_x_90:
[----:B------:R-:W-:Y:S01]  /*3a70*/  MOV R4, RZ ;  /* 0x000000ff00047202 */ /* 0x000fe20000000f00 */
[----:B------:R-:W-:Y:S01]  /*3a80*/  IMAD.MOV.U32 R5, RZ, RZ, R13 ;  /* 0x000000ffff057224 */ /* 0x000fe200078e000d */
[----:B------:R-:W-:Y:S01]  /*3a90*/  FSETP.GEU.AND P1, PT, |R13|, 6.5827683646048100446e-37, PT ;  /* 0x036000000d00780b */ /* 0x000fe20003f2e200 */
[----:B------:R-:W-:Y:S01]  /*3aa0*/  IMAD.MOV.U32 R6, RZ, RZ, 0x1 ;  /* 0x00000001ff067424 */ /* 0x000fe200078e00ff */
        /* <DEDUP_REMOVED lines=16> */
[----:B------:R-:W-:Y:S01]  /*3bb0*/  MOV R7, RZ ;  /* 0x000000ff00077202 */ /* 0x000fe20000000f00 */
[----:B------:R-:W-:Y:S01]  /*3bc0*/  IMAD.MOV.U32 R6, RZ, RZ, R13 ;  /* 0x000000ffff067224 */ /* 0x000fe200078e000d */
[----:B------:R-:W-:-:S07]  /*3bd0*/  MOV R0, 0x3bf0 ;  /* 0x00003bf000007802 */ /* 0x000fce0000000f00 */
[----:B------:R-:W-:Y:S05]  /*3be0*/  CALL.REL.NOINC `($__internal_2_$__cuda_sm20_div_rn_f64_full) ;  /* 0x0000002000607944 */ /* 0x000fea0003c00000 */
.L_x_93:
[----:B------:R-:W-:Y:S05]  /*3bf0*/  BSYNC.RECONVERGENT B4 ;  /* 0x0000000000047941 */ /* 0x000fea0003800200 */
.L_x_92:
[----:B------:R-:W-:Y:S01]  /*3c00*/  DFMA R40, R2, R2, 1 ;  /* 0x3ff000000228742b */ /* 0x000fe20000000002 */
[----:B------:R-:W-:Y:S01]  /*3c10*/  IMAD.MOV.U32 R6, RZ, RZ, 0x0 ;  /* 0x00000000ff067424 */ /* 0x000fe200078e00ff */
[----:B------:R-:W-:Y:S01]  /*3c20*/  MOV R7, 0x3fd80000 ;  /* 0x3fd8000000077802 */ /* 0x000fe20000000f00 */
        /* <DEDUP_REMOVED lines=17> */
[----:B------:R-:W-:Y:S01]  /*3d40*/  MOV R8, R6 ;  /* 0x0000000600087202 */ /* 0x000fe20000000f00 */
[----:B------:R-:W-:Y:S01]  /*3d50*/  IMAD.MOV.U32 R10, RZ, RZ, R41 ;  /* 0x000000ffff0a7224 */ /* 0x000fe200078e0029 */
[----:B------:R-:W-:Y:S01]  /*3d60*/  MOV R12, R4 ;  /* 0x00000004000c7202 */ /* 0x000fe20000000f00 */
[----:B------:R-:W-:Y:S01]  /*3d70*/  IMAD.MOV.U32 R6, RZ, RZ, R38 ;  /* 0x000000ffff067224 */ /* 0x000fe200078e0026 */
[----:B------:R-:W-:Y:S01]  /*3d80*/  MOV R0, 0x3dc0 ;  /* 0x00003dc000007802 */ /* 0x000fe20000000f00 */
[----:B------:R-:W-:Y:S02]  /*3d90*/  IMAD.MOV.U32 R5, RZ, RZ, R39 ;  /* 0x000000ffff057224 */ /* 0x000fe400078e0027 */
[----:B------:R-:W-:-:S07]  /*3da0*/  IMAD.MOV.U32 R4, RZ, RZ, R13 ;  /* 0x000000ffff047224 */ /* 0x000fce00078e000d */
[----:B------:R-:W-:Y:S05]  /*3db0*/  CALL.REL.NOINC `($__internal_3_$__cuda_sm20_dsqrt_rn_f64_mediumpath_v1) ;  /* 0x00000024008c7944 */ /* 0x000fea0003c00000 */
[----:B------:R-:W-:Y:S01]  /*3dc0*/  IMAD.MOV.U32 R8, RZ, RZ, R4 ;  /* 0x000000ffff087224 */ /* 0x000fe200078e0004 */
[----:B------:R-:W-:-:S07]  /*3dd0*/  MOV R9, R5 ;  /* 0x0000000500097202 */ /* 0x000fce0000000f00 */
.L_x_95:
[----:B------:R-:W-:Y:S05]  /*3de0*/  BSYNC.RECONVERGENT B4 ;  /* 0x0000000000047941 */ /* 0x000fea0003800200 */
.L_x_94:
[----:B------:R-:W0:Y:S01]  /*3df0*/  MUFU.RCP64H R5, R9 ;  /* 0x0000000900057308 */ /* 0x000e220000001800 */
[----:B------:R-:W-:Y:S01]  /*3e00*/  VIADD R4, R9, 0x300402 ;  /* 0x0030040209047836 */ /* 0x000fe20000000000 */
[----:B------:R-:W-:Y:S04]  /*3e10*/  BSSY.RECONVERGENT B4, `(.L_x_96) ;  /* 0x000000e000047945 */ /* 0x000fe80003800200 */
[----:B------:R-:W-:Y:S01]  /*3e20*/  FSETP.GEU.AND P0, PT, |R4|, 5.8789094863358348022e-39, PT ;  /* 0x004004020400780b */ /* 0x000fe20003f0e200 */
        /* <DEDUP_REMOVED lines=12> */
.L_x_97:
[----:B------:R-:W-:Y:S05]  /*3ef0*/  BSYNC.RECONVERGENT B4 ;  /* 0x0000000000047941 */ /* 0x000fea0003800200 */
.L_x_96:
[----:B------:R-:W-:-:S11]  /*3f00*/  DMUL R2, R4, R2 ;  /* 0x0000000204027228 */ /* 0x000fd60000000000 */
.L_x_87:
[----:B------:R-:W-:Y:S05]  /*3f10*/  BSYNC.RECONVERGENT B3 ;  /* 0x0000000000037941 */ /* 0x000fea0003800200 */
.L_x_86:
[C---:B------:R-:W-:Y:S01]  /*3f20*/  DMUL R10, R22.reuse, R2 ;  /* 0x00000002160a7228 */ /* 0x040fe20000000000 */
[----:B------:R-:W-:Y:S01]  /*3f30*/  BSSY.RECONVERGENT B3, `(.L_x_98) ;  /* 0x00000a9000037945 */ /* 0x000fe20003800200 */
[----:B------:R-:W-:Y:S02]  /*3f40*/  DMUL R12, R22, R4 ;  /* 0x00000004160c7228 */ /* 0x000fe40000000000 */
[----:B------:R-:W-:Y:S02]  /*3f50*/  DMUL R44, R2, R16 ;  /* 0x00000010022c7228 */ /* 0x000fe40000000000 */
[----:B------:R-:W-:Y:S02]  /*3f60*/  DMUL R22, R36, R2 ;  /* 0x0000000224167228 */ /* 0x000fe40000000000 */
[C---:B------:R-:W-:Y:S02]  /*3f70*/  DFMA R8, R26.reuse, R4, -R10 ;  /* 0x000000041a08722b */ /* 0x040fe4000000080a */
[----:B------:R-:W-:-:S02]  /*3f80*/  DFMA R6, R26, R2, R12 ;  /* 0x000000021a06722b */ /* 0x000fc4000000000c */
[----:B------:R-:W-:Y:S02]  /*3f90*/  DMUL R26, R28, R2 ;  /* 0x000000021c1a7228 */ /* 0x000fe40000000000 */
[-C--:B------:R-:W-:Y:S02]  /*3fa0*/  DFMA R12, R2, -R20.reuse, R12 ;  /* 0x80000014020c722b */ /* 0x080fe4000000000c */
[----:B------:R-:W-:Y:S02]  /*3fb0*/  DFMA R10, R4, R20, R10 ;  /* 0x00000014040a722b */ /* 0x000fe4000000000a */
[C---:B------:R-:W-:Y:S02]  /*3fc0*/  DMUL R20, R30.reuse, R2 ;  /* 0x000000021e147228 */ /* 0x040fe40000000000 */
[-C--:B------:R-:W-:Y:S02]  /*3fd0*/  DFMA R26, R30, R4.reuse, R26 ;  /* 0x000000041e1a722b */ /* 0x080fe4000000001a */
[----:B------:R-:W-:-:S02]  /*3fe0*/  DFMA R44, R34, R4, -R44 ;  /* 0x00000004222c722b */ /* 0x000fc4000000082c */
[----:B------:R-:W-:Y:S02]  /*3ff0*/  DMUL R42, R2, R14 ;  /* 0x0000000e022a7228 */ /* 0x000fe40000000000 */
[----:B------:R-:W-:Y:S02]  /*4000*/  DFMA R20, R28, R4, -R20 ;  /* 0x000000041c14722b */ /* 0x000fe40000000814 */
[-C--:B------:R-:W-:Y:S02]  /*4010*/  DMUL R28, R34, R2.reuse ;  /* 0x00000002221c7228 */ /* 0x080fe40000000000 */
[----:B------:R-:W-:Y:S02]  /*4020*/  DMUL R34, R32, R2 ;  /* 0x0000000220227228 */ /* 0x000fe40000000000 */
[----:B------:R-:W-:Y:S02]  /*4030*/  DSETP.NEU.AND P0, PT, R26, RZ, PT ;  /* 0x000000ff1a00722a */ /* 0x000fe40003f0d000 */
[----:B------:R-:W-:-:S02]  /*4040*/  DMUL R46, R2, R18 ;  /* 0x00000012022e7228 */ /* 0x000fc40000000000 */
[C---:B------:R-:W-:Y:S02]  /*4050*/  DFMA R28, R4.reuse, R16, R28 ;  /* 0x00000010041c722b */ /* 0x040fe4000000001c */
[----:B------:R-:W-:Y:S02]  /*4060*/  DFMA R34, R4, R14, R34 ;  /* 0x0000000e0422722b */ /* 0x000fe40000000022 */
[-C--:B------:R-:W-:Y:S02]  /*4070*/  DMUL R12, R12, R2.reuse ;  /* 0x000000020c0c7228 */ /* 0x080fe40000000000 */
[C---:B------:R-:W-:Y:S02]  /*4080*/  DMUL R14, R10.reuse, R2 ;  /* 0x000000020a0e7228 */ /* 0x040fe40000000000 */
[----:B------:R-:W-:Y:S02]  /*4090*/  DMUL R16, R10, R4 ;  /* 0x000000040a107228 */ /* 0x000fe40000000000 */
[----:B------:R-:W-:-:S02]  /*40a0*/  DFMA R18, R4, R18, R22 ;  /* 0x000000120412722b */ /* 0x000fc40000000016 */
[-C--:B------:R-:W-:Y:S02]  /*40b0*/  DFMA R46, R36, R4.reuse, -R46 ;  /* 0x00000004242e722b */ /* 0x080fe4000000082e */
[-C--:B------:R-:W-:Y:S02]  /*40c0*/  DFMA R42, R32, R4.reuse, -R42 ;  /* 0x00000004202a722b */ /* 0x080fe4000000082a */
[-C--:B------:R-:W-:Y:S02]  /*40d0*/  DFMA R22, R8, R4.reuse, -R12 ;  /* 0x000000040816722b */ /* 0x080fe4000000080c */
[C---:B------:R-:W-:Y:S02]  /*40e0*/  DFMA R14, R6.reuse, R4, -R14 ;  /* 0x00000004060e722b */ /* 0x040fe4000000080e */
[----:B------:R-:W-:Y:S01]  /*40f0*/  DFMA R16, R6, R2, R16 ;  /* 0x000000020610722b */ /* 0x000fe20000000010 */
[----:B------:R-:W-:Y:S01]  /*4100*/  CS2R R4, SRZ ;  /* 0x0000000000047805 */ /* 0x000fe2000001ff00 */
[----:B------:R-:W-:Y:S01]  /*4110*/  IMAD.MOV.U32 R2, RZ, RZ, 0x0 ;  /* 0x00000000ff027424 */ /* 0x000fe200078e00ff */
[----:B------:R-:W-:Y:S01]  /*4120*/  MOV R3, 0x3ff00000 ;  /* 0x3ff0000000037802 */ /* 0x000fe20000000f00 */
[----:B------:R-:W-:Y:S07]  /*4130*/  @!P0 BRA `(.L_x_99) ;  /* 0x0000000800208947 */ /* 0x000fee0003800000 */
[----:B------:R-:W-:Y:S01]  /*4140*/  DADD R4, R26, R26 ;  /* 0x000000001a047229 */ /* 0x000fe2000000001a */
[----:B------:R-:W-:Y:S01]  /*4150*/  IMAD.MOV.U32 R2, RZ, RZ, 0x1 ;  /* 0x00000001ff027424 */ /* 0x000fe200078e00ff */
        /* <DEDUP_REMOVED lines=21> */
.L_x_101:
[----:B------:R-:W-:Y:S05]  /*42b0*/  BSYNC.RECONVERGENT B4 ;  /* 0x0000000000047941 */ /* 0x000fea0003800200 */
.L_x_100:
[C---:B------:R-:W-:Y:S01]  /*42c0*/  DFMA R36, R2.reuse, R2, 1 ;  /* 0x3ff000000224742b */ /* 0x040fe20000000002 */
[----:B------:R-:W-:Y:S01]  /*42d0*/  IMAD.MOV.U32 R6, RZ, RZ, 0x0 ;  /* 0x00000000ff067424 */ /* 0x000fe200078e00ff */
[----:B------:R-:W-:Y:S01]  /*42e0*/  DSETP.GEU.AND P0, PT, R2, RZ, PT ;  /* 0x000000ff0200722a */ /* 0x000fe20003f0e000 */
[----:B------:R-:W-:Y:S01]  /*42f0*/  IMAD.MOV.U32 R7, RZ, RZ, 0x3fd80000 ;  /* 0x3fd80000ff077424 */ /* 0x000fe200078e00ff */
[----:B------:R-:W-:Y:S01]  /*4300*/  BSSY.RECONVERGENT B4, `(.L_x_102) ;  /* 0x000001d000047945 */ /* 0x000fe20003800200 */
[----:B------:R-:W-:Y:S01]  /*4310*/  IMAD.MOV.U32 R13, RZ, RZ, 0x3ff00000 ;  /* 0x3ff00000ff0d7424 */ /* 0x000fe200078e00ff */
[----:B------:R-:W0:Y:S04]  /*4320*/  MUFU.RSQ64H R5, R37 ;  /* 0x0000002500057308 */ /* 0x000e280000001c00 */
[----:B------:R-:W-:-:S02]  /*4330*/  IADD3 R4, PT, PT, R37, -0x3500000, RZ ;  /* 0xfcb0000025047810 */ /* 0x000fc40007ffe0ff */
[----:B------:R-:W-:Y:S02]  /*4340*/  FSEL R13, -R13, 1.875, !P0 ;  /* 0x3ff000000d0d7808 */ /* 0x000fe40004000100 */
        /* <DEDUP_REMOVED lines=24> */
.L_x_103:
[----:B------:R-:W-:Y:S05]  /*44d0*/  BSYNC.RECONVERGENT B4 ;  /* 0x0000000000047941 */ /* 0x000fea0003800200 */
.L_x_102:
[----:B------:R-:W-:Y:S01]  /*44e0*/  IMAD.MOV.U32 R4, RZ, RZ, RZ ;  /* 0x000000ffff047224 */ /* 0x000fe200078e00ff */
[----:B------:R-:W-:Y:S01]  /*44f0*/  MOV R6, 0x1 ;  /* 0x0000000100067802 */ /* 0x000fe20000000f00 */
[----:B------:R-:W-:Y:S01]  /*4500*/  IMAD.MOV.U32 R5, RZ, RZ, R13 ;  /* 0x000000ffff057224 */ /* 0x000fe200078e000d */
[----:B------:R-:W-:Y:S01]  /*4510*/  FSETP.GEU.AND P1, PT, |R13|, 6.5827683646048100446e-37, PT ;  /* 0x036000000d00780b */ /* 0x000fe20003f2e200 */
[----:B------:R-:W-:Y:S04]  /*4520*/  BSSY.RECONVERGENT B4, `(.L_x_104) ;  /* 0x0000014000047945 */ /* 0x000fe80003800200 */
        /* <DEDUP_REMOVED lines=19> */
.L_x_105:
[----:B------:R-:W-:Y:S05]  /*4660*/  BSYNC.RECONVERGENT B4 ;  /* 0x0000000000047941 */ /* 0x000fea0003800200 */
.L_x_104:
[----:B------:R-:W-:Y:S01]  /*4670*/  DFMA R32, R2, R2, 1 ;  /* 0x3ff000000220742b */ /* 0x000fe20000000002 */
        /* <DEDUP_REMOVED lines=29> */
.L_x_107:
[----:B------:R-:W-:Y:S05]  /*4850*/  BSYNC.RECONVERGENT B4 ;  /* 0x0000000000047941 */ /* 0x000fea0003800200 */
.L_x_106:
        /* <DEDUP_REMOVED lines=16> */
[----:B------:R-:W-:Y:S01]  /*4960*/  MOV R6, R4 ;  /* 0x0000000400067202 */ /* 0x000fe20000000f00 */
[----:B------:R-:W-:-:S07]  /*4970*/  IMAD.MOV.U32 R7, RZ, RZ, R5 ;  /* 0x000000ffff077224 */ /* 0x000fce00078e0005 */
.L_x_109:
[----:B------:R-:W-:Y:S05]  /*4980*/  BSYNC.RECONVERGENT B4 ;  /* 0x0000000000047941 */ /* 0x000fea0003800200 */
.L_x_108:
[----:B------:R-:W-:Y:S01]  /*4990*/  DMUL R4, R6, R2 ;  /* 0x0000000206047228 */ /* 0x000fe20000000000 */
[----:B------:R-:W-:Y:S01]  /*49a0*/  IMAD.MOV.U32 R2, RZ, RZ, R6 ;  /* 0x000000ffff027224 */ /* 0x000fe200078e0006 */
[----:B------:R-:W-:-:S09]  /*49b0*/  MOV R3, R7 ;  /* 0x0000000700037202 */ /* 0x000fd20000000f00 */
.L_x_99:
[----:B------:R-:W-:Y:S05]  /*49c0*/  BSYNC.RECONVERGENT B3 ;  /* 0x0000000000037941 */ /* 0x000fea0003800200 */
.L_x_98:
[-C--:B------:R-:W-:Y:S01]  /*49d0*/  DMUL R30, R20, R4.reuse ;  /* 0x00000004141e7228 */ /* 0x080fe20000000000 */
[----:B------:R-:W-:Y:S01]  /*49e0*/  BSSY.RECONVERGENT B3, `(.L_x_110) ;  /* 0x000003b000037945 */ /* 0x000fe20003800200 */
[C---:B------:R-:W-:Y:S02]  /*49f0*/  DMUL R10, R26.reuse, R4 ;  /* 0x000000041a0a7228 */ /* 0x040fe40000000000 */
[----:B------:R-:W-:Y:S02]  /*4a00*/  DMUL R12, R26, R2 ;  /* 0x000000021a0c7228 */ /* 0x000fe40000000000 */
[C---:B------:R-:W-:Y:S02]  /*4a10*/  DMUL R32, R14.reuse, R4 ;  /* 0x000000040e207228 */ /* 0x040fe40000000000 */
[----:B------:R-:W-:Y:S02]  /*4a20*/  DFMA R30, R14, R2, R30 ;  /* 0x000000020e1e722b */ /* 0x000fe4000000001e */
[----:B------:R-:W-:-:S02]  /*4a30*/  DMUL R14, R52, R4 ;  /* 0x00000004340e7228 */ /* 0x000fc40000000000 */
[C---:B------:R-:W-:Y:S02]  /*4a40*/  DFMA R8, R24.reuse, R2, -R10 ;  /* 0x000000021808722b */ /* 0x040fe4000000080a */
[-CC-:B------:R-:W-:Y:S02]  /*4a50*/  DFMA R6, R24, R4.reuse, R12.reuse ;  /* 0x000000041806722b */ /* 0x180fe4000000000c */
[C---:B------:R-:W-:Y:S02]  /*4a60*/  DFMA R12, -R16.reuse, R4, R12 ;  /* 0x00000004100c722b */ /* 0x040fe4000000010c */
[----:B------:R-:W-:Y:S02]  /*4a70*/  DFMA R10, R16, R2, R10 ;  /* 0x00000002100a722b */ /* 0x000fe4000000000a */
[C---:B------:R-:W-:Y:S02]  /*4a80*/  DMUL R24, R18.reuse, R4 ;  /* 0x0000000412187228 */ /* 0x040fe40000000000 */
[----:B------:R-:W-:-:S02]  /*4a90*/  DFMA R18, R18, R2, R14 ;  /* 0x000000021212722b */ /* 0x000fc4000000000e */
[-C--:B------:R-:W-:Y:S02]  /*4aa0*/  DMUL R16, R50, R4.reuse ;  /* 0x0000000432107228 */ /* 0x080fe40000000000 */
[-C--:B------:R-:W-:Y:S02]  /*4ab0*/  DMUL R14, R48, R4.reuse ;  /* 0x00000004300e7228 */ /* 0x080fe40000000000 */
[----:B------:R-:W-:Y:S02]  /*4ac0*/  DMUL R26, R28, R4 ;  /* 0x000000041c1a7228 */ /* 0x000fe40000000000 */
[-C--:B------:R-:W-:Y:S02]  /*4ad0*/  DFMA R32, R20, R2.reuse, -R32 ;  /* 0x000000021420722b */ /* 0x080fe40000000820 */
[----:B------:R-:W-:Y:S02]  /*4ae0*/  DFMA R16, R28, R2, R16 ;  /* 0x000000021c10722b */ /* 0x000fe40000000010 */
[----:B------:R-:W-:-:S02]  /*4af0*/  DMUL R28, R34, R4 ;  /* 0x00000004221c7228 */ /* 0x000fc40000000000 */
[----:B------:R-:W-:Y:S02]  /*4b00*/  DFMA R14, R34, R2, R14 ;  /* 0x00000002220e722b */ /* 0x000fe4000000000e */
[----:B------:R-:W-:Y:S02]  /*4b10*/  DMUL R34, R10, R4 ;  /* 0x000000040a227228 */ /* 0x000fe40000000000 */
[----:B------:R-:W-:Y:S02]  /*4b20*/  DMUL R20, R30, R30 ;  /* 0x0000001e1e147228 */ /* 0x000fe40000000000 */
[----:B------:R-:W-:Y:S02]  /*4b30*/  DMUL R12, R12, R4 ;  /* 0x000000040c0c7228 */ /* 0x000fe40000000000 */
[-C--:B------:R-:W-:Y:S02]  /*4b40*/  DFMA R24, R52, R2.reuse, -R24 ;  /* 0x000000023418722b */ /* 0x080fe40000000818 */
[----:B------:R-:W-:-:S02]  /*4b50*/  DFMA R34, R6, R2, -R34 ;  /* 0x000000020622722b */ /* 0x000fc40000000822 */
[----:B------:R-:W-:Y:S02]  /*4b60*/  DFMA R20, R32, R32, R20 ;  /* 0x000000202014722b */ /* 0x000fe40000000014 */
[-C--:B------:R-:W-:Y:S02]  /*4b70*/  DFMA R36, R8, R2.reuse, -R12 ;  /* 0x000000020824722b */ /* 0x080fe4000000080c */
[-C--:B------:R-:W-:Y:S01]  /*4b80*/  DFMA R26, R50, R2.reuse, -R26 ;  /* 0x00000002321a722b */ /* 0x080fe2000000081a */
[----:B------:R-:W-:Y:S01]  /*4b90*/  IMAD.MOV.U32 R8, RZ, RZ, 0x0 ;  /* 0x00000000ff087424 */ /* 0x000fe200078e00ff */
[----:B------:R-:W-:Y:S01]  /*4ba0*/  DFMA R28, R48, R2, -R28 ;  /* 0x00000002301c722b */ /* 0x000fe2000000081c */
[----:B------:R-:W-:Y:S01]  /*4bb0*/  MOV R9, 0x3fd80000 ;  /* 0x3fd8000000097802 */ /* 0x000fe20000000f00 */
[----:B------:R-:W-:Y:S02]  /*4bc0*/  DFMA R40, R34, R34, R20 ;  /* 0x000000222228722b */ /* 0x000fe40000000014 */
[----:B------:R-:W-:-:S06]  /*4bd0*/  DMUL R2, R10, R2 ;  /* 0x000000020a027228 */ /* 0x000fcc0000000000 */
[----:B------:R-:W-:Y:S02]  /*4be0*/  DADD R40, R40, R40 ;  /* 0x0000000028287229 */ /* 0x000fe40000000028 */
[----:B------:R-:W-:-:S04]  /*4bf0*/  DFMA R20, R6, R4, R2 ;  /* 0x000000040614722b */ /* 0x000fc80000000002 */
[----:B------:R-:W0:Y:S04]  /*4c00*/  MUFU.RSQ64H R13, R41 ;  /* 0x00000029000d7308 */ /* 0x000e280000001c00 */
[----:B------:R-:W-:-:S05]  /*4c10*/  VIADD R12, R41, 0xfcb00000 ;  /* 0xfcb00000290c7836 */ /* 0x000fca0000000000 */
[----:B------:R-:W-:Y:S01]  /*4c20*/  ISETP.GE.U32.AND P0, PT, R12, 0x7ca00000, PT ;  /* 0x7ca000000c00780c */ /* 0x000fe20003f06070 */
[----:B0-----:R-:W-:-:S08]  /*4c30*/  DMUL R2, R12, R12 ;  /* 0x0000000c0c027228 */ /* 0x001fd00000000000 */
[----:B------:R-:W-:-:S08]  /*4c40*/  DFMA R2, R40, -R2, 1 ;  /* 0x3ff000002802742b */ /* 0x000fd00000000802 */
[----:B------:R-:W-:Y:S02]  /*4c50*/  DFMA R8, R2, R8, 0.5 ;  /* 0x3fe000000208742b */ /* 0x000fe40000000008 */
[----:B------:R-:W-:-:S08]  /*4c60*/  DMUL R2, R12, R2 ;  /* 0x000000020c027228 */ /* 0x000fd00000000000 */
[----:B------:R-:W-:Y:S01]  /*4c70*/  DFMA R8, R8, R2, R12 ;  /* 0x000000020808722b */ /* 0x000fe2000000000c */
[----:B------:R-:W-:-:S07]  /*4c80*/  IADD3 R2, PT, PT, R54, 0x1, RZ ;  /* 0x0000000136027810 */ /* 0x000fce0007ffe0ff */
        /* <DEDUP_REMOVED lines=12> */
[----:B------:R-:W-:-:S07]  /*4d50*/  IMAD.MOV.U32 R11, RZ, RZ, R40 ;  /* 0x000000ffff0b7224 */ /* 0x000fce00078e0028 */
[----:B------:R-:W-:Y:S05]  /*4d60*/  CALL.REL.NOINC `($__internal_3_$__cuda_sm20_dsqrt_rn_f64_mediumpath_v1) ;  /* 0x0000001400a07944 */ /* 0x000fea0003c00000 */
[----:B------:R-:W-:Y:S02]  /*4d70*/  IMAD.MOV.U32 R10, RZ, RZ, R4 ;  /* 0x000000ffff0a7224 */ /* 0x000fe400078e0004 */
[----:B------:R-:W-:-:S07]  /*4d80*/  IMAD.MOV.U32 R11, RZ, RZ, R5 ;  /* 0x000000ffff0b7224 */ /* 0x000fce00078e0005 */
.L_x_111:
[----:B------:R-:W-:Y:S05]  /*4d90*/  BSYNC.RECONVERGENT B3 ;  /* 0x0000000000037941 */ /* 0x000fea0003800200 */
.L_x_110:
[----:B------:R-:W-:Y:S01]  /*4da0*/  MOV R4, 0x812dea11 ;  /* 0x812dea1100047802 */ /* 0x000fe20000000f00 */
[----:B------:R-:W-:Y:S01]  /*4db0*/  IMAD.MOV.U32 R5, RZ, RZ, 0x3d719799 ;  /* 0x3d719799ff057424 */ /* 0x000fe200078e00ff */
[----:B------:R-:W-:Y:S01]  /*4dc0*/  ISETP.GE.U32.AND P0, PT, R54, 0xf, PT ;  /* 0x0000000f3600780c */ /* 0x000fe20003f06070 */
[----:B------:R-:W-:-:S04]  /*4dd0*/  IMAD.MOV.U32 R54, RZ, RZ, R2 ;  /* 0x000000ffff367224 */ /* 0x000fc800078e0002 */
[----:B------:R-:W-:-:S14]  /*4de0*/  DSETP.GE.AND P1, PT, R10, R4, PT ;  /* 0x000000040a00722a */ /* 0x000fdc0003f26000 */
[----:B------:R-:W-:Y:S05]  /*4df0*/  @!P0 BRA P1, `(.L_x_112) ;  /* 0xffffffdc00808947 */ /* 0x000fea000083ffff */
.L_x_73:
[----:B------:R-:W-:Y:S05]  /*4e00*/  BSYNC.RECONVERGENT B2 ;  /* 0x0000000000027941 */ /* 0x000fea0003800200 */
.L_x_72:
[----:B------:R-:W-:Y:S01]  /*4e10*/  DSETP.GEU.AND P0, PT, R22, R36, PT ;  /* 0x000000241600722a */ /* 0x000fe20003f0e000 */
[----:B------:R-:W-:Y:S01]  /*4e20*/  MOV R4, R36 ;  /* 0x0000002400047202 */ /* 0x000fe20000000f00 */
[----:B------:R-:W-:Y:S01]  /*4e30*/  IMAD.MOV.U32 R5, RZ, RZ, R37 ;  /* 0x000000ffff057224 */ /* 0x000fe200078e0025 */
[----:B------:R-:W-:Y:S01]  /*4e40*/  MOV R2, R20 ;  /* 0x0000001400027202 */ /* 0x000fe20000000f00 */
[----:B------:R-:W-:Y:S01]  /*4e50*/  IMAD.MOV.U32 R3, RZ, RZ, R21 ;  /* 0x000000ffff037224 */ /* 0x000fe200078e0015 */
[----:B------:R-:W-:Y:S01]  /*4e60*/  MOV R8, R44 ;  /* 0x0000002c00087202 */ /* 0x000fe20000000f00 */
[----:B------:R-:W-:Y:S01]  /*4e70*/  IMAD.MOV.U32 R13, RZ, RZ, R47 ;  /* 0x000000ffff0d7224 */ /* 0x000fe200078e002f */
[----:B------:R-:W-:Y:S01]  /*4e80*/  MOV R11, R43 ;  /* 0x0000002b000b7202 */ /* 0x000fe20000000f00 */
[----:B------:R-:W-:Y:S02]  /*4e90*/  IMAD.MOV.U32 R9, RZ, RZ, R45 ;  /* 0x000000ffff097224 */ /* 0x000fe400078e002d */
[----:B------:R-:W-:-:S02]  /*4ea0*/  HFMA2 R40, -RZ, RZ, -1.7940998077392578125e-05, -3106 ;  /* 0x812dea11ff287431 */ /* 0x000fc400000001ff */
[----:B------:R-:W-:Y:S01]  /*4eb0*/  IMAD.MOV.U32 R12, RZ, RZ, R46 ;  /* 0x000000ffff0c7224 */ /* 0x000fe200078e002e */
[----:B------:R-:W-:Y:S01]  /*4ec0*/  BSSY.RECONVERGENT B2, `(.L_x_113) ;  /* 0x0000053000027945 */ /* 0x000fe20003800200 */
[----:B------:R-:W-:Y:S02]  /*4ed0*/  IMAD.MOV.U32 R10, RZ, RZ, R42 ;  /* 0x000000ffff0a7224 */ /* 0x000fe400078e002a */
[----:B------:R-:W-:Y:S01]  /*4ee0*/  @!P0 IMAD.MOV.U32 R4, RZ, RZ, R22 ;  /* 0x000000ffff048224 */ /* 0x000fe200078e0016 */
[----:B------:R-:W-:Y:S01]  /*4ef0*/  @!P0 MOV R5, R23 ;  /* 0x0000001700058202 */ /* 0x000fe20000000f00 */
[----:B------:R-:W-:Y:S01]  /*4f00*/  @!P0 IMAD.MOV.U32 R22, RZ, RZ, R36 ;  /* 0x000000ffff168224 */ /* 0x000fe200078e0024 */
[----:B------:R-:W-:Y:S01]  /*4f10*/  @!P0 MOV R9, R27 ;  /* 0x0000001b00098202 */ /* 0x000fe20000000f00 */
[----:B------:R-:W-:Y:S01]  /*4f20*/  @!P0 IMAD.MOV.U32 R23, RZ, RZ, R37 ;  /* 0x000000ffff178224 */ /* 0x000fe200078e0025 */
[----:B------:R-:W-:Y:S01]  /*4f30*/  @!P0 MOV R10, R28 ;  /* 0x0000001c000a8202 */ /* 0x000fe20000000f00 */
[----:B------:R-:W-:-:S02]  /*4f40*/  @!P0 IMAD.MOV.U32 R13, RZ, RZ, R25 ;  /* 0x000000ffff0d8224 */ /* 0x000fc400078e0019 */
[----:B------:R-:W-:Y:S01]  /*4f50*/  @!P0 IMAD.MOV.U32 R8, RZ, RZ, R26 ;  /* 0x000000ffff088224 */ /* 0x000fe200078e001a */
[----:B------:R-:W-:Y:S01]  /*4f60*/  MOV R30, R10 ;  /* 0x0000000a001e7202 */ /* 0x000fe20000000f00 */
[----:B------:R-:W-:Y:S01]  /*4f70*/  DSETP.GEU.AND P1, PT, R22, R20, PT ;  /* 0x000000141600722a */ /* 0x000fe20003f2e000 */
[----:B------:R-:W-:Y:S01]  /*4f80*/  @!P0 IMAD.MOV.U32 R12, RZ, RZ, R24 ;  /* 0x000000ffff0c8224 */ /* 0x000fe200078e0018 */
[----:B------:R-:W-:Y:S01]  /*4f90*/  MOV R37, R13 ;  /* 0x0000000d00257202 */ /* 0x000fe20000000f00 */
[----:B------:R-:W-:Y:S01]  /*4fa0*/  @!P0 IMAD.MOV.U32 R11, RZ, RZ, R29 ;  /* 0x000000ffff0b8224 */ /* 0x000fe200078e001d */
[----:B------:R-:W-:Y:S01]  /*4fb0*/  MOV R32, R8 ;  /* 0x0000000800207202 */ /* 0x000fe20000000f00 */
[----:B------:R-:W-:Y:S01]  /*4fc0*/  IMAD.MOV.U32 R36, RZ, RZ, R12 ;  /* 0x000000ffff247224 */ /* 0x000fe200078e000c */
[----:B------:R-:W-:Y:S01]  /*4fd0*/  @!P0 MOV R24, R46 ;  /* 0x0000002e00188202 */ /* 0x000fe20000000f00 */
[----:B------:R-:W-:Y:S02]  /*4fe0*/  IMAD.MOV.U32 R33, RZ, RZ, R9 ;  /* 0x000000ffff217224 */ /* 0x000fe400078e0009 */
[----:B------:R-:W-:-:S02]  /*4ff0*/  IMAD.MOV.U32 R31, RZ, RZ, R11 ;  /* 0x000000ffff1f7224 */ /* 0x000fc400078e000b */
[----:B------:R-:W-:Y:S02]  /*5000*/  @!P0 IMAD.MOV.U32 R25, RZ, RZ, R47 ;  /* 0x000000ffff198224 */ /* 0x000fe400078e002f */
[----:B------:R-:W-:Y:S01]  /*5010*/  IMAD.MOV.U32 R41, RZ, RZ, 0x3d719799 ;  /* 0x3d719799ff297424 */ /* 0x000fe200078e00ff */
[----:B------:R-:W-:Y:S01]  /*5020*/  @!P1 MOV R3, R23 ;  /* 0x0000001700039202 */ /* 0x000fe20000000f00 */
[----:B------:R-:W-:Y:S01]  /*5030*/  @!P1 IMAD.MOV.U32 R23, RZ, RZ, R21 ;  /* 0x000000ffff179224 */ /* 0x000fe200078e0015 */
[----:B------:R-:W-:Y:S01]  /*5040*/  @!P1 MOV R37, R19 ;  /* 0x0000001300259202 */ /* 0x000fe20000000f00 */
[----:B------:R-:W-:Y:S01]  /*5050*/  @!P1 IMAD.MOV.U32 R2, RZ, RZ, R22 ;  /* 0x000000ffff029224 */ /* 0x000fe200078e0016 */
[----:B------:R-:W-:Y:S01]  /*5060*/  @!P1 MOV R33, R17 ;  /* 0x0000001100219202 */ /* 0x000fe20000000f00 */
[----:B------:R-:W0:Y:S01]  /*5070*/  MUFU.RCP64H R7, R23 ;  /* 0x0000001700077308 */ /* 0x000e220000001800 */
[----:B------:R-:W-:Y:S01]  /*5080*/  @!P1 IMAD.MOV.U32 R22, RZ, RZ, R20 ;  /* 0x000000ffff169224 */ /* 0x000fe200078e0014 */
[----:B------:R-:W-:Y:S01]  /*5090*/  IADD3 R6, PT, PT, R23, 0x300402, RZ ;  /* 0x0030040217067810 */ /* 0x000fe20007ffe0ff */
[----:B------:R-:W-:Y:S01]  /*50a0*/  @!P1 IMAD.MOV.U32 R36, RZ, RZ, R18 ;  /* 0x000000ffff249224 */ /* 0x000fe200078e0012 */
[----:B------:R-:W-:Y:S01]  /*50b0*/  DSETP.GEU.AND P2, PT, R4, R2, PT ;  /* 0x000000020400722a */ /* 0x000fe20003f4e000 */
[----:B------:R-:W-:Y:S01]  /*50c0*/  @!P1 IMAD.MOV.U32 R32, RZ, RZ, R16 ;  /* 0x000000ffff209224 */ /* 0x000fe200078e0010 */
[----:B------:R-:W-:Y:S01]  /*50d0*/  @!P1 MOV R31, R15 ;  /* 0x0000000f001f9202 */ /* 0x000fe20000000f00 */
[----:B------:R-:W-:Y:S01]  /*50e0*/  @!P1 IMAD.MOV.U32 R30, RZ, RZ, R14 ;  /* 0x000000ffff1e9224 */ /* 0x000fe200078e000e */
[----:B------:R-:W-:Y:S01]  /*50f0*/  MOV R35, R25 ;  /* 0x0000001900237202 */ /* 0x000fe20000000f00 */
[----:B------:R-:W-:Y:S01]  /*5100*/  @!P1 IMAD.MOV.U32 R18, RZ, RZ, R12 ;  /* 0x000000ffff129224 */ /* 0x000fe200078e000c */
[----:B------:R-:W-:Y:S01]  /*5110*/  MOV R12, R4 ;  /* 0x00000004000c7202 */ /* 0x000fe20000000f00 */
[----:B------:R-:W-:-:S02]  /*5120*/  @!P1 IMAD.MOV.U32 R19, RZ, RZ, R13 ;  /* 0x000000ffff139224 */ /* 0x000fc400078e000d */
[----:B------:R-:W-:Y:S02]  /*5130*/  @!P1 IMAD.MOV.U32 R16, RZ, RZ, R8 ;  /* 0x000000ffff109224 */ /* 0x000fe400078e0008 */
[----:B------:R-:W-:Y:S01]  /*5140*/  @!P1 IMAD.MOV.U32 R17, RZ, RZ, R9 ;  /* 0x000000ffff119224 */ /* 0x000fe200078e0009 */
[----:B0-----:R-:W-:Y:S01]  /*5150*/  DFMA R20, R6, -R22, 1 ;  /* 0x3ff000000614742b */ /* 0x001fe20000000816 */
[----:B------:R-:W-:Y:S01]  /*5160*/  @!P1 IMAD.MOV.U32 R14, RZ, RZ, R10 ;  /* 0x000000ffff0e9224 */ /* 0x000fe200078e000a */
[----:B------:R-:W-:Y:S01]  /*5170*/  @!P2 MOV R35, R19 ;  /* 0x000000130023a202 */ /* 0x000fe20000000f00 */
[----:B------:R-:W-:Y:S01]  /*5180*/  @!P1 IMAD.MOV.U32 R15, RZ, RZ, R11 ;  /* 0x000000ffff0f9224 */ /* 0x000fe200078e000b */
[----:B------:R-:W-:Y:S01]  /*5190*/  FSETP.GEU.AND P1, PT, |R6|, 5.8789094863358348022e-39, PT ;  /* 0x004004020600780b */ /* 0x000fe20003f2e200 */
[----:B------:R-:W-:Y:S02]  /*51a0*/  @!P0 IMAD.MOV.U32 R26, RZ, RZ, R44 ;  /* 0x000000ffff1a8224 */ /* 0x000fe400078e002c */
[----:B------:R-:W-:Y:S01]  /*51b0*/  @!P0 IMAD.MOV.U32 R29, RZ, RZ, R43 ;  /* 0x000000ffff1d8224 */ /* 0x000fe200078e002b */
[----:B------:R-:W-:Y:S01]  /*51c0*/  DFMA R38, R20, R20, R20 ;  /* 0x000000141426722b */ /* 0x000fe20000000014 */
[----:B------:R-:W-:-:S02]  /*51d0*/  @!P0 IMAD.MOV.U32 R27, RZ, RZ, R45 ;  /* 0x000000ffff1b8224 */ /* 0x000fc400078e002d */
[----:B------:R-:W-:Y:S01]  /*51e0*/  @!P0 IMAD.MOV.U32 R28, RZ, RZ, R42 ;  /* 0x000000ffff1c8224 */ /* 0x000fe200078e002a */
[----:B------:R-:W-:Y:S01]  /*51f0*/  DSETP.GEU.AND P0, PT, |R22|, R40, PT ;  /* 0x000000281600722a */ /* 0x000fe20003f0e200 */
[----:B------:R-:W-:Y:S01]  /*5200*/  IMAD.MOV.U32 R13, RZ, RZ, R5 ;  /* 0x000000ffff0d7224 */ /* 0x000fe200078e0005 */
[----:B------:R-:W-:Y:S01]  /*5210*/  MOV R21, R29 ;  /* 0x0000001d00157202 */ /* 0x000fe20000000f00 */
[----:B------:R-:W-:Y:S01]  /*5220*/  IMAD.MOV.U32 R34, RZ, RZ, R24 ;  /* 0x000000ffff227224 */ /* 0x000fe200078e0018 */
[----:B------:R-:W-:Y:S01]  /*5230*/  DFMA R38, R6, R38, R6 ;  /* 0x000000260626722b */ /* 0x000fe20000000006 */
[----:B------:R-:W-:Y:S01]  /*5240*/  @!P2 IMAD.MOV.U32 R12, RZ, RZ, R2 ;  /* 0x000000ffff0ca224 */ /* 0x000fe200078e0002 */
[----:B------:R-:W-:Y:S01]  /*5250*/  @!P2 MOV R2, R4 ;  /* 0x000000040002a202 */ /* 0x000fe20000000f00 */
[----:B------:R-:W-:Y:S01]  /*5260*/  @!P2 IMAD.MOV.U32 R13, RZ, RZ, R3 ;  /* 0x000000ffff0da224 */ /* 0x000fe200078e0003 */
[----:B------:R-:W-:Y:S01]  /*5270*/  @!P2 MOV R21, R15 ;  /* 0x0000000f0015a202 */ /* 0x000fe20000000f00 */
[----:B------:R-:W-:-:S02]  /*5280*/  @!P2 IMAD.MOV.U32 R34, RZ, RZ, R18 ;  /* 0x000000ffff22a224 */ /* 0x000fc400078e0012 */
[----:B------:R-:W-:Y:S01]  /*5290*/  @!P2 IMAD.MOV.U32 R3, RZ, RZ, R5 ;  /* 0x000000ffff03a224 */ /* 0x000fe200078e0005 */
[C---:B------:R-:W-:Y:S01]  /*52a0*/  DFMA R8, R38.reuse, -R22, 1 ;  /* 0x3ff000002608742b */ /* 0x040fe20000000816 */
[----:B------:R-:W-:Y:S01]  /*52b0*/  @!P2 IMAD.MOV.U32 R18, RZ, RZ, R24 ;  /* 0x000000ffff12a224 */ /* 0x000fe200078e0018 */
[-C--:B------:R-:W-:Y:S01]  /*52c0*/  MOV R24, R26.reuse ;  /* 0x0000001a00187202 */ /* 0x080fe20000000f00 */
[----:B------:R-:W-:Y:S02]  /*52d0*/  @!P2 IMAD.MOV.U32 R19, RZ, RZ, R25 ;  /* 0x000000ffff13a224 */ /* 0x000fe400078e0019 */
[----:B------:R-:W-:Y:S02]  /*52e0*/  IMAD.MOV.U32 R25, RZ, RZ, R27 ;  /* 0x000000ffff197224 */ /* 0x000fe400078e001b */
[----:B------:R-:W-:Y:S01]  /*52f0*/  IMAD.MOV.U32 R20, RZ, RZ, R28 ;  /* 0x000000ffff147224 */ /* 0x000fe200078e001c */
[----:B------:R-:W-:Y:S01]  /*5300*/  DFMA R4, R38, R8, R38 ;  /* 0x000000082604722b */ /* 0x000fe20000000026 */
[----:B------:R-:W-:Y:S01]  /*5310*/  @!P2 IMAD.MOV.U32 R24, RZ, RZ, R16 ;  /* 0x000000ffff18a224 */ /* 0x000fe200078e0010 */
[----:B------:R-:W-:Y:S01]  /*5320*/  @!P2 MOV R16, R26 ;  /* 0x0000001a0010a202 */ /* 0x000fe20000000f00 */
[----:B------:R-:W-:-:S02]  /*5330*/  @!P2 IMAD.MOV.U32 R25, RZ, RZ, R17 ;  /* 0x000000ffff19a224 */ /* 0x000fc400078e0011 */
[----:B------:R-:W-:Y:S02]  /*5340*/  @!P2 IMAD.MOV.U32 R20, RZ, RZ, R14 ;  /* 0x000000ffff14a224 */ /* 0x000fe400078e000e */
[----:B------:R-:W-:Y:S02]  /*5350*/  @!P2 IMAD.MOV.U32 R17, RZ, RZ, R27 ;  /* 0x000000ffff11a224 */ /* 0x000fe400078e001b */
[----:B------:R-:W-:Y:S02]  /*5360*/  @!P2 IMAD.MOV.U32 R14, RZ, RZ, R28 ;  /* 0x000000ffff0ea224 */ /* 0x000fe400078e001c */
[----:B------:R-:W-:Y:S01]  /*5370*/  @!P2 IMAD.MOV.U32 R15, RZ, RZ, R29 ;  /* 0x000000ffff0fa224 */ /* 0x000fe200078e001d */
[----:B------:R-:W-:Y:S06]  /*5380*/  @P1 BRA `(.L_x_114) ;  /* 0x0000000000181947 */ /* 0x000fec0003800000 */
[----:B------:R-:W-:Y:S01]  /*5390*/  LOP3.LUT R4, R23, 0x7fffffff, RZ, 0xc0, !PT ;  /* 0x7fffffff17047812 */ /* 0x000fe200078ec0ff */
[----:B------:R-:W-:Y:S01]  /*53a0*/  IMAD.MOV.U32 R5, RZ, RZ, R23 ;  /* 0x000000ffff057224 */ /* 0x000fe200078e0017 */
[----:B------:R-:W-:Y:S02]  /*53b0*/  MOV R6, R22 ;  /* 0x0000001600067202 */ /* 0x000fe40000000f00 */
[----:B------:R-:W-:Y:S01]  /*53c0*/  MOV R0, 0x53f0 ;  /* 0x000053f000007802 */ /* 0x000fe20000000f00 */
[----:B------:R-:W-:-:S07]  /*53d0*/  VIADD R4, R4, 0xfff00000 ;  /* 0xfff0000004047836 */ /* 0x000fce0000000000 */
[----:B------:R-:W-:Y:S05]  /*53e0*/  CALL.REL.NOINC `($__internal_1_$__cuda_sm20_dblrcp_rn_slowpath_v3) ;  /* 0x0000000400b47944 */ /* 0x000fea0003c00000 */
.L_x_114:
[----:B------:R-:W-:Y:S05]  /*53f0*/  BSYNC.RECONVERGENT B2 ;  /* 0x0000000000027941 */ /* 0x000fea0003800200 */
.L_x_113:
[----:B------:R-:W0:Y:S01]  /*5400*/  MUFU.RCP64H R7, R13 ;  /* 0x0000000d00077308 */ /* 0x000e220000001800 */
[----:B------:R-:W-:Y:S01]  /*5410*/  IADD3 R6, PT, PT, R13, 0x300402, RZ ;  /* 0x003004020d067810 */ /* 0x000fe20007ffe0ff */
[----:B------:R-:W-:Y:S01]  /*5420*/  UMOV UR4, 0x812dea11 ;  /* 0x812dea1100047882 */ /* 0x000fe20000000000 */
[----:B------:R-:W-:Y:S01]  /*5430*/  UMOV UR5, 0x3d719799 ;  /* 0x3d71979900057882 */ /* 0x000fe20000000000 */
[----:B------:R-:W-:Y:S01]  /*5440*/  BSSY.RECONVERGENT B2, `(.L_x_115) ;  /* 0x0000013000027945 */ /* 0x000fe20003800200 */
[----:B------:R-:W-:Y:S01]  /*5450*/  FSETP.GEU.AND P2, PT, |R6|, 5.8789094863358348022e-39, PT ;  /* 0x004004020600780b */ /* 0x000fe20003f4e200 */
[----:B------:R-:W-:Y:S01]  /*5460*/  DSETP.GEU.AND P1, PT, |R12|, UR4, PT ;  /* 0x000000040c007e2a */ /* 0x000fe2000bf2e200 */
[----:B------:R-:W-:Y:S02]  /*5470*/  FSEL R22, R4, RZ, P0 ;  /* 0x000000ff04167208 */ /* 0x000fe40000000000 */
[----:B------:R-:W-:Y:S01]  /*5480*/  FSEL R23, R5, RZ, P0 ;  /* 0x000000ff05177208 */ /* 0x000fe20000000000 */
        /* <DEDUP_REMOVED lines=12> */
[----:B------:R-:W-:Y:S02]  /*5550*/  IMAD.MOV.U32 R8, RZ, RZ, R4 ;  /* 0x000000ffff087224 */ /* 0x000fe400078e0004 */
[----:B------:R-:W-:-:S07]  /*5560*/  IMAD.MOV.U32 R9, RZ, RZ, R5 ;  /* 0x000000ffff097224 */ /* 0x000fce00078e0005 */
.L_x_116:
[----:B------:R-:W-:Y:S05]  /*5570*/  BSYNC.RECONVERGENT B2 ;  /* 0x0000000000027941 */ /* 0x000fea0003800200 */
.L_x_115:
        /* <DEDUP_REMOVED lines=21> */
.L_x_118:
[----:B------:R-:W-:Y:S05]  /*56d0*/  BSYNC.RECONVERGENT B2 ;  /* 0x0000000000027941 */ /* 0x000fea0003800200 */
.L_x_117:
[----:B------:R-:W2:Y:S04]  /*56e0*/  LDL.LU.64 R26, [R1] ;  /* 0x00000000011a7983 */ /* 0x000ea80000300a00 */
[----:B------:R-:W3:Y:S04]  /*56f0*/  LDL.LU.64 R38, [R1+0x10] ;  /* 0x0000100001267983 */ /* 0x000ee80000300a00 */
[----:B------:R-:W4:Y:S01]  /*5700*/  LDL.LU.64 R28, [R1+0x8] ;  /* 0x00000800011c7983 */ /* 0x000f220000300a00 */
[C---:B------:R-:W-:Y:S01]  /*5710*/  DMUL R10, R12.reuse, R34 ;  /* 0x000000220c0a7228 */ /* 0x040fe20000000000 */
[----:B------:R-:W-:Y:S01]  /*5720*/  FSEL R4, R4, RZ, P0 ;  /* 0x000000ff04047208 */ /* 0x000fe20000000000 */
[C---:B------:R-:W-:Y:S01]  /*5730*/  DMUL R2, R12.reuse, R24 ;  /* 0x000000180c027228 */ /* 0x040fe20000000000 */
[----:B------:R-:W-:Y:S01]  /*5740*/  FSEL R5, R5, RZ, P0 ;  /* 0x000000ff05057208 */ /* 0x000fe20000000000 */
[----:B------:R-:W-:Y:S01]  /*5750*/  DMUL R12, R12, R20 ;  /* 0x000000140c0c7228 */ /* 0x000fe20000000000 */
[----:B------:R-:W0:Y:S01]  /*5760*/  S2UR UR5, SR_CgaCtaId ;  /* 0x00000000000579c3 */ /* 0x000e220000008800 */
[----:B------:R-:W-:Y:S01]  /*5770*/  DMUL R6, R22, R36 ;  /* 0x0000002416067228 */ /* 0x000fe20000000000 */
[----:B------:R-:W-:Y:S01]  /*5780*/  UMOV UR4, 0x400 ;  /* 0x0000040000047882 */ /* 0x000fe20000000000 */
[----:B------:R-:W-:-:S02]  /*5790*/  DMUL R34, R10, R34 ;  /* 0x000000220a227228 */ /* 0x000fc40000000000 */
[C---:B------:R-:W-:Y:S02]  /*57a0*/  DMUL R8, R10.reuse, R24 ;  /* 0x000000180a087228 */ /* 0x040fe40000000000 */
[----:B------:R-:W-:Y:S02]  /*57b0*/  DMUL R10, R10, R20 ;  /* 0x000000140a0a7228 */ /* 0x000fe40000000000 */
[C---:B------:R-:W-:Y:S02]  /*57c0*/  DMUL R24, R2.reuse, R24 ;  /* 0x0000001802187228 */ /* 0x040fe40000000000 */
[-C--:B------:R-:W-:Y:S02]  /*57d0*/  DMUL R2, R2, R20.reuse ;  /* 0x0000001402027228 */ /* 0x080fe40000000000 */
[----:B------:R-:W-:Y:S02]  /*57e0*/  DMUL R20, R12, R20 ;  /* 0x000000140c147228 */ /* 0x000fe40000000000 */
[----:B------:R-:W-:-:S02]  /*57f0*/  DMUL R12, R22, R32 ;  /* 0x00000020160c7228 */ /* 0x000fc40000000000 */
[C---:B------:R-:W-:Y:S02]  /*5800*/  DFMA R36, R6.reuse, R36, R34 ;  /* 0x000000240624722b */ /* 0x040fe40000000022 */
[C---:B------:R-:W-:Y:S02]  /*5810*/  DFMA R8, R6.reuse, R32, R8 ;  /* 0x000000200608722b */ /* 0x040fe40000000008 */
[----:B------:R-:W-:Y:S02]  /*5820*/  DFMA R10, R6, R30, R10 ;  /* 0x0000001e060a722b */ /* 0x000fe4000000000a */
[----:B------:R-:W-:Y:S01]  /*5830*/  DMUL R6, R4, R18 ;  /* 0x0000001204067228 */ /* 0x000fe20000000000 */
[----:B0-----:R-:W-:Y:S01]  /*5840*/  ULEA UR4, UR5, UR4, 0x18 ;  /* 0x0000000405047291 */ /* 0x001fe2000f8ec0ff */
[C---:B------:R-:W-:Y:S02]  /*5850*/  DFMA R24, R12.reuse, R32, R24 ;  /* 0x000000200c18722b */ /* 0x040fe40000000018 */
[----:B------:R-:W-:-:S02]  /*5860*/  DFMA R12, R12, R30, R2 ;  /* 0x0000001e0c0c722b */ /* 0x000fc40000000002 */
[----:B------:R-:W-:Y:S02]  /*5870*/  DMUL R2, R4, R16 ;  /* 0x0000001004027228 */ /* 0x000fe40000000000 */
[----:B------:R-:W-:Y:S02]  /*5880*/  DMUL R22, R22, R30 ;  /* 0x0000001e16167228 */ /* 0x000fe40000000000 */
[C---:B------:R-:W-:Y:S02]  /*5890*/  DFMA R8, R6.reuse, R16, R8 ;  /* 0x000000100608722b */ /* 0x040fe40000000008 */
[-C--:B------:R-:W-:Y:S02]  /*58a0*/  DFMA R10, R6, R14.reuse, R10 ;  /* 0x0000000e060a722b */ /* 0x080fe4000000000a */
[C---:B------:R-:W-:Y:S02]  /*58b0*/  DFMA R12, R2.reuse, R14, R12 ;  /* 0x0000000e020c722b */ /* 0x040fe4000000000c */
[----:B------:R-:W-:-:S02]  /*58c0*/  DFMA R24, R2, R16, R24 ;  /* 0x000000100218722b */ /* 0x000fc40000000018 */
[----:B------:R-:W-:Y:S02]  /*58d0*/  DFMA R20, R22, R30, R20 ;  /* 0x0000001e1614722b */ /* 0x000fe40000000014 */
[----:B------:R-:W-:Y:S02]  /*58e0*/  DFMA R36, R6, R18, R36 ;  /* 0x000000120624722b */ /* 0x000fe40000000024 */
[----:B------:R-:W-:Y:S02]  /*58f0*/  DMUL R4, R4, R14 ;  /* 0x0000000e04047228 */ /* 0x000fe40000000000 */
[C---:B------:R-:W-:Y:S02]  /*5900*/  DMUL R6, R58.reuse, R10 ;  /* 0x0000000a3a067228 */ /* 0x040fe40000000000 */
[----:B------:R-:W-:-:S04]  /*5910*/  DMUL R58, R58, R12 ;  /* 0x0000000c3a3a7228 */ /* 0x000fc80000000000 */
[----:B------:R-:W-:Y:S02]  /*5920*/  DFMA R20, R4, R14, R20 ;  /* 0x0000000e0414722b */ /* 0x000fe40000000014 */
[C---:B------:R-:W-:Y:S02]  /*5930*/  DFMA R4, R56.reuse, R8, R6 ;  /* 0x000000083804722b */ /* 0x040fe40000000006 */
[----:B------:R-:W-:Y:S02]  /*5940*/  DFMA R24, R56, R24, R58 ;  /* 0x000000183818722b */ /* 0x000fe4000000003a */
[----:B--2---:R-:W-:Y:S02]  /*5950*/  DMUL R2, R26, R8 ;  /* 0x000000081a027228 */ /* 0x004fe40000000000 */
[C---:B---3--:R-:W-:Y:S02]  /*5960*/  DMUL R20, R38.reuse, R20 ;  /* 0x0000001426147228 */ /* 0x048fe40000000000 */
[----:B------:R-:W-:-:S04]  /*5970*/  DMUL R26, R38, R12 ;  /* 0x0000000c261a7228 */ /* 0x000fc80000000000 */
[----:B------:R-:W-:Y:S02]  /*5980*/  DFMA R2, R36, R60, R2 ;  /* 0x0000003c2402722b */ /* 0x000fe40000000002 */
[-C--:B------:R-:W-:Y:S01]  /*5990*/  DMUL R6, R38, R10.reuse ;  /* 0x0000000a26067228 */ /* 0x080fe20000000000 */
[----:B------:R1:W-:Y:S04]  /*59a0*/  STS.64 [UR4+0x890], R20 ;  /* 0x00089014ff007988 */ /* 0x0003e80008000a04 */
[----:B------:R1:W-:Y:S01]  /*59b0*/  STS.128 [UR4+0x880], R24 ;  /* 0x00088018ff007988 */ /* 0x0003e20008000c04 */
[----:B----4-:R-:W-:-:S03]  /*59c0*/  DFMA R2, R28, R10, R2 ;  /* 0x0000000a1c02722b */ /* 0x010fc60000000002 */
[----:B------:R1:W-:Y:S04]  /*59d0*/  STS.128 [UR4+0x870], R4 ;  /* 0x00087004ff007988 */ /* 0x0003e80008000c04 */
[----:B------:R1:W-:Y:S04]  /*59e0*/  STS.64 [UR4+0x868], R2 ;  /* 0x00086802ff007988 */ /* 0x0003e80008000a04 */
.L_x_39:
[----:B------:R-:W-:Y:S05]  /*59f0*/  BSYNC.RECONVERGENT B0 ;  /* 0x0000000000007941 */ /* 0x000fea0003800200 */
.L_x_38:
[----:B-1----:R-:W1:Y:S01]  /*5a00*/  S2R R6, SR_TID.X ;  /* 0x0000000000067919 */ /* 0x002e620000002100 */
[----:B------:R-:W-:Y:S01]  /*5a10*/  BAR.SYNC.DEFER_BLOCKING 0x0 ;  /* 0x0000000000007b1d */ /* 0x000fe20000010000 */
[----:B-1----:R-:W-:-:S13]  /*5a20*/  ISETP.GT.U32.AND P0, PT, R6, 0xb, PT ;  /* 0x0000000b0600780c */ /* 0x002fda0003f04070 */
[----:B------:R-:W-:Y:S05]  /*5a30*/  @P0 EXIT ;  /* 0x000000000000094d */ /* 0x000fea0003800000 */
[----:B------:R-:W3:Y:S01]  /*5a40*/  LDL.LU R2, [R1+0x18] ;  /* 0x0000180001027983 */ /* 0x000ee20000300800 */
[----:B------:R-:W1:Y:S01]  /*5a50*/  LDC.64 R4, c[0x0][0x3a0] ;  /* 0x0000e800ff047b82 */ /* 0x000e620000000a00 */
[----:B--2---:R-:W2:Y:S02]  /*5a60*/  S2R R0, SR_CTAID.X ;  /* 0x0000000000007919 */ /* 0x004ea40000002500 */
[----:B--2---:R-:W-:-:S04]  /*5a70*/  IMAD R7, R0, 0x10, R6 ;  /* 0x0000001000077824 */ /* 0x004fc800078e0206 */
[----:B-1----:R-:W-:Y:S01]  /*5a80*/  IMAD.WIDE.U32 R4, R7, 0x8, R4 ;  /* 0x0000000807047825 */ /* 0x002fe200078e0004 */
[----:B---3--:R-:W1:Y:S04]  /*5a90*/  LDS.64 R2, [R2] ;  /* 0x0000000002027984 */ /* 0x008e680000000a00 */
[----:B-1----:R-:W-:Y:S01]  /*5aa0*/  STG.E.64 desc[UR6][R4.64], R2 ;  /* 0x0000000204007986 */ /* 0x002fe2000c101b06 */
[----:B------:R-:W-:Y:S05]  /*5ab0*/  EXIT ;  /* 0x000000000000794d */ /* 0x000fea0003800000 */
        .weak           $__internal_1_$__cuda_sm20_dblrcp_rn_slowpath_v3
        .type           $__internal_1_$__cuda_sm20_dblrcp_rn_slowpath_v3,@function
        .size           $__internal_1_$__cuda_sm20_dblrcp_rn_slowpath_v3,($__internal_2_$__cuda_sm20_div_rn_f64_full - $__internal_1_$__cuda_sm20_dblrcp_rn_slowpath_v3)
$__internal_1_$__cuda_sm20_dblrcp_rn_slowpath_v3:
[----:B------:R-:W-:Y:S01]  /*5ac0*/  IMAD.MOV.U32 R7, RZ, RZ, R5 ;  /* 0x000000ffff077224 */ /* 0x000fe200078e0005 */
[----:B------:R-:W-:Y:S05]  /*5ad0*/  BSSY.RECONVERGENT B1, `(.L_x_119) ;  /* 0x0000024000017945 */ /* 0x000fea0003800200 */
[----:B------:R-:W-:-:S14]  /*5ae0*/  DSETP.GTU.AND P2, PT, |R6|, +INF , PT ;  /* 0x7ff000000600742a */ /* 0x000fdc0003f4c200 */
[----:B------:R-:W-:Y:S05]  /*5af0*/  @P2 BRA `(.L_x_120) ;  /* 0x00000000007c2947 */ /* 0x000fea0003800000 */
[----:B------:R-:W-:-:S04]  /*5b00*/  LOP3.LUT R5, R5, 0x7fffffff, RZ, 0xc0, !PT ;  /* 0x7fffffff05057812 */ /* 0x000fc800078ec0ff */
[----:B------:R-:W-:-:S04]  /*5b10*/  IADD3 R8, PT, PT, R5, -0x1, RZ ;  /* 0xffffffff05087810 */ /* 0x000fc80007ffe0ff */
[----:B------:R-:W-:-:S13]  /*5b20*/  ISETP.GE.U32.AND P2, PT, R8, 0x7fefffff, PT ;  /* 0x7fefffff0800780c */ /* 0x000fda0003f46070 */
[----:B------:R-:W-:Y:S01]  /*5b30*/  @P2 LOP3.LUT R9, R7, 0x7ff00000, RZ, 0x3c, !PT ;  /* 0x7ff0000007092812 */ /* 0x000fe200078e3cff */
[----:B------:R-:W-:Y:S01]  /*5b40*/  @P2 IMAD.MOV.U32 R8, RZ, RZ, RZ ;  /* 0x000000ffff082224 */ /* 0x000fe200078e00ff */
[----:B------:R-:W-:Y:S06]  /*5b50*/  @P2 BRA `(.L_x_121) ;  /* 0x00000000006c2947 */ /* 0x000fec0003800000 */
[----:B------:R-:W-:-:S13]  /*5b60*/  ISETP.GE.U32.AND P2, PT, R5, 0x1000001, PT ;  /* 0x010000010500780c */ /* 0x000fda0003f46070 */
[----:B------:R-:W-:Y:S05]  /*5b70*/  @!P2 BRA `(.L_x_122) ;  /* 0x000000000038a947 */ /* 0x000fea0003800000 */
[----:B------:R-:W-:Y:S01]  /*5b80*/  VIADD R5, R7, 0xc0200000 ;  /* 0xc020000007057836 */ /* 0x000fe20000000000 */
[----:B------:R-:W-:Y:S01]  /*5b90*/  MOV R8, R4 ;  /* 0x0000000400087202 */ /* 0x000fe20000000f00 */
        /* <DEDUP_REMOVED lines=12> */
.L_x_122:
        /* <DEDUP_REMOVED lines=9> */
.L_x_120:
[----:B------:R-:W-:Y:S01]  /*5cf0*/  LOP3.LUT R9, R7, 0x80000, RZ, 0xfc, !PT ;  /* 0x0008000007097812 */ /* 0x000fe200078efcff */
[----:B------:R-:W-:-:S07]  /*5d00*/  IMAD.MOV.U32 R8, RZ, RZ, R6 ;  /* 0x000000ffff087224 */ /* 0x000fce00078e0006 */
.L_x_121:
[----:B------:R-:W-:Y:S05]  /*5d10*/  BSYNC.RECONVERGENT B1 ;  /* 0x0000000000017941 */ /* 0x000fea0003800200 */
.L_x_119:
[----:B------:R-:W-:Y:S02]  /*5d20*/  HFMA2 R7, -RZ, RZ, 0, 0 ;  /* 0x00000000ff077431 */ /* 0x000fe400000001ff */
[----:B------:R-:W-:Y:S01]  /*5d30*/  IMAD.MOV.U32 R6, RZ, RZ, R0 ;  /* 0x000000ffff067224 */ /* 0x000fe200078e0000 */
[----:B------:R-:W-:Y:S01]  /*5d40*/  MOV R4, R8 ;  /* 0x0000000800047202 */ /* 0x000fe20000000f00 */
[----:B------:R-:W-:Y:S02]  /*5d50*/  IMAD.MOV.U32 R5, RZ, RZ, R9 ;  /* 0x000000ffff057224 */ /* 0x000fe400078e0009 */
[----:B------:R-:W-:Y:S05]  /*5d60*/  RET.REL.NODEC R6 `(_Z18prepare_svd_kernelILi256E10PayoffCallEviiT0_PKdPiPd) ;  /* 0xffffffa006a47950 */ /* 0x000fea0003c3ffff */
        .weak           $__internal_2_$__cuda_sm20_div_rn_f64_full
        .type           $__internal_2_$__cuda_sm20_div_rn_f64_full,@function
        .size           $__internal_2_$__cuda_sm20_div_rn_f64_full,($__internal_3_$__cuda_sm20_dsqrt_rn_f64_mediumpath_v1 - $__internal_2_$__cuda_sm20_div_rn_f64_full)
$__internal_2_$__cuda_sm20_div_rn_f64_full:
[-C--:B------:R-:W-:Y:S01]  /*5d70*/  LOP3.LUT R7, R7, R6.reuse, RZ, 0x3c, !PT ;  /* 0x0000000607077212 */ /* 0x080fe200078e3cff */
[----:B------:R-:W-:Y:S01]  /*5d80*/  IMAD.MOV.U32 R9, RZ, RZ, R3 ;  /* 0x000000ffff097224 */ /* 0x000fe200078e0003 */
[----:B------:R-:W-:Y:S01]  /*5d90*/  FSETP.GEU.AND P0, PT, |R3|, 1.469367938527859385e-39, PT ;  /* 0x001000000300780b */ /* 0x000fe20003f0e200 */
[----:B------:R-:W-:Y:S01]  /*5da0*/  IMAD.MOV.U32 R8, RZ, RZ, R2 ;  /* 0x000000ffff087224 */ /* 0x000fe200078e0002 */
[----:B------:R-:W-:Y:S01]  /*5db0*/  LOP3.LUT R6, R7, R6, RZ, 0x3c, !PT ;  /* 0x0000000607067212 */ /* 0x000fe200078e3cff */
[----:B------:R-:W-:Y:S01]  /*5dc0*/  IMAD.MOV.U32 R55, RZ, RZ, 0x1ca00000 ;  /* 0x1ca00000ff377424 */ /* 0x000fe200078e00ff */
[----:B------:R-:W-:Y:S01]  /*5dd0*/  LOP3.LUT R5, R3, 0x800fffff, RZ, 0xc0, !PT ;  /* 0x800fffff03057812 */ /* 0x000fe200078ec0ff */
[----:B------:R-:W-:Y:S01]  /*5de0*/  IMAD.MOV.U32 R10, RZ, RZ, 0x1 ;  /* 0x00000001ff0a7424 */ /* 0x000fe200078e00ff */
[----:B------:R-:W-:Y:S01]  /*5df0*/  LOP3.LUT R7, R7, R6, RZ, 0x3c, !PT ;  /* 0x0000000607077212 */ /* 0x000fe200078e3cff */
[----:B------:R-:W-:Y:S01]  /*5e00*/  BSSY.RECONVERGENT B1, `(.L_x_123) ;  /* 0x0000059000017945 */ /* 0x000fe20003800200 */
[----:B------:R-:W-:-:S02]  /*5e10*/  LOP3.LUT R5, R5, 0x3ff00000, RZ, 0xfc, !PT ;  /* 0x3ff0000005057812 */ /* 0x000fc400078efcff */
[C---:B------:R-:W-:Y:S02]  /*5e20*/  FSETP.GEU.AND P2, PT, |R7|.reuse, 1.469367938527859385e-39, PT ;  /* 0x001000000700780b */ /* 0x040fe40003f4e200 */
[----:B------:R-:W-:Y:S02]  /*5e30*/  LOP3.LUT R41, R7, 0x7ff00000, RZ, 0xc0, !PT ;  /* 0x7ff0000007297812 */ /* 0x000fe400078ec0ff */
[----:B------:R-:W-:-:S04]  /*5e40*/  LOP3.LUT R40, R3, 0x7ff00000, RZ, 0xc0, !PT ;  /* 0x7ff0000003287812 */ /* 0x000fc800078ec0ff */
[----:B------:R-:W-:-:S04]  /*5e50*/  ISETP.GE.U32.AND P1, PT, R41, R40, PT ;  /* 0x000000282900720c */ /* 0x000fc80003f26070 */
[----:B------:R-:W-:Y:S02]  /*5e60*/  SEL R3, R55, 0x63400000, !P1 ;  /* 0x6340000037037807 */ /* 0x000fe40004800000 */
[----:B------:R-:W-:Y:S02]  /*5e70*/  @!P2 LOP3.LUT R4, R9, 0x7ff00000, RZ, 0xc0, !PT ;  /* 0x7ff000000904a812 */ /* 0x000fe400078ec0ff */
[----:B------:R-:W-:Y:S02]  /*5e80*/  LOP3.LUT R3, R3, 0x800fffff, R7, 0xf8, !PT ;  /* 0x800fffff03037812 */ /* 0x000fe400078ef807 */
[----:B------:R-:W-:Y:S02]  /*5e90*/  @!P2 ISETP.GE.U32.AND P3, PT, R41, R4, PT ;  /* 0x000000042900a20c */ /* 0x000fe40003f66070 */
[----:B------:R-:W-:Y:S01]  /*5ea0*/  MOV R4, R2 ;  /* 0x0000000200047202 */ /* 0x000fe20000000f00 */
[----:B------:R-:W-:Y:S01]  /*5eb0*/  @!P0 DMUL R4, R8, 8.98846567431157953865e+307 ;  /* 0x7fe0000008048828 */ /* 0x000fe20000000000 */
[----:B------:R-:W-:-:S02]  /*5ec0*/  @!P2 SEL R2, R55, 0x63400000, !P3 ;  /* 0x634000003702a807 */ /* 0x000fc40005800000 */
[----:B------:R-:W-:Y:S02]  /*5ed0*/  @!P2 MOV R12, RZ ;  /* 0x000000ff000ca202 */ /* 0x000fe40000000f00 */
[----:B------:R-:W-:Y:S01]  /*5ee0*/  @!P2 LOP3.LUT R2, R2, 0x80000000, R7, 0xf8, !PT ;  /* 0x800000000202a812 */ /* 0x000fe200078ef807 */
[----:B------:R-:W0:Y:S03]  /*5ef0*/  MUFU.RCP64H R11, R5 ;  /* 0x00000005000b7308 */ /* 0x000e260000001800 */
[----:B------:R-:W-:Y:S01]  /*5f00*/  @!P2 LOP3.LUT R13, R2, 0x100000, RZ, 0xfc, !PT ;  /* 0x00100000020da812 */ /* 0x000fe200078efcff */
[----:B------:R-:W-:-:S06]  /*5f10*/  IMAD.MOV.U32 R2, RZ, RZ, R6 ;  /* 0x000000ffff027224 */ /* 0x000fcc00078e0006 */
[----:B------:R-:W-:Y:S02]  /*5f20*/  @!P2 DFMA R2, R2, 2, -R12 ;  /* 0x400000000202a82b */ /* 0x000fe4000000080c */
[----:B0-----:R-:W-:-:S08]  /*5f30*/  DFMA R12, R10, -R4, 1 ;  /* 0x3ff000000a0c742b */ /* 0x001fd00000000804 */
[----:B------:R-:W-:-:S08]  /*5f40*/  DFMA R12, R12, R12, R12 ;  /* 0x0000000c0c0c722b */ /* 0x000fd0000000000c */
[----:B------:R-:W-:-:S08]  /*5f50*/  DFMA R10, R10, R12, R10 ;  /* 0x0000000c0a0a722b */ /* 0x000fd0000000000a */
[----:B------:R-:W-:-:S08]  /*5f60*/  DFMA R12, R10, -R4, 1 ;  /* 0x3ff000000a0c742b */ /* 0x000fd00000000804 */
[----:B------:R-:W-:-:S08]  /*5f70*/  DFMA R10, R10, R12, R10 ;  /* 0x0000000c0a0a722b */ /* 0x000fd0000000000a */
[----:B------:R-:W-:-:S08]  /*5f80*/  DMUL R12, R10, R2 ;  /* 0x000000020a0c7228 */ /* 0x000fd00000000000 */
[----:B------:R-:W-:-:S08]  /*5f90*/  DFMA R38, R12, -R4, R2 ;  /* 0x800000040c26722b */ /* 0x000fd00000000002 */
[----:B------:R-:W-:Y:S01]  /*5fa0*/  DFMA R12, R10, R38, R12 ;  /* 0x000000260a0c722b */ /* 0x000fe2000000000c */
[----:B------:R-:W-:Y:S01]  /*5fb0*/  IMAD.MOV.U32 R10, RZ, RZ, R41 ;  /* 0x000000ffff0a7224 */ /* 0x000fe200078e0029 */
[----:B------:R-:W-:Y:S02]  /*5fc0*/  @!P2 LOP3.LUT R10, R3, 0x7ff00000, RZ, 0xc0, !PT ;  /* 0x7ff00000030aa812 */ /* 0x000fe400078ec0ff */
[----:B------:R-:W-:Y:S02]  /*5fd0*/  MOV R11, R40 ;  /* 0x00000028000b7202 */ /* 0x000fe40000000f00 */
[----:B------:R-:W-:Y:S01]  /*5fe0*/  @!P0 LOP3.LUT R11, R5, 0x7ff00000, RZ, 0xc0, !PT ;  /* 0x7ff00000050b8812 */ /* 0x000fe200078ec0ff */
[----:B------:R-:W-:-:S05]  /*5ff0*/  VIADD R38, R10, 0xffffffff ;  /* 0xffffffff0a267836 */ /* 0x000fca0000000000 */
[----:B------:R-:W-:Y:S01]  /*6000*/  ISETP.GT.U32.AND P0, PT, R38, 0x7feffffe, PT ;  /* 0x7feffffe2600780c */ /* 0x000fe20003f04070 */
[----:B------:R-:W-:-:S05]  /*6010*/  VIADD R38, R11, 0xffffffff ;  /* 0xffffffff0b267836 */ /* 0x000fca0000000000 */
[----:B------:R-:W-:-:S13]  /*6020*/  ISETP.GT.U32.OR P0, PT, R38, 0x7feffffe, P0 ;  /* 0x7feffffe2600780c */ /* 0x000fda0000704470 */
[----:B------:R-:W-:Y:S05]  /*6030*/  @P0 BRA `(.L_x_124) ;  /* 0x0000000000740947 */ /* 0x000fea0003800000 */
[----:B------:R-:W-:Y:S01]  /*6040*/  LOP3.LUT R6, R9, 0x7ff00000, RZ, 0xc0, !PT ;  /* 0x7ff0000009067812 */ /* 0x000fe200078ec0ff */
[----:B------:R-:W-:-:S03]  /*6050*/  IMAD.MOV.U32 R10, RZ, RZ, RZ ;  /* 0x000000ffff0a7224 */ /* 0x000fc600078e00ff */
[CC--:B------:R-:W-:Y:S02]  /*6060*/  VIADDMNMX R7, R41.reuse, -R6.reuse, 0xb9600000, !PT ;  /* 0xb960000029077446 */ /* 0x0c0fe40007800906 */
[----:B------:R-:W-:Y:S02]  /*6070*/  ISETP.GE.U32.AND P0, PT, R41, R6, PT ;  /* 0x000000062900720c */ /* 0x000fe40003f06070 */
[----:B------:R-:W-:Y:S02]  /*6080*/  VIMNMX R6, PT, PT, R7, 0x46a00000, PT ;  /* 0x46a0000007067848 */ /* 0x000fe40003fe0100 */
[----:B------:R-:W-:-:S04]  /*6090*/  SEL R7, R55, 0x63400000, !P0 ;  /* 0x6340000037077807 */ /* 0x000fc80004000000 */
[----:B------:R-:W-:-:S05]  /*60a0*/  IADD3 R6, PT, PT, -R7, R6, RZ ;  /* 0x0000000607067210 */ /* 0x000fca0007ffe1ff */
[----:B------:R-:W-:-:S06]  /*60b0*/  VIADD R11, R6, 0x7fe00000 ;  /* 0x7fe00000060b7836 */ /* 0x000fcc0000000000 */
[----:B------:R-:W-:-:S10]  /*60c0*/  DMUL R38, R12, R10 ;  /* 0x0000000a0c267228 */ /* 0x000fd40000000000 */
[----:B------:R-:W-:-:S13]  /*60d0*/  FSETP.GTU.AND P0, PT, |R39|, 1.469367938527859385e-39, PT ;  /* 0x001000002700780b */ /* 0x000fda0003f0c200 */
[----:B------:R-:W-:Y:S05]  /*60e0*/  @P0 BRA `(.L_x_125) ;  /* 0x0000000000a80947 */ /* 0x000fea0003800000 */
[----:B------:R-:W-:Y:S01]  /*60f0*/  DFMA R2, R12, -R4, R2 ;  /* 0x800000040c02722b */ /* 0x000fe20000000002 */
[----:B------:R-:W-:-:S09]  /*6100*/  MOV R4, RZ ;  /* 0x000000ff00047202 */ /* 0x000fd20000000f00 */
[C---:B------:R-:W-:Y:S02]  /*6110*/  FSETP.NEU.AND P0, PT, R3.reuse, RZ, PT ;  /* 0x000000ff0300720b */ /* 0x040fe40003f0d000 */
[----:B------:R-:W-:-:S04]  /*6120*/  LOP3.LUT R2, R3, 0x80000000, R9, 0x48, !PT ;  /* 0x8000000003027812 */ /* 0x000fc800078e4809 */
[----:B------:R-:W-:-:S07]  /*6130*/  LOP3.LUT R5, R2, R11, RZ, 0xfc, !PT ;  /* 0x0000000b02057212 */ /* 0x000fce00078efcff */
[----:B------:R-:W-:Y:S05]  /*6140*/  @!P0 BRA `(.L_x_125) ;  /* 0x0000000000908947 */ /* 0x000fea0003800000 */
[----:B------:R-:W-:Y:S01]  /*6150*/  IMAD.MOV R9, RZ, RZ, -R6 ;  /* 0x000000ffff097224 */ /* 0x000fe200078e0a06 */
[----:B------:R-:W-:Y:S01]  /*6160*/  DMUL.RP R4, R12, R4 ;  /* 0x000000040c047228 */ /* 0x000fe20000008000 */
[----:B------:R-:W-:Y:S01]  /*6170*/  IMAD.MOV.U32 R8, RZ, RZ, RZ ;  /* 0x000000ffff087224 */ /* 0x000fe200078e00ff */
[----:B------:R-:W-:-:S05]  /*6180*/  IADD3 R3, PT, PT, -R6, -0x43300000, RZ ;  /* 0xbcd0000006037810 */ /* 0x000fca0007ffe1ff */
[----:B------:R-:W-:-:S03]  /*6190*/  DFMA R8, R38, -R8, R12 ;  /* 0x800000082608722b */ /* 0x000fc6000000000c */
[----:B------:R-:W-:-:S07]  /*61a0*/  LOP3.LUT R2, R5, R2, RZ, 0x3c, !PT ;  /* 0x0000000205027212 */ /* 0x000fce00078e3cff */
[----:B------:R-:W-:-:S04]  /*61b0*/  FSETP.NEU.AND P0, PT, |R9|, R3, PT ;  /* 0x000000030900720b */ /* 0x000fc80003f0d200 */
[----:B------:R-:W-:Y:S02]  /*61c0*/  FSEL R2, R2, R39, !P0 ;  /* 0x0000002702027208 */ /* 0x000fe40004000000 */
[----:B------:R-:W-:-:S03]  /*61d0*/  FSEL R3, R4, R38, !P0 ;  /* 0x0000002604037208 */ /* 0x000fc60004000000 */
[----:B------:R-:W-:Y:S01]  /*61e0*/  IMAD.MOV.U32 R39, RZ, RZ, R2 ;  /* 0x000000ffff277224 */ /* 0x000fe200078e0002 */
[----:B------:R-:W-:Y:S01]  /*61f0*/  MOV R38, R3 ;  /* 0x0000000300267202 */ /* 0x000fe20000000f00 */
[----:B------:R-:W-:Y:S06]  /*6200*/  BRA `(.L_x_125) ;  /* 0x0000000000607947 */ /* 0x000fec0003800000 */
.L_x_124:
[----:B------:R-:W-:-:S14]  /*6210*/  DSETP.NAN.AND P0, PT, R6, R6, PT ;  /* 0x000000060600722a */ /* 0x000fdc0003f08000 */
[----:B------:R-:W-:Y:S05]  /*6220*/  @P0 BRA `(.L_x_126) ;  /* 0x00000000004c0947 */ /* 0x000fea0003800000 */
[----:B------:R-:W-:-:S14]  /*6230*/  DSETP.NAN.AND P0, PT, R8, R8, PT ;  /* 0x000000080800722a */ /* 0x000fdc0003f08000 */
[----:B------:R-:W-:Y:S05]  /*6240*/  @P0 BRA `(.L_x_127) ;  /* 0x0000000000340947 */ /* 0x000fea0003800000 */
[----:B------:R-:W-:Y:S01]  /*6250*/  ISETP.NE.AND P0, PT, R10, R11, PT ;  /* 0x0000000b0a00720c */ /* 0x000fe20003f05270 */
[----:B------:R-:W-:Y:S01]  /*6260*/  IMAD.MOV.U32 R38, RZ, RZ, 0x0 ;  /* 0x00000000ff267424 */ /* 0x000fe200078e00ff */
[----:B------:R-:W-:-:S11]  /*6270*/  MOV R39, 0xfff80000 ;  /* 0xfff8000000277802 */ /* 0x000fd60000000f00 */
[----:B------:R-:W-:Y:S05]  /*6280*/  @!P0 BRA `(.L_x_125) ;  /* 0x0000000000408947 */ /* 0x000fea0003800000 */
[----:B------:R-:W-:Y:S02]  /*6290*/  ISETP.NE.AND P0, PT, R10, 0x7ff00000, PT ;  /* 0x7ff000000a00780c */ /* 0x000fe40003f05270 */
[----:B------:R-:W-:Y:S02]  /*62a0*/  LOP3.LUT R3, R7, 0x80000000, R9, 0x48, !PT ;  /* 0x8000000007037812 */ /* 0x000fe400078e4809 */
[----:B------:R-:W-:-:S13]  /*62b0*/  ISETP.EQ.OR P0, PT, R11, RZ, !P0 ;  /* 0x000000ff0b00720c */ /* 0x000fda0004702670 */
[----:B------:R-:W-:Y:S01]  /*62c0*/  @P0 LOP3.LUT R2, R3, 0x7ff00000, RZ, 0xfc, !PT ;  /* 0x7ff0000003020812 */ /* 0x000fe200078efcff */
[----:B------:R-:W-:Y:S01]  /*62d0*/  @!P0 IMAD.MOV.U32 R38, RZ, RZ, RZ ;  /* 0x000000ffff268224 */ /* 0x000fe200078e00ff */
[----:B------:R-:W-:Y:S01]  /*62e0*/  @P0 MOV R38, RZ ;  /* 0x000000ff00260202 */ /* 0x000fe20000000f00 */
[----:B------:R-:W-:Y:S02]  /*62f0*/  @!P0 IMAD.MOV.U32 R39, RZ, RZ, R3 ;  /* 0x000000ffff278224 */ /* 0x000fe400078e0003 */
[----:B------:R-:W-:Y:S01]  /*6300*/  @P0 IMAD.MOV.U32 R39, RZ, RZ, R2 ;  /* 0x000000ffff270224 */ /* 0x000fe200078e0002 */
[----:B------:R-:W-:Y:S06]  /*6310*/  BRA `(.L_x_125) ;  /* 0x00000000001c7947 */ /* 0x000fec0003800000 */
.L_x_127:
[----:B------:R-:W-:Y:S01]  /*6320*/  LOP3.LUT R2, R9, 0x80000, RZ, 0xfc, !PT ;  /* 0x0008000009027812 */ /* 0x000fe200078efcff */
[----:B------:R-:W-:-:S03]  /*6330*/  IMAD.MOV.U32 R38, RZ, RZ, R8 ;  /* 0x000000ffff267224 */ /* 0x000fc600078e0008 */
[----:B------:R-:W-:Y:S01]  /*6340*/  MOV R39, R2 ;  /* 0x0000000200277202 */ /* 0x000fe20000000f00 */
[----:B------:R-:W-:Y:S06]  /*6350*/  BRA `(.L_x_125) ;  /* 0x00000000000c7947 */ /* 0x000fec0003800000 */
.L_x_126:
[----:B------:R-:W-:Y:S01]  /*6360*/  LOP3.LUT R2, R7, 0x80000, RZ, 0xfc, !PT ;  /* 0x0008000007027812 */ /* 0x000fe200078efcff */
[----:B------:R-:W-:-:S04]  /*6370*/  IMAD.MOV.U32 R38, RZ, RZ, R6 ;  /* 0x000000ffff267224 */ /* 0x000fc800078e0006 */
[----:B------:R-:W-:-:S07]  /*6380*/  IMAD.MOV.U32 R39, RZ, RZ, R2 ;  /* 0x000000ffff277224 */ /* 0x000fce00078e0002 */
.L_x_125:
[----:B------:R-:W-:Y:S05]  /*6390*/  BSYNC.RECONVERGENT B1 ;  /* 0x0000000000017941 */ /* 0x000fea0003800200 */
.L_x_123:
[----:B------:R-:W-:Y:S02]  /*63a0*/  HFMA2 R5, -RZ, RZ, 0, 0 ;  /* 0x00000000ff057431 */ /* 0x000fe400000001ff */
[----:B------:R-:W-:Y:S01]  /*63b0*/  IMAD.MOV.U32 R4, RZ, RZ, R0 ;  /* 0x000000ffff047224 */ /* 0x000fe200078e0000 */
[----:B------:R-:W-:Y:S01]  /*63c0*/  MOV R2, R38 ;  /* 0x0000002600027202 */ /* 0x000fe20000000f00 */
[----:B------:R-:W-:Y:S02]  /*63d0*/  IMAD.MOV.U32 R3, RZ, RZ, R39 ;  /* 0x000000ffff037224 */ /* 0x000fe400078e0027 */
[----:B------:R-:W-:Y:S05]  /*63e0*/  RET.REL.NODEC R4 `(_Z18prepare_svd_kernelILi256E10PayoffCallEviiT0_PKdPiPd) ;  /* 0xffffff9c04047950 */ /* 0x000fea0003c3ffff */
        .weak           $__internal_3_$__cuda_sm20_dsqrt_rn_f64_mediumpath_v1
        .type           $__internal_3_$__cuda_sm20_dsqrt_rn_f64_mediumpath_v1,@function
        .size           $__internal_3_$__cuda_sm20_dsqrt_rn_f64_mediumpath_v1,(.L_x_331 - $__internal_3_$__cuda_sm20_dsqrt_rn_f64_mediumpath_v1)
$__internal_3_$__cuda_sm20_dsqrt_rn_f64_mediumpath_v1:
[----:B------:R-:W-:Y:S01]  /*63f0*/  ISETP.GE.U32.AND P0, PT, R12, -0x3400000, PT ;  /* 0xfcc000000c00780c */ /* 0x000fe20003f06070 */
[----:B------:R-:W-:Y:S01]  /*6400*/  IMAD.MOV.U32 R38, RZ, RZ, R8 ;  /* 0x000000ffff267224 */ /* 0x000fe200078e0008 */
[-C--:B------:R-:W-:Y:S01]  /*6410*/  LOP3.LUT R11, R11, R10.reuse, RZ, 0x3c, !PT ;  /* 0x0000000a0b0b7212 */ /* 0x080fe200078e3cff */
[----:B------:R-:W-:Y:S01]  /*6420*/  BSSY.RECONVERGENT B1, `(.L_x_128) ;  /* 0x000002a000017945 */ /* 0x000fe20003800200 */
[----:B------:R-:W-:Y:S01]  /*6430*/  MOV R8, R9 ;  /* 0x0000000900087202 */ /* 0x000fe20000000f00 */
[----:B------:R-:W-:Y:S01]  /*6440*/  IMAD.MOV.U32 R9, RZ, RZ, R4 ;  /* 0x000000ffff097224 */ /* 0x000fe200078e0004 */
[C---:B------:R-:W-:Y:S01]  /*6450*/  LOP3.LUT R10, R11.reuse, R10, RZ, 0x3c, !PT ;  /* 0x0000000a0b0a7212 */ /* 0x040fe200078e3cff */
[----:B------:R-:W-:Y:S02]  /*6460*/  IMAD.MOV.U32 R39, RZ, RZ, R7 ;  /* 0x000000ffff277224 */ /* 0x000fe400078e0007 */
[----:B------:R-:W-:Y:S01]  /*6470*/  IMAD.MOV.U32 R4, RZ, RZ, R6 ;  /* 0x000000ffff047224 */ /* 0x000fe200078e0006 */
[----:B------:R-:W-:-:S03]  /*6480*/  LOP3.LUT R11, R11, R10, RZ, 0x3c, !PT ;  /* 0x0000000a0b0b7212 */ /* 0x000fc600078e3cff */
[----:B------:R-:W-:Y:S05]  /*6490*/  @!P0 BRA `(.L_x_129) ;  /* 0x0000000000208947 */ /* 0x000fea0003800000 */
[----:B------:R-:W-:-:S10]  /*64a0*/  DFMA.RM R4, R38, R8, R4 ;  /* 0x000000082604722b */ /* 0x000fd40000004004 */
[----:B------:R-:W-:-:S04]  /*64b0*/  IADD3 R6, P0, PT, R4, 0x1, RZ ;  /* 0x0000000104067810 */ /* 0x000fc80007f1e0ff */
[----:B------:R-:W-:-:S06]  /*64c0*/  IADD3.X R7, PT, PT, RZ, R5, RZ, P0, !PT ;  /* 0x00000005ff077210 */ /* 0x000fcc00007fe4ff */
[----:B------:R-:W-:-:S08]  /*64d0*/  DFMA.RP R10, -R4, R6, R10 ;  /* 0x00000006040a722b */ /* 0x000fd0000000810a */
[----:B------:R-:W-:-:S06]  /*64e0*/  DSETP.GT.AND P0, PT, R10, RZ, PT ;  /* 0x000000ff0a00722a */ /* 0x000fcc0003f04000 */
[----:B------:R-:W-:Y:S02]  /*64f0*/  FSEL R4, R6, R4, P0 ;  /* 0x0000000406047208 */ /* 0x000fe40000000000 */
[----:B------:R-:W-:Y:S01]  /*6500*/  FSEL R5, R7, R5, P0 ;  /* 0x0000000507057208 */ /* 0x000fe20000000000 */
[----:B------:R-:W-:Y:S06]  /*6510*/  BRA `(.L_x_130) ;  /* 0x0000000000687947 */ /* 0x000fec0003800000 */
.L_x_129:
[----:B------:R-:W-:-:S14]  /*6520*/  DSETP.NE.AND P0, PT, R10, RZ, PT ;  /* 0x000000ff0a00722a */ /* 0x000fdc0003f05000 */
[----:B------:R-:W-:Y:S05]  /*6530*/  @!P0 BRA `(.L_x_131) ;  /* 0x00000000005c8947 */ /* 0x000fea0003800000 */
[----:B------:R-:W-:-:S13]  /*6540*/  ISETP.GE.AND P0, PT, R11, RZ, PT ;  /* 0x000000ff0b00720c */ /* 0x000fda0003f06270 */
[----:B------:R-:W-:Y:S02]  /*6550*/  @!P0 IMAD.MOV.U32 R4, RZ, RZ, 0x0 ;  /* 0x00000000ff048424 */ /* 0x000fe400078e00ff */
[----:B------:R-:W-:Y:S01]  /*6560*/  @!P0 IMAD.MOV.U32 R5, RZ, RZ, -0x80000 ;  /* 0xfff80000ff058424 */ /* 0x000fe200078e00ff */
[----:B------:R-:W-:Y:S06]  /*6570*/  @!P0 BRA `(.L_x_130) ;  /* 0x0000000000508947 */ /* 0x000fec0003800000 */
[----:B------:R-:W-:-:S13]  /*6580*/  ISETP.GT.AND P0, PT, R11, 0x7fefffff, PT ;  /* 0x7fefffff0b00780c */ /* 0x000fda0003f04270 */
[----:B------:R-:W-:Y:S05]  /*6590*/  @P0 BRA `(.L_x_131) ;  /* 0x0000000000440947 */ /* 0x000fea0003800000 */
[----:B------:R-:W-:Y:S01]  /*65a0*/  DMUL R4, R10, 8.11296384146066816958e+31 ;  /* 0x469000000a047828 */ /* 0x000fe20000000000 */
[----:B------:R-:W-:Y:S01]  /*65b0*/  MOV R6, RZ ;  /* 0x000000ff00067202 */ /* 0x000fe20000000f00 */
[----:B------:R-:W-:Y:S02]  /*65c0*/  IMAD.MOV.U32 R10, RZ, RZ, 0x0 ;  /* 0x00000000ff0a7424 */ /* 0x000fe400078e00ff */
[----:B------:R-:W-:Y:S02]  /*65d0*/  IMAD.MOV.U32 R11, RZ, RZ, 0x3fd80000 ;  /* 0x3fd80000ff0b7424 */ /* 0x000fe400078e00ff */
[----:B------:R-:W0:Y:S02]  /*65e0*/  MUFU.RSQ64H R7, R5 ;  /* 0x0000000500077308 */ /* 0x000e240000001c00 */
[----:B0-----:R-:W-:-:S08]  /*65f0*/  DMUL R8, R6, R6 ;  /* 0x0000000606087228 */ /* 0x001fd00000000000 */
[----:B------:R-:W-:-:S08]  /*6600*/  DFMA R8, R4, -R8, 1 ;  /* 0x3ff000000408742b */ /* 0x000fd00000000808 */
[----:B------:R-:W-:Y:S02]  /*6610*/  DFMA R10, R8, R10, 0.5 ;  /* 0x3fe00000080a742b */ /* 0x000fe4000000000a */
[----:B------:R-:W-:-:S08]  /*6620*/  DMUL R8, R6, R8 ;  /* 0x0000000806087228 */ /* 0x000fd00000000000 */
[----:B------:R-:W-:-:S08]  /*6630*/  DFMA R8, R10, R8, R6 ;  /* 0x000000080a08722b */ /* 0x000fd00000000006 */
[----:B------:R-:W-:-:S08]  /*6640*/  DMUL R6, R4, R8 ;  /* 0x0000000804067228 */ /* 0x000fd00000000000 */
[----:B------:R-:W-:Y:S01]  /*6650*/  DFMA R10, R6, -R6, R4 ;  /* 0x80000006060a722b */ /* 0x000fe20000000004 */
[----:B------:R-:W-:Y:S01]  /*6660*/  IADD3 R5, PT, PT, R9, -0x100000, RZ ;  /* 0xfff0000009057810 */ /* 0x000fe20007ffe0ff */
[----:B------:R-:W-:-:S06]  /*6670*/  IMAD.MOV.U32 R4, RZ, RZ, R8 ;  /* 0x000000ffff047224 */ /* 0x000fcc00078e0008 */
[----:B------:R-:W-:-:S10]  /*6680*/  DFMA R4, R4, R10, R6 ;  /* 0x0000000a0404722b */ /* 0x000fd40000000006 */
[----:B------:R-:W-:Y:S01]  /*6690*/  VIADD R5, R5, 0xfcb00000 ;  /* 0xfcb0000005057836 */ /* 0x000fe20000000000 */
[----:B------:R-:W-:Y:S06]  /*66a0*/  BRA `(.L_x_130) ;  /* 0x0000000000047947 */ /* 0x000fec0003800000 */
.L_x_131:
[----:B------:R-:W-:-:S11]  /*66b0*/  DADD R4, R10, R10 ;  /* 0x000000000a047229 */ /* 0x000fd6000000000a */
.L_x_130:
[----:B------:R-:W-:Y:S05]  /*66c0*/  BSYNC.RECONVERGENT B1 ;  /* 0x0000000000017941 */ /* 0x000fea0003800200 */
.L_x_128:
[----:B------:R-:W-:Y:S01]  /*66d0*/  MOV R6, R0 ;  /* 0x0000000000067202 */ /* 0x000fe20000000f00 */
[----:B------:R-:W-:-:S04]  /*66e0*/  IMAD.MOV.U32 R7, RZ, RZ, 0x0 ;  /* 0x00000000ff077424 */ /* 0x000fc800078e00ff */
[----:B------:R-:W-:Y:S05]  /*66f0*/  RET.REL.NODEC R6 `(_Z18prepare_svd_kernelILi256E10PayoffCallEviiT0_PKdPiPd) ;  /* 0xffffff9806407950 */ /* 0x000fea0003c3ffff */
.L_x_132:
        /* <DEDUP_REMOVED lines=16> */
.L_x_331:


//--------------------- .text._Z21generate_paths_kernelILi256E10PayoffCallEviiT0_ddddPKdPd --------------------------
	.section	.text._Z21generate_paths_kernelILi256E10PayoffCallEviiT0_ddddPKdPd,"ax",@progbits
	.align	128
        .global         _Z21generate_paths_kernelILi256E10PayoffCallEviiT0_ddddPKdPd
        .type           _Z21generate_paths_kernelILi256E10PayoffCallEviiT0_ddddPKdPd,@function
        .size           _Z21generate_paths_kernelILi256E10PayoffCallEviiT0_ddddPKdPd,(.L_x_332 - _Z21generate_paths_kernelILi256E10PayoffCallEviiT0_ddddPKdPd)
        .other          _Z21generate_paths_kernelILi256E10PayoffCallEviiT0_ddddPKdPd,@"STO_CUDA_ENTRY STV_DEFAULT"
_Z21generate_paths_kernelILi256E10PayoffCallEviiT0_ddddPKdPd:
.text._Z21generate_paths_kernelILi256E10PayoffCallEviiT0_ddddPKdPd:
        /* <DEDUP_REMOVED lines=8> */
[----:B------:R-:W0:Y:S01]  /*0080*/  LDCU UR4, c[0x0][0x394] ;  /* 0x00007280ff0477ac */ /* 0x000e220008000800 */
[----:B------:R-:W1:Y:S01]  /*0090*/  LDC.64 R8, c[0x0][0x390] ;  /* 0x0000e400ff087b82 */ /* 0x000e620000000a00 */
[----:B------:R-:W-:Y:S02]  /*00a0*/  IMAD.MOV.U32 R6, RZ, RZ, 0x0 ;  /* 0x00000000ff067424 */ /* 0x000fe400078e00ff */
[----:B------:R-:W-:Y:S01]  /*00b0*/  IMAD.MOV.U32 R7, RZ, RZ, 0x3fd80000 ;  /* 0x3fd80000ff077424 */ /* 0x000fe200078e00ff */
[----:B------:R-:W2:Y:S01]  /*00c0*/  LDCU.64 UR6, c[0x0][0x398] ;  /* 0x00007300ff0677ac */ /* 0x000ea20008000a00 */
[----:B0-----:R-:W0:Y:S01]  /*00d0*/  MUFU.RSQ64H R3, UR4 ;  /* 0x0000000400037d08 */ /* 0x001e220008001c00 */
[----:B------:R-:W-:-:S04]  /*00e0*/  UIADD3 UR4, UPT, UPT, UR4, -0x3500000, URZ ;  /* 0xfcb0000004047890 */ /* 0x000fc8000fffe0ff */
[----:B------:R-:W-:Y:S01]  /*00f0*/  UISETP.GE.U32.AND UP0, UPT, UR4, 0x7ca00000, UPT ;  /* 0x7ca000000400788c */ /* 0x000fe2000bf06070 */
[----:B--2---:R-:W-:Y:S02]  /*0100*/  IMAD.U32 R20, RZ, RZ, UR6 ;  /* 0x00000006ff147e24 */ /* 0x004fe4000f8e00ff */
[----:B------:R-:W-:Y:S02]  /*0110*/  IMAD.U32 R2, RZ, RZ, UR4 ;  /* 0x00000004ff027e24 */ /* 0x000fe4000f8e00ff */
[----:B------:R-:W-:-:S04]  /*0120*/  IMAD.U32 R21, RZ, RZ, UR7 ;  /* 0x00000007ff157e24 */ /* 0x000fc8000f8e00ff */
[----:B0-----:R-:W-:-:S08]  /*0130*/  DMUL R4, R2, R2 ;  /* 0x0000000202047228 */ /* 0x001fd00000000000 */
[----:B-1----:R-:W-:-:S08]  /*0140*/  DFMA R4, -R4, R8, 1 ;  /* 0x3ff000000404742b */ /* 0x002fd00000000108 */
[----:B------:R-:W-:Y:S02]  /*0150*/  DFMA R6, R4, R6, 0.5 ;  /* 0x3fe000000406742b */ /* 0x000fe40000000006 */
[----:B------:R-:W-:-:S08]  /*0160*/  DMUL R4, R2, R4 ;  /* 0x0000000402047228 */ /* 0x000fd00000000000 */
[----:B------:R-:W-:-:S08]  /*0170*/  DFMA R4, R6, R4, R2 ;  /* 0x000000040604722b */ /* 0x000fd00000000002 */
[----:B------:R-:W-:-:S08]  /*0180*/  DMUL R2, R4, R8 ;  /* 0x0000000804027228 */ /* 0x000fd00000000000 */
[----:B------:R-:W-:Y:S01]  /*0190*/  DFMA R6, R2, -R2, R8 ;  /* 0x800000020206722b */ /* 0x000fe20000000008 */
[----:B------:R-:W-:Y:S01]  /*01a0*/  IADD3 R9, PT, PT, R5, -0x100000, RZ ;  /* 0xfff0000005097810 */ /* 0x000fe20007ffe0ff */
[----:B------:R-:W-:-:S06]  /*01b0*/  IMAD.MOV.U32 R8, RZ, RZ, R4 ;  /* 0x000000ffff087224 */ /* 0x000fcc00078e0004 */
[----:B------:R-:W-:Y:S01]  /*01c0*/  DFMA R18, R6, R8, R2 ;  /* 0x000000080612722b */ /* 0x000fe20000000002 */
[----:B------:R-:W-:Y:S10]  /*01d0*/  BRA.U !UP0, `(.L_x_133) ;  /* 0x0000000108087547 */ /* 0x000ff4000b800000 */
[----:B------:R-:W-:-:S07]  /*01e0*/  MOV R0, 0x200 ;  /* 0x0000020000007802 */ /* 0x000fce0000000f00 */
[----:B------:R-:W-:Y:S05]  /*01f0*/  CALL.REL.NOINC `($__internal_4_$__cuda_sm20_dsqrt_rn_f64_mediumpath_v1) ;  /* 0x0000001000587944 */ /* 0x000fea0003c00000 */
.L_x_133:
[----:B------:R-:W0:Y:S01]  /*0200*/  LDC.64 R4, c[0x0][0x3a8] ;  /* 0x0000ea00ff047b82 */ /* 0x000e220000000a00 */
[----:B------:R-:W1:Y:S01]  /*0210*/  LDCU UR4, c[0x0][0x380] ;  /* 0x00007000ff0477ac */ /* 0x000e620008000800 */
[----:B------:R-:W2:Y:S06]  /*0220*/  LDCU.64 UR8, c[0x0][0x390] ;  /* 0x00007200ff0877ac */ /* 0x000eac0008000a00 */
[----:B------:R-:W3:Y:S01]  /*0230*/  LDC.64 R6, c[0x0][0x3a0] ;  /* 0x0000e800ff067b82 */ /* 0x000ee20000000a00 */
[----:B------:R-:W4:Y:S01]  /*0240*/  LDCU.64 UR6, c[0x0][0x358] ;  /* 0x00006b00ff0677ac */ /* 0x000f220008000a00 */
[----:B-1----:R-:W-:Y:S01]  /*0250*/  UISETP.GE.AND UP0, UPT, UR4, 0x2, UPT ;  /* 0x000000020400788c */ /* 0x002fe2000bf06270 */
[----:B0-----:R-:W-:-:S02]  /*0260*/  DMUL R2, R4, -0.5 ;  /* 0xbfe0000004027828 */ /* 0x001fc40000000000 */
[----:B------:R-:W-:-:S06]  /*0270*/  DMUL R18, R18, R4 ;  /* 0x0000000412127228 */ /* 0x000fcc0000000000 */
[----:B---3--:R-:W-:-:S08]  /*0280*/  DFMA R2, R2, R4, R6 ;  /* 0x000000040202722b */ /* 0x008fd00000000006 */
[----:B--2---:R-:W-:Y:S01]  /*0290*/  DMUL R16, R2, UR8 ;  /* 0x0000000802107c28 */ /* 0x004fe20008000000 */
[----:B----4-:R-:W-:Y:S10]  /*02a0*/  BRA.U !UP0, `(.L_x_134) ;  /* 0x0000000908f47547 */ /* 0x010ff4000b800000 */
[----:B------:R-:W-:Y:S02]  /*02b0*/  UISETP.NE.AND UP0, UPT, UR4, 0x2, UPT ;  /* 0x000000020400788c */ /* 0x000fe4000bf05270 */
[----:B------:R-:W-:-:S07]  /*02c0*/  UIADD3 UR5, UPT, UPT, UR4, -0x1, URZ ;  /* 0xffffffff04057890 */ /* 0x000fce000fffe0ff */
[----:B------:R-:W-:Y:S05]  /*02d0*/  BRA.U !UP0, `(.L_x_135) ;  /* 0x0000000508c47547 */ /* 0x000fea000b800000 */
[----:B------:R-:W0:Y:S01]  /*02e0*/  LDC R0, c[0x0][0x384] ;  /* 0x0000e100ff007b82 */ /* 0x000e220000000800 */
[----:B------:R-:W-:-:S04]  /*02f0*/  ULOP3.LUT UR4, UR5, 0xfffffffe, URZ, 0xc0, !UPT ;  /* 0xfffffffe05047892 */ /* 0x000fc8000f8ec0ff */
[----:B------:R-:W-:-:S03]  /*0300*/  UIADD3 UR4, UPT, UPT, -UR4, URZ, URZ ;  /* 0x000000ff04047290 */ /* 0x000fc6000fffe1ff */
[----:B------:R-:W1:Y:S08]  /*0310*/  LDC.64 R14, c[0x0][0x3b0] ;  /* 0x0000ec00ff0e7b82 */ /* 0x000e700000000a00 */
[----:B------:R-:W2:Y:S02]  /*0320*/  LDC.64 R12, c[0x0][0x3b8] ;  /* 0x0000ee00ff0c7b82 */ /* 0x000ea40000000a00 */
.L_x_140:
[----:B-1----:R-:W-:-:S05]  /*0330*/  IMAD.WIDE R26, R23, 0x8, R14 ;  /* 0x00000008171a7825 */ /* 0x002fca00078e020e */
[----:B---3--:R-:W3:Y:S01]  /*0340*/  LDG.E.64.CONSTANT R10, desc[UR6][R26.64] ;  /* 0x000000061a0a7981 */ /* 0x008ee2000c1e9b00 */
[----:B0-----:R-:W-:-:S06]  /*0350*/  IMAD.WIDE R2, R0, 0x8, R26 ;  /* 0x0000000800027825 */ /* 0x001fcc00078e021a */
[----:B------:R-:W4:Y:S01]  /*0360*/  LDG.E.64.CONSTANT R2, desc[UR6][R2.64] ;  /* 0x0000000602027981 */ /* 0x000f22000c1e9b00 */
[----:B------:R-:W-:Y:S01]  /*0370*/  MOV R24, 0x652b82fe ;  /* 0x652b82fe00187802 */ /* 0x000fe20000000f00 */
[----:B------:R-:W-:Y:S01]  /*0380*/  IMAD.MOV.U32 R25, RZ, RZ, 0x3ff71547 ;  /* 0x3ff71547ff197424 */ /* 0x000fe200078e00ff */
[----:B------:R-:W-:Y:S01]  /*0390*/  UMOV UR8, 0xfefa39ef ;  /* 0xfefa39ef00087882 */ /* 0x000fe20000000000 */
        /* <DEDUP_REMOVED lines=21> */
[----:B------:R-:W-:Y:S01]  /*04f0*/  UIADD3 UR4, UPT, UPT, UR4, 0x2, URZ ;  /* 0x0000000204047890 */ /* 0x000fe2000fffe0ff */
[----:B------:R-:W-:Y:S03]  /*0500*/  BSSY.RECONVERGENT B0, `(.L_x_136) ;  /* 0x0000026000007945 */ /* 0x000fe60003800200 */
[----:B------:R-:W-:Y:S01]  /*0510*/  UISETP.NE.AND UP0, UPT, UR4, URZ, UPT ;  /* 0x000000ff0400728c */ /* 0x000fe2000bf05270 */
[----:B---3--:R-:W-:-:S02]  /*0520*/  DFMA R10, R18, R10, R16 ;  /* 0x0000000a120a722b */ /* 0x008fc40000000010 */
[----:B----4-:R-:W-:-:S06]  /*0530*/  DFMA R2, R18, R2, R16 ;  /* 0x000000021202722b */ /* 0x010fcc0000000010 */
[-C--:B------:R-:W-:Y:S02]  /*0540*/  DFMA R8, R10, R24.reuse, 6.75539944105574400000e+15 ;  /* 0x433800000a08742b */ /* 0x080fe40000000018 */
[----:B------:R-:W-:Y:S01]  /*0550*/  FSETP.GEU.AND P0, PT, |R11|, 4.1917929649353027344, PT ;  /* 0x4086232b0b00780b */ /* 0x000fe20003f0e200 */
[----:B------:R-:W-:-:S05]  /*0560*/  DFMA R24, R2, R24, 6.75539944105574400000e+15 ;  /* 0x433800000218742b */ /* 0x000fca0000000018 */
[----:B------:R-:W-:-:S08]  /*0570*/  DADD R4, R8, -6.75539944105574400000e+15 ;  /* 0xc338000008047429 */ /* 0x000fd00000000000 */
[----:B------:R-:W-:-:S08]  /*0580*/  DFMA R6, R4, -UR8, R10 ;  /* 0x8000000804067c2b */ /* 0x000fd0000800000a */
[----:B------:R-:W-:Y:S01]  /*0590*/  DFMA R4, R4, -UR10, R6 ;  /* 0x8000000a04047c2b */ /* 0x000fe20008000006 */
[----:B------:R-:W-:Y:S02]  /*05a0*/  IMAD.MOV.U32 R6, RZ, RZ, -0x35dec16 ;  /* 0xfca213eaff067424 */ /* 0x000fe400078e00ff */
[----:B------:R-:W-:-:S06]  /*05b0*/  IMAD.MOV.U32 R7, RZ, RZ, 0x3e928af3 ;  /* 0x3e928af3ff077424 */ /* 0x000fcc00078e00ff */
[----:B------:R-:W-:-:S08]  /*05c0*/  DFMA R26, R4, UR12, R6 ;  /* 0x0000000c041a7c2b */ /* 0x000fd00008000006 */
[----:B------:R-:W-:-:S08]  /*05d0*/  DFMA R26, R4, R26, UR14 ;  /* 0x0000000e041a7e2b */ /* 0x000fd0000800001a */
[----:B------:R-:W-:-:S08]  /*05e0*/  DFMA R26, R4, R26, UR16 ;  /* 0x00000010041a7e2b */ /* 0x000fd0000800001a */
[----:B------:R-:W-:-:S08]  /*05f0*/  DFMA R26, R4, R26, UR18 ;  /* 0x00000012041a7e2b */ /* 0x000fd0000800001a */
[----:B------:R-:W-:-:S08]  /*0600*/  DFMA R26, R4, R26, UR20 ;  /* 0x00000014041a7e2b */ /* 0x000fd0000800001a */
[----:B------:R-:W-:-:S08]  /*0610*/  DFMA R26, R4, R26, UR22 ;  /* 0x00000016041a7e2b */ /* 0x000fd0000800001a */
[----:B------:R-:W-:-:S08]  /*0620*/  DFMA R26, R4, R26, UR24 ;  /* 0x00000018041a7e2b */ /* 0x000fd0000800001a */
[----:B------:R-:W-:-:S08]  /*0630*/  DFMA R26, R4, R26, UR26 ;  /* 0x0000001a041a7e2b */ /* 0x000fd0000800001a */
[----:B------:R-:W-:-:S08]  /*0640*/  DFMA R26, R4, R26, UR28 ;  /* 0x0000001c041a7e2b */ /* 0x000fd0000800001a */
[----:B------:R-:W-:-:S08]  /*0650*/  DFMA R26, R4, R26, 1 ;  /* 0x3ff00000041a742b */ /* 0x000fd0000000001a */
[----:B------:R-:W-:-:S10]  /*0660*/  DFMA R4, R4, R26, 1 ;  /* 0x3ff000000404742b */ /* 0x000fd4000000001a */
[----:B------:R-:W-:Y:S01]  /*0670*/  LEA R27, R8, R5, 0x14 ;  /* 0x00000005081b7211 */ /* 0x000fe200078ea0ff */
[----:B------:R-:W-:Y:S01]  /*0680*/  IMAD.MOV.U32 R26, RZ, RZ, R4 ;  /* 0x000000ffff1a7224 */ /* 0x000fe200078e0004 */
[----:B------:R-:W-:Y:S06]  /*0690*/  @!P0 BRA `(.L_x_137) ;  /* 0x0000000000308947 */ /* 0x000fec0003800000 */
[----:B------:R-:W-:Y:S01]  /*06a0*/  FSETP.GEU.AND P1, PT, |R11|, 4.2275390625, PT ;  /* 0x408748000b00780b */ /* 0x000fe20003f2e200 */
[C---:B------:R-:W-:Y:S02]  /*06b0*/  DSETP.GEU.AND P0, PT, R10.reuse, RZ, PT ;  /* 0x000000ff0a00722a */ /* 0x040fe40003f0e000 */
[----:B------:R-:W-:-:S10]  /*06c0*/  DADD R10, R10, +INF ;  /* 0x7ff000000a0a7429 */ /* 0x000fd40000000000 */
[----:B------:R-:W-:Y:S02]  /*06d0*/  @!P1 LEA.HI R9, R8, R8, RZ, 0x1 ;  /* 0x0000000808099211 */ /* 0x000fe400078f08ff */
[----:B------:R-:W-:Y:S02]  /*06e0*/  FSEL R26, R10, RZ, P0 ;  /* 0x000000ff0a1a7208 */ /* 0x000fe40000000000 */
[----:B------:R-:W-:Y:S02]  /*06f0*/  @!P1 SHF.R.S32.HI R9, RZ, 0x1, R9 ;  /* 0x00000001ff099819 */ /* 0x000fe40000011409 */
[----:B------:R-:W-:-:S03]  /*0700*/  FSEL R27, R11, RZ, P0 ;  /* 0x000000ff0b1b7208 */ /* 0x000fc60000000000 */
[----:B------:R-:W-:Y:S02]  /*0710*/  @!P1 IMAD.IADD R8, R8, 0x1, -R9 ;  /* 0x0000000108089824 */ /* 0x000fe400078e0a09 */
[----:B------:R-:W-:-:S03]  /*0720*/  @!P1 IMAD R5, R9, 0x100000, R5 ;  /* 0x0010000009059824 */ /* 0x000fc600078e0205 */
[----:B------:R-:W-:Y:S02]  /*0730*/  @!P1 LEA R9, R8, 0x3ff00000, 0x14 ;  /* 0x3ff0000008099811 */ /* 0x000fe400078ea0ff */
[----:B------:R-:W-:-:S06]  /*0740*/  @!P1 MOV R8, RZ ;  /* 0x000000ff00089202 */ /* 0x000fcc0000000f00 */
[----:B------:R-:W-:-:S11]  /*0750*/  @!P1 DMUL R26, R4, R8 ;  /* 0x00000008041a9228 */ /* 0x000fd60000000000 */
.L_x_137:
[----:B------:R-:W-:Y:S05]  /*0760*/  BSYNC.RECONVERGENT B0 ;  /* 0x0000000000007941 */ /* 0x000fea0003800200 */
.L_x_136:
[----:B------:R-:W-:Y:S01]  /*0770*/  DADD R4, R24, -6.75539944105574400000e+15 ;  /* 0xc338000018047429 */ /* 0x000fe20000000000 */
[----:B------:R-:W-:Y:S01]  /*0780*/  FSETP.GEU.AND P0, PT, |R3|, 4.1917929649353027344, PT ;  /* 0x4086232b0300780b */ /* 0x000fe20003f0e200 */
[----:B------:R-:W-:Y:S01]  /*0790*/  DMUL R20, R26, R20 ;  /* 0x000000141a147228 */ /* 0x000fe20000000000 */
[----:B------:R-:W-:Y:S05]  /*07a0*/  BSSY.RECONVERGENT B0, `(.L_x_138) ;  /* 0x000001f000007945 */ /* 0x000fea0003800200 */
[----:B------:R-:W-:-:S08]  /*07b0*/  DFMA R8, R4, -UR8, R2 ;  /* 0x8000000804087c2b */ /* 0x000fd00008000002 */
[----:B------:R-:W-:-:S08]  /*07c0*/  DFMA R4, R4, -UR10, R8 ;  /* 0x8000000a04047c2b */ /* 0x000fd00008000008 */
        /* <DEDUP_REMOVED lines=8> */
[----:B------:R-:W-:Y:S01]  /*0850*/  DFMA R8, R4, R6, UR28 ;  /* 0x0000001c04087e2b */ /* 0x000fe20008000006 */
[----:B--2---:R-:W-:-:S05]  /*0860*/  IMAD.WIDE R6, R23, 0x8, R12 ;  /* 0x0000000817067825 */ /* 0x004fca00078e020c */
[----:B------:R0:W-:Y:S02]  /*0870*/  STG.E.64 desc[UR6][R6.64], R20 ;  /* 0x0000001406007986 */ /* 0x0001e4000c101b06 */
[----:B------:R-:W-:-:S08]  /*0880*/  DFMA R8, R4, R8, 1 ;  /* 0x3ff000000408742b */ /* 0x000fd00000000008 */
[----:B------:R-:W-:-:S10]  /*0890*/  DFMA R8, R4, R8, 1 ;  /* 0x3ff000000408742b */ /* 0x000fd40000000008 */
[----:B------:R-:W-:Y:S02]  /*08a0*/  IMAD R5, R24, 0x100000, R9 ;  /* 0x0010000018057824 */ /* 0x000fe400078e0209 */
[----:B------:R-:W-:Y:S01]  /*08b0*/  IMAD.MOV.U32 R4, RZ, RZ, R8 ;  /* 0x000000ffff047224 */ /* 0x000fe200078e0008 */
[----:B0-----:R-:W-:Y:S06]  /*08c0*/  @!P0 BRA `(.L_x_139) ;  /* 0x0000000000308947 */ /* 0x001fec0003800000 */
[----:B------:R-:W-:Y:S01]  /*08d0*/  FSETP.GEU.AND P1, PT, |R3|, 4.2275390625, PT ;  /* 0x408748000300780b */ /* 0x000fe20003f2e200 */
[C---:B------:R-:W-:Y:S02]  /*08e0*/  DADD R10, R2.reuse, +INF ;  /* 0x7ff00000020a7429 */ /* 0x040fe40000000000 */
[----:B------:R-:W-:-:S08]  /*08f0*/  DSETP.GEU.AND P0, PT, R2, RZ, PT ;  /* 0x000000ff0200722a */ /* 0x000fd00003f0e000 */
[----:B------:R-:W-:Y:S02]  /*0900*/  FSEL R5, R11, RZ, P0 ;  /* 0x000000ff0b057208 */ /* 0x000fe40000000000 */
[----:B------:R-:W-:-:S04]  /*0910*/  @!P1 LEA.HI R4, R24, R24, RZ, 0x1 ;  /* 0x0000001818049211 */ /* 0x000fc800078f08ff */
[----:B------:R-:W-:Y:S02]  /*0920*/  @!P1 SHF.R.S32.HI R3, RZ, 0x1, R4 ;  /* 0x00000001ff039819 */ /* 0x000fe40000011404 */
[----:B------:R-:W-:Y:S02]  /*0930*/  FSEL R4, R10, RZ, P0 ;  /* 0x000000ff0a047208 */ /* 0x000fe40000000000 */
[----:B------:R-:W-:Y:S01]  /*0940*/  @!P1 LEA R9, R3, R9, 0x14 ;  /* 0x0000000903099211 */ /* 0x000fe200078ea0ff */
[----:B------:R-:W-:-:S05]  /*0950*/  @!P1 IMAD.IADD R2, R24, 0x1, -R3 ;  /* 0x0000000118029824 */ /* 0x000fca00078e0a03 */
[----:B------:R-:W-:Y:S01]  /*0960*/  @!P1 LEA R3, R2, 0x3ff00000, 0x14 ;  /* 0x3ff0000002039811 */ /* 0x000fe200078ea0ff */
[----:B------:R-:W-:-:S06]  /*0970*/  @!P1 IMAD.MOV.U32 R2, RZ, RZ, RZ ;  /* 0x000000ffff029224 */ /* 0x000fcc00078e00ff */
[----:B------:R-:W-:-:S11]  /*0980*/  @!P1 DMUL R4, R8, R2 ;  /* 0x0000000208049228 */ /* 0x000fd60000000000 */
.L_x_139:
[----:B------:R-:W-:Y:S05]  /*0990*/  BSYNC.RECONVERGENT B0 ;  /* 0x0000000000007941 */ /* 0x000fea0003800200 */
.L_x_138:
[----:B------:R-:W-:Y:S01]  /*09a0*/  DMUL R20, R20, R4 ;  /* 0x0000000414147228 */ /* 0x000fe20000000000 */
[----:B------:R-:W-:-:S04]  /*09b0*/  IMAD.WIDE R6, R0, 0x8, R6 ;  /* 0x0000000800067825 */ /* 0x000fc800078e0206 */
[----:B------:R-:W-:Y:S02]  /*09c0*/  IMAD R23, R0, 0x2, R23 ;  /* 0x0000000200177824 */ /* 0x000fe400078e0217 */
[----:B------:R3:W-:Y:S01]  /*09d0*/  STG.E.64 desc[UR6][R6.64], R20 ;  /* 0x0000001406007986 */ /* 0x0007e2000c101b06 */
[----:B------:R-:W-:Y:S05]  /*09e0*/  BRA.U UP0, `(.L_x_140) ;  /* 0xfffffff900507547 */ /* 0x000fea000b83ffff */
.L_x_135:
[----:B------:R-:W-:-:S04]  /*09f0*/  ULOP3.LUT UR4, UR5, 0x1, URZ, 0xc0, !UPT ;  /* 0x0000000105047892 */ /* 0x000fc8000f8ec0ff */
[----:B------:R-:W-:-:S09]  /*0a00*/  UISETP.NE.U32.AND UP0, UPT, UR4, 0x1, UPT ;  /* 0x000000010400788c */ /* 0x000fd2000bf05070 */
[----:B------:R-:W-:Y:S05]  /*0a10*/  BRA.U UP0, `(.L_x_134) ;  /* 0x0000000500187547 */ /* 0x000fea000b800000 */
[----:B------:R-:W0:Y:S02]  /*0a20*/  LDC.64 R8, c[0x0][0x3b0] ;  /* 0x0000ec00ff087b82 */ /* 0x000e240000000a00 */
[----:B0-----:R-:W-:-:S05]  /*0a30*/  IMAD.WIDE R8, R23, 0x8, R8 ;  /* 0x0000000817087825 */ /* 0x001fca00078e0208 */
[----:B------:R-:W2:Y:S01]  /*0a40*/  LDG.E.64.CONSTANT R2, desc[UR6][R8.64] ;  /* 0x0000000608027981 */ /* 0x000ea2000c1e9b00 */
[----:B------:R-:W-:Y:S01]  /*0a50*/  IMAD.MOV.U32 R4, RZ, RZ, 0x652b82fe ;  /* 0x652b82feff047424 */ /* 0x000fe200078e00ff */
[----:B------:R-:W-:Y:S01]  /*0a60*/  MOV R5, 0x3ff71547 ;  /* 0x3ff7154700057802 */ /* 0x000fe20000000f00 */
[----:B------:R-:W-:Y:S01]  /*0a70*/  UMOV UR4, 0xfefa39ef ;  /* 0xfefa39ef00047882 */ /* 0x000fe20000000000 */
[----:B------:R-:W-:Y:S01]  /*0a80*/  UMOV UR5, 0x3fe62e42 ;  /* 0x3fe62e4200057882 */ /* 0x000fe20000000000 */
[----:B------:R-:W-:Y:S01]  /*0a90*/  BSSY.RECONVERGENT B0, `(.L_x_141) ;  /* 0x0000039000007945 */ /* 0x000fe20003800200 */
[----:B--2---:R-:W-:-:S08]  /*0aa0*/  DFMA R2, R18, R2, R16 ;  /* 0x000000021202722b */ /* 0x004fd00000000010 */
[----:B------:R-:W-:Y:S02]  /*0ab0*/  DFMA R4, R2, R4, 6.75539944105574400000e+15 ;  /* 0x433800000204742b */ /* 0x000fe40000000004 */
[----:B------:R-:W-:-:S06]  /*0ac0*/  FSETP.GEU.AND P0, PT, |R3|, 4.1917929649353027344, PT ;  /* 0x4086232b0300780b */ /* 0x000fcc0003f0e200 */
[----:B---3--:R-:W-:-:S08]  /*0ad0*/  DADD R6, R4, -6.75539944105574400000e+15 ;  /* 0xc338000004067429 */ /* 0x008fd00000000000 */
[----:B------:R-:W-:Y:S01]  /*0ae0*/  DFMA R10, R6, -UR4, R2 ;  /* 0x80000004060a7c2b */ /* 0x000fe20008000002 */
[----:B------:R-:W-:Y:S01]  /*0af0*/  UMOV UR4, 0x3b39803f ;  /* 0x3b39803f00047882 */ /* 0x000fe20000000000 */
[----:B------:R-:W-:-:S06]  /*0b00*/  UMOV UR5, 0x3c7abc9e ;  /* 0x3c7abc9e00057882 */ /* 0x000fcc0000000000 */
[----:B------:R-:W-:Y:S01]  /*0b10*/  DFMA R6, R6, -UR4, R10 ;  /* 0x8000000406067c2b */ /* 0x000fe2000800000a */
[----:B------:R-:W-:Y:S01]  /*0b20*/  UMOV UR4, 0x69ce2bdf ;  /* 0x69ce2bdf00047882 */ /* 0x000fe20000000000 */
[----:B------:R-:W-:Y:S01]  /*0b30*/  IMAD.MOV.U32 R10, RZ, RZ, -0x35dec16 ;  /* 0xfca213eaff0a7424 */ /* 0x000fe200078e00ff */
[----:B------:R-:W-:Y:S01]  /*0b40*/  UMOV UR5, 0x3e5ade15 ;  /* 0x3e5ade1500057882 */ /* 0x000fe20000000000 */
[----:B------:R-:W-:-:S06]  /*0b50*/  IMAD.MOV.U32 R11, RZ, RZ, 0x3e928af3 ;  /* 0x3e928af3ff0b7424 */ /* 0x000fcc00078e00ff */
[----:B------:R-:W-:Y:S01]  /*0b60*/  DFMA R8, R6, UR4, R10 ;  /* 0x0000000406087c2b */ /* 0x000fe2000800000a */
[----:B------:R-:W-:Y:S01]  /*0b70*/  UMOV UR4, 0x62401315 ;  /* 0x6240131500047882 */ /* 0x000fe20000000000 */
[----:B------:R-:W-:-:S06]  /*0b80*/  UMOV UR5, 0x3ec71dee ;  /* 0x3ec71dee00057882 */ /* 0x000fcc0000000000 */
[----:B------:R-:W-:Y:S01]  /*0b90*/  DFMA R8, R6, R8, UR4 ;  /* 0x0000000406087e2b */ /* 0x000fe20008000008 */
        /* <DEDUP_REMOVED lines=20> */
[----:B------:R-:W-:-:S08]  /*0ce0*/  DFMA R8, R6, R8, UR4 ;  /* 0x0000000406087e2b */ /* 0x000fd00008000008 */
[C---:B------:R-:W-:Y:S02]  /*0cf0*/  DFMA R10, R6.reuse, R8, 1 ;  /* 0x3ff00000060a742b */ /* 0x040fe40000000008 */
[----:B------:R-:W0:Y:S06]  /*0d00*/  LDC.64 R8, c[0x0][0x3b8] ;  /* 0x0000ee00ff087b82 */ /* 0x000e2c0000000a00 */
[----:B------:R-:W-:-:S10]  /*0d10*/  DFMA R10, R6, R10, 1 ;  /* 0x3ff00000060a742b */ /* 0x000fd4000000000a */
[----:B------:R-:W-:Y:S01]  /*0d20*/  IMAD R7, R4, 0x100000, R11 ;  /* 0x0010000004077824 */ /* 0x000fe200078e020b */
[----:B------:R-:W-:Y:S01]  /*0d30*/  MOV R6, R10 ;  /* 0x0000000a00067202 */ /* 0x000fe20000000f00 */
[----:B------:R-:W-:Y:S06]  /*0d40*/  @!P0 BRA `(.L_x_142) ;  /* 0x0000000000348947 */ /* 0x000fec0003800000 */
[----:B------:R-:W-:Y:S01]  /*0d50*/  FSETP.GEU.AND P1, PT, |R3|, 4.2275390625, PT ;  /* 0x408748000300780b */ /* 0x000fe20003f2e200 */
[C---:B------:R-:W-:Y:S02]  /*0d60*/  DADD R6, R2.reuse, +INF ;  /* 0x7ff0000002067429 */ /* 0x040fe40000000000 */
[----:B------:R-:W-:-:S08]  /*0d70*/  DSETP.GEU.AND P0, PT, R2, RZ, PT ;  /* 0x000000ff0200722a */ /* 0x000fd00003f0e000 */
[----:B------:R-:W-:Y:S02]  /*0d80*/  FSEL R6, R6, RZ, P0 ;  /* 0x000000ff06067208 */ /* 0x000fe40000000000 */
[----:B------:R-:W-:Y:S01]  /*0d90*/  @!P1 LEA.HI R0, R4, R4, RZ, 0x1 ;  /* 0x0000000404009211 */ /* 0x000fe200078f08ff */
[----:B------:R-:W-:Y:S01]  /*0da0*/  @!P1 IMAD.MOV.U32 R2, RZ, RZ, R10 ;  /* 0x000000ffff029224 */ /* 0x000fe200078e000a */
[----:B------:R-:W-:Y:S02]  /*0db0*/  FSEL R7, R7, RZ, P0 ;  /* 0x000000ff07077208 */ /* 0x000fe40000000000 */
[----:B------:R-:W-:-:S05]  /*0dc0*/  @!P1 SHF.R.S32.HI R3, RZ, 0x1, R0 ;  /* 0x00000001ff039819 */ /* 0x000fca0000011400 */
[----:B------:R-:W-:Y:S02]  /*0dd0*/  @!P1 IMAD.IADD R4, R4, 0x1, -R3 ;  /* 0x0000000104049824 */ /* 0x000fe400078e0a03 */
[----:B------:R-:W-:-:S03]  /*0de0*/  @!P1 IMAD R3, R3, 0x100000, R11 ;  /* 0x0010000003039824 */ /* 0x000fc600078e020b */
[----:B------:R-:W-:Y:S02]  /*0df0*/  @!P1 LEA R5, R4, 0x3ff00000, 0x14 ;  /* 0x3ff0000004059811 */ /* 0x000fe400078ea0ff */
[----:B------:R-:W-:-:S06]  /*0e00*/  @!P1 MOV R4, RZ ;  /* 0x000000ff00049202 */ /* 0x000fcc0000000f00 */
[----:B------:R-:W-:-:S11]  /*0e10*/  @!P1 DMUL R6, R2, R4 ;  /* 0x0000000402069228 */ /* 0x000fd60000000000 */
.L_x_142:
[----:B------:R-:W-:Y:S05]  /*0e20*/  BSYNC.RECONVERGENT B0 ;  /* 0x0000000000007941 */ /* 0x000fea0003800200 */
.L_x_141:
[----:B------:R-:W-:Y:S01]  /*0e30*/  DMUL R20, R20, R6 ;  /* 0x0000000614147228 */ /* 0x000fe20000000000 */
[C---:B0-----:R-:W-:Y:S01]  /*0e40*/  IMAD.WIDE R8, R23.reuse, 0x8, R8 ;  /* 0x0000000817087825 */ /* 0x041fe200078e0208 */
[----:B------:R-:W0:Y:S05]  /*0e50*/  LDCU UR4, c[0x0][0x384] ;  /* 0x00007080ff0477ac */ /* 0x000e2a0008000800 */
[----:B------:R1:W-:Y:S01]  /*0e60*/  STG.E.64 desc[UR6][R8.64], R20 ;  /* 0x0000001408007986 */ /* 0x0003e2000c101b06 */
[----:B0-----:R-:W-:-:S07]  /*0e70*/  VIADD R23, R23, UR4 ;  /* 0x0000000417177c36 */ /* 0x001fce0008000000 */
.L_x_134:
[----:B---3--:R-:W0:Y:S02]  /*0e80*/  LDC.64 R6, c[0x0][0x3b0] ;  /* 0x0000ec00ff067b82 */ /* 0x008e240000000a00 */
[----:B0-----:R-:W-:-:S06]  /*0e90*/  IMAD.WIDE R6, R23, 0x8, R6 ;  /* 0x0000000817067825 */ /* 0x001fcc00078e0206 */
[----:B------:R-:W2:Y:S01]  /*0ea0*/  LDG.E.64.CONSTANT R6, desc[UR6][R6.64] ;  /* 0x0000000606067981 */ /* 0x000ea2000c1e9b00 */
[----:B------:R-:W-:Y:S01]  /*0eb0*/  IMAD.MOV.U32 R2, RZ, RZ, 0x652b82fe ;  /* 0x652b82feff027424 */ /* 0x000fe200078e00ff */
[----:B------:R-:W-:Y:S01]  /*0ec0*/  UMOV UR4, 0xfefa39ef ;  /* 0xfefa39ef00047882 */ /* 0x000fe20000000000 */
[----:B------:R-:W-:Y:S01]  /*0ed0*/  IMAD.MOV.U32 R3, RZ, RZ, 0x3ff71547 ;  /* 0x3ff71547ff037424 */ /* 0x000fe200078e00ff */
[----:B------:R-:W-:Y:S01]  /*0ee0*/  UMOV UR5, 0x3fe62e42 ;  /* 0x3fe62e4200057882 */ /* 0x000fe20000000000 */
[----:B------:R-:W-:Y:S01]  /*0ef0*/  BSSY.RECONVERGENT B0, `(.L_x_143) ;  /* 0x0000038000007945 */ /* 0x000fe20003800200 */
[----:B--2---:R-:W-:-:S08]  /*0f00*/  DFMA R16, R18, R6, R16 ;  /* 0x000000061210722b */ /* 0x004fd00000000010 */
[----:B------:R-:W-:Y:S02]  /*0f10*/  DFMA R2, R16, R2, 6.75539944105574400000e+15 ;  /* 0x433800001002742b */ /* 0x000fe40000000002 */
[----:B------:R-:W-:-:S06]  /*0f20*/  FSETP.GEU.AND P0, PT, |R17|, 4.1917929649353027344, PT ;  /* 0x4086232b1100780b */ /* 0x000fcc0003f0e200 */
[----:B------:R-:W-:-:S08]  /*0f30*/  DADD R4, R2, -6.75539944105574400000e+15 ;  /* 0xc338000002047429 */ /* 0x000fd00000000000 */
[----:B-1----:R-:W-:Y:S01]  /*0f40*/  DFMA R8, R4, -UR4, R16 ;  /* 0x8000000404087c2b */ /* 0x002fe20008000010 */
[----:B------:R-:W-:Y:S01]  /*0f50*/  UMOV UR4, 0x3b39803f ;  /* 0x3b39803f00047882 */ /* 0x000fe20000000000 */
[----:B------:R-:W-:-:S06]  /*0f60*/  UMOV UR5, 0x3c7abc9e ;  /* 0x3c7abc9e00057882 */ /* 0x000fcc0000000000 */
[----:B------:R-:W-:Y:S01]  /*0f70*/  DFMA R4, R4, -UR4, R8 ;  /* 0x8000000404047c2b */ /* 0x000fe20008000008 */
[----:B------:R-:W-:Y:S01]  /*0f80*/  UMOV UR4, 0x69ce2bdf ;  /* 0x69ce2bdf00047882 */ /* 0x000fe20000000000 */
[----:B------:R-:W-:Y:S01]  /*0f90*/  MOV R8, 0xfca213ea ;  /* 0xfca213ea00087802 */ /* 0x000fe20000000f00 */
[----:B------:R-:W-:Y:S01]  /*0fa0*/  IMAD.MOV.U32 R9, RZ, RZ, 0x3e928af3 ;  /* 0x3e928af3ff097424 */ /* 0x000fe200078e00ff */
[----:B------:R-:W-:-:S05]  /*0fb0*/  UMOV UR5, 0x3e5ade15 ;  /* 0x3e5ade1500057882 */ /* 0x000fca0000000000 */
        /* <DEDUP_REMOVED lines=25> */
[----:B------:R-:W-:-:S08]  /*1150*/  DFMA R6, R4, R6, 1 ;  /* 0x3ff000000406742b */ /* 0x000fd00000000006 */
[----:B------:R-:W-:-:S10]  /*1160*/  DFMA R6, R4, R6, 1 ;  /* 0x3ff000000406742b */ /* 0x000fd40000000006 */
[----:B------:R-:W-:Y:S02]  /*1170*/  IMAD R5, R2, 0x100000, R7 ;  /* 0x0010000002057824 */ /* 0x000fe400078e0207 */
[----:B------:R-:W-:Y:S01]  /*1180*/  IMAD.MOV.U32 R4, RZ, RZ, R6 ;  /* 0x000000ffff047224 */ /* 0x000fe200078e0006 */
[----:B------:R-:W-:Y:S06]  /*1190*/  @!P0 BRA `(.L_x_144) ;  /* 0x0000000000348947 */ /* 0x000fec0003800000 */
[----:B------:R-:W-:Y:S01]  /*11a0*/  FSETP.GEU.AND P1, PT, |R17|, 4.2275390625, PT ;  /* 0x408748001100780b */ /* 0x000fe20003f2e200 */
[C---:B------:R-:W-:Y:S02]  /*11b0*/  DADD R4, R16.reuse, +INF ;  /* 0x7ff0000010047429 */ /* 0x040fe40000000000 */
[----:B------:R-:W-:-:S08]  /*11c0*/  DSETP.GEU.AND P0, PT, R16, RZ, PT ;  /* 0x000000ff1000722a */ /* 0x000fd00003f0e000 */
[----:B------:R-:W-:Y:S02]  /*11d0*/  FSEL R4, R4, RZ, P0 ;  /* 0x000000ff04047208 */ /* 0x000fe40000000000 */
[----:B------:R-:W-:Y:S02]  /*11e0*/  @!P1 LEA.HI R0, R2, R2, RZ, 0x1 ;  /* 0x0000000202009211 */ /* 0x000fe400078f08ff */
[----:B------:R-:W-:Y:S02]  /*11f0*/  FSEL R5, R5, RZ, P0 ;  /* 0x000000ff05057208 */ /* 0x000fe40000000000 */
[----:B------:R-:W-:-:S04]  /*1200*/  @!P1 SHF.R.S32.HI R3, RZ, 0x1, R0 ;  /* 0x00000001ff039819 */ /* 0x000fc80000011400 */
[----:B------:R-:W-:Y:S01]  /*1210*/  @!P1 IADD3 R2, PT, PT, R2, -R3, RZ ;  /* 0x8000000302029210 */ /* 0x000fe20007ffe0ff */
[----:B------:R-:W-:-:S03]  /*1220*/  @!P1 IMAD R3, R3, 0x100000, R7 ;  /* 0x0010000003039824 */ /* 0x000fc600078e0207 */
[----:B------:R-:W-:Y:S01]  /*1230*/  @!P1 LEA R7, R2, 0x3ff00000, 0x14 ;  /* 0x3ff0000002079811 */ /* 0x000fe200078ea0ff */
[----:B------:R-:W-:Y:S02]  /*1240*/  @!P1 IMAD.MOV.U32 R2, RZ, RZ, R6 ;  /* 0x000000ffff029224 */ /* 0x000fe400078e0006 */
[----:B------:R-:W-:-:S06]  /*1250*/  @!P1 IMAD.MOV.U32 R6, RZ, RZ, RZ ;  /* 0x000000ffff069224 */ /* 0x000fcc00078e00ff */
[----:B------:R-:W-:-:S11]  /*1260*/  @!P1 DMUL R4, R2, R6 ;  /* 0x0000000602049228 */ /* 0x000fd60000000000 */
.L_x_144:
[----:B------:R-:W-:Y:S05]  /*1270*/  BSYNC.RECONVERGENT B0 ;  /* 0x0000000000007941 */ /* 0x000fea0003800200 */
.L_x_143:
[----:B------:R-:W0:Y:S01]  /*1280*/  LDCU.64 UR4, c[0x0][0x388] ;  /* 0x00007100ff0477ac */ /* 0x000e220008000a00 */
[----:B------:R-:W1:Y:S01]  /*1290*/  LDC.64 R6, c[0x0][0x3b8] ;  /* 0x0000ee00ff067b82 */ /* 0x000e620000000a00 */
[----:B------:R-:W-:Y:S01]  /*12a0*/  MOV R0, RZ ;  /* 0x000000ff00007202 */ /* 0x000fe20000000f00 */
[----:B------:R-:W-:Y:S01]  /*12b0*/  IMAD.MOV.U32 R2, RZ, RZ, RZ ;  /* 0x000000ffff027224 */ /* 0x000fe200078e00ff */
[----:B0-----:R-:W-:-:S08]  /*12c0*/  DFMA R4, R4, R20, -UR4 ;  /* 0x8000000404047e2b */ /* 0x001fd00008000014 */
[----:B------:R-:W-:Y:S02]  /*12d0*/  DSETP.MAX.AND P0, P1, RZ, R4, PT ;  /* 0x00000004ff00722a */ /* 0x000fe4000390f000 */
[----:B------:R-:W-:-:S04]  /*12e0*/  IMAD.MOV.U32 R3, RZ, RZ, R5 ;  /* 0x000000ffff037224 */ /* 0x000fc800078e0005 */
[----:B------:R-:W-:Y:S01]  /*12f0*/  SEL R2, R2, R4, P0 ;  /* 0x0000000402027207 */ /* 0x000fe20000000000 */
[----:B-1----:R-:W-:Y:S01]  /*1300*/  IMAD.WIDE R4, R23, 0x8, R6 ;  /* 0x0000000817047825 */ /* 0x002fe200078e0206 */
[----:B------:R-:W-:-:S06]  /*1310*/  FSEL R9, R0, R3, P0 ;  /* 0x0000000300097208 */ /* 0x000fcc0000000000 */
[----:B------:R-:W-:-:S04]  /*1320*/  @P1 LOP3.LUT R9, R3, 0x80000, RZ, 0xfc, !PT ;  /* 0x0008000003091812 */ /* 0x000fc800078efcff */
[----:B------:R-:W-:-:S05]  /*1330*/  MOV R3, R9 ;  /* 0x0000000900037202 */ /* 0x000fca0000000f00 */
[----:B------:R-:W-:Y:S01]  /*1340*/  STG.E.64 desc[UR6][R4.64], R2 ;  /* 0x0000000204007986 */ /* 0x000fe2000c101b06 */
[----:B------:R-:W-:Y:S05]  /*1350*/  EXIT ;  /* 0x000000000000794d */ /* 0x000fea0003800000 */
        .weak           $__internal_4_$__cuda_sm20_dsqrt_rn_f64_mediumpath_v1
        .type           $__internal_4_$__cuda_sm20_dsqrt_rn_f64_mediumpath_v1,@function
        .size           $__internal_4_$__cuda_sm20_dsqrt_rn_f64_mediumpath_v1,(.L_x_332 - $__internal_4_$__cuda_sm20_dsqrt_rn_f64_mediumpath_v1)
$__internal_4_$__cuda_sm20_dsqrt_rn_f64_mediumpath_v1:
[----:B------:R-:W-:Y:S01]  /*1360*/  UISETP.GE.U32.AND UP0, UPT, UR4, -0x3400000, UPT ;  /* 0xfcc000000400788c */ /* 0x000fe2000bf06070 */
[----:B------:R-:W-:-:S08]  /*1370*/  IMAD.MOV.U32 R5, RZ, RZ, R9 ;  /* 0x000000ffff057224 */ /* 0x000fd000078e0009 */
[----:B------:R-:W-:Y:S05]  /*1380*/  BRA.U !UP0, `(.L_x_145) ;  /* 0x0000000108247547 */ /* 0x000fea000b800000 */
[----:B------:R-:W-:Y:S01]  /*1390*/  DFMA.RM R2, R6, R4, R2 ;  /* 0x000000040602722b */ /* 0x000fe20000004002 */
[----:B------:R-:W0:Y:S09]  /*13a0*/  LDCU.64 UR4, c[0x0][0x390] ;  /* 0x00007200ff0477ac */ /* 0x000e320008000a00 */
[----:B------:R-:W-:-:S05]  /*13b0*/  IADD3 R4, P0, PT, R2, 0x1, RZ ;  /* 0x0000000102047810 */ /* 0x000fca0007f1e0ff */
[----:B------:R-:W-:-:S06]  /*13c0*/  IMAD.X R5, RZ, RZ, R3, P0 ;  /* 0x000000ffff057224 */ /* 0x000fcc00000e0603 */
[----:B0-----:R-:W-:-:S08]  /*13d0*/  DFMA.RP R6, -R2, R4, UR4 ;  /* 0x0000000402067e2b */ /* 0x001fd00008008104 */
[----:B------:R-:W-:-:S06]  /*13e0*/  DSETP.GT.AND P0, PT, R6, RZ, PT ;  /* 0x000000ff0600722a */ /* 0x000fcc0003f04000 */
[----:B------:R-:W-:Y:S02]  /*13f0*/  FSEL R2, R4, R2, P0 ;  /* 0x0000000204027208 */ /* 0x000fe40000000000 */
[----:B------:R-:W-:Y:S01]  /*1400*/  FSEL R3, R5, R3, P0 ;  /* 0x0000000305037208 */ /* 0x000fe20000000000 */
[----:B------:R-:W-:Y:S06]  /*1410*/  BRA `(.L_x_146) ;  /* 0x00000000006c7947 */ /* 0x000fec0003800000 */
.L_x_145:
[----:B------:R-:W0:Y:S02]  /*1420*/  LDC.64 R4, c[0x0][0x390] ;  /* 0x0000e400ff047b82 */ /* 0x000e240000000a00 */
[----:B0-----:R-:W-:-:S14]  /*1430*/  DSETP.NE.AND P0, PT, R4, RZ, PT ;  /* 0x000000ff0400722a */ /* 0x001fdc0003f05000 */
[----:B------:R-:W-:Y:S05]  /*1440*/  @!P0 BRA `(.L_x_147) ;  /* 0x00000000005c8947 */ /* 0x000fea0003800000 */
[----:B------:R-:W0:Y:S02]  /*1450*/  LDC R6, c[0x0][0x394] ;  /* 0x0000e500ff067b82 */ /* 0x000e240000000800 */
[----:B0-----:R-:W-:-:S13]  /*1460*/  ISETP.GE.AND P0, PT, R6, RZ, PT ;  /* 0x000000ff0600720c */ /* 0x001fda0003f06270 */
[----:B------:R-:W-:Y:S01]  /*1470*/  @!P0 MOV R2, 0x0 ;  /* 0x0000000000028802 */ /* 0x000fe20000000f00 */
[----:B------:R-:W-:Y:S01]  /*1480*/  @!P0 IMAD.MOV.U32 R3, RZ, RZ, -0x80000 ;  /* 0xfff80000ff038424 */ /* 0x000fe200078e00ff */
[----:B------:R-:W-:Y:S06]  /*1490*/  @!P0 BRA `(.L_x_146) ;  /* 0x00000000004c8947 */ /* 0x000fec0003800000 */
[----:B------:R-:W-:-:S13]  /*14a0*/  ISETP.GT.AND P0, PT, R6, 0x7fefffff, PT ;  /* 0x7fefffff0600780c */ /* 0x000fda0003f04270 */
[----:B------:R-:W-:Y:S05]  /*14b0*/  @P0 BRA `(.L_x_147) ;  /* 0x0000000000400947 */ /* 0x000fea0003800000 */
[----:B------:R-:W-:Y:S01]  /*14c0*/  DMUL R2, R4, 8.11296384146066816958e+31 ;  /* 0x4690000004027828 */ /* 0x000fe20000000000 */
[----:B------:R-:W-:Y:S01]  /*14d0*/  MOV R8, 0x0 ;  /* 0x0000000000087802 */ /* 0x000fe20000000f00 */
[----:B------:R-:W-:Y:S02]  /*14e0*/  IMAD.MOV.U32 R4, RZ, RZ, RZ ;  /* 0x000000ffff047224 */ /* 0x000fe400078e00ff */
[----:B------:R-:W-:Y:S02]  /*14f0*/  IMAD.MOV.U32 R9, RZ, RZ, 0x3fd80000 ;  /* 0x3fd80000ff097424 */ /* 0x000fe400078e00ff */
[----:B------:R-:W0:Y:S02]  /*1500*/  MUFU.RSQ64H R5, R3 ;  /* 0x0000000300057308 */ /* 0x000e240000001c00 */
[----:B0-----:R-:W-:-:S08]  /*1510*/  DMUL R6, R4, R4 ;  /* 0x0000000404067228 */ /* 0x001fd00000000000 */
[----:B------:R-:W-:-:S08]  /*1520*/  DFMA R6, R2, -R6, 1 ;  /* 0x3ff000000206742b */ /* 0x000fd00000000806 */
[----:B------:R-:W-:Y:S02]  /*1530*/  DFMA R8, R6, R8, 0.5 ;  /* 0x3fe000000608742b */ /* 0x000fe40000000008 */
[----:B------:R-:W-:-:S08]  /*1540*/  DMUL R6, R4, R6 ;  /* 0x0000000604067228 */ /* 0x000fd00000000000 */
[----:B------:R-:W-:-:S08]  /*1550*/  DFMA R6, R8, R6, R4 ;  /* 0x000000060806722b */ /* 0x000fd00000000004 */
[----:B------:R-:W-:Y:S02]  /*1560*/  DMUL R4, R2, R6 ;  /* 0x0000000602047228 */ /* 0x000fe40000000000 */
[----:B------:R-:W-:-:S06]  /*1570*/  VIADD R7, R7, 0xfff00000 ;  /* 0xfff0000007077836 */ /* 0x000fcc0000000000 */
[----:B------:R-:W-:-:S08]  /*1580*/  DFMA R8, R4, -R4, R2 ;  /* 0x800000040408722b */ /* 0x000fd00000000002 */
[----:B------:R-:W-:-:S10]  /*1590*/  DFMA R2, R6, R8, R4 ;  /* 0x000000080602722b */ /* 0x000fd40000000004 */
[----:B------:R-:W-:Y:S01]  /*15a0*/  IADD3 R3, PT, PT, R3, -0x3500000, RZ ;  /* 0xfcb0000003037810 */ /* 0x000fe20007ffe0ff */
[----:B------:R-:W-:Y:S06]  /*15b0*/  BRA `(.L_x_146) ;  /* 0x0000000000047947 */ /* 0x000fec0003800000 */
.L_x_147:
[----:B------:R-:W-:-:S11]  /*15c0*/  DADD R2, R4, R4 ;  /* 0x0000000004027229 */ /* 0x000fd60000000004 */
.L_x_146:
[----:B------:R-:W-:Y:S01]  /*15d0*/  IMAD.MOV.U32 R18, RZ, RZ, R2 ;  /* 0x000000ffff127224 */ /* 0x000fe200078e0002 */
[----:B------:R-:W-:Y:S01]  /*15e0*/  MOV R2, R0 ;  /* 0x0000000000027202 */ /* 0x000fe20000000f00 */
[----:B------:R-:W-:Y:S02]  /*15f0*/  IMAD.MOV.U32 R19, RZ, RZ, R3 ;  /* 0x000000ffff137224 */ /* 0x000fe400078e0003 */
[----:B------:R-:W-:-:S04]  /*1600*/  IMAD.MOV.U32 R3, RZ, RZ, 0x0 ;  /* 0x00000000ff037424 */ /* 0x000fc800078e00ff */
[----:B------:R-:W-:Y:S05]  /*1610*/  RET.REL.NODEC R2 `(_Z21generate_paths_kernelILi256E10PayoffCallEviiT0_ddddPKdPd) ;  /* 0xffffffe802787950 */ /* 0x000fea0003c3ffff */
.L_x_148:
        /* <DEDUP_REMOVED lines=14> */
.L_x_332:


//--------------------- .text._Z22update_cashflow_kernelILi128E9PayoffPutEviT0_dPKdS3_PKiPd --------------------------
	.section	.text._Z22update_cashflow_kernelILi128E9PayoffPutEviT0_dPKdS3_PKiPd,"ax",@progbits
	.align	128
        .global         _Z22update_cashflow_kernelILi128E9PayoffPutEviT0_dPKdS3_PKiPd
        .type           _Z22update_cashflow_kernelILi128E9PayoffPutEviT0_dPKdS3_PKiPd,@function
        .size           _Z22update_cashflow_kernelILi128E9PayoffPutEviT0_dPKdS3_PKiPd,(.L_x_343 - _Z22update_cashflow_kernelILi128E9PayoffPutEviT0_dPKdS3_PKiPd)
        .other          _Z22update_cashflow_kernelILi128E9PayoffPutEviT0_dPKdS3_PKiPd,@"STO_CUDA_ENTRY STV_DEFAULT"
_Z22update_cashflow_kernelILi128E9PayoffPutEviT0_dPKdS3_PKiPd:
.text._Z22update_cashflow_kernelILi128E9PayoffPutEviT0_dPKdS3_PKiPd:
        /* <DEDUP_REMOVED lines=21> */
.L_x_150:
        /* <DEDUP_REMOVED lines=8> */
.L_x_149:
        /* <DEDUP_REMOVED lines=8> */
.L_x_151:
        /* <DEDUP_REMOVED lines=13> */
[----:B------:R-:W-:Y:S01]  /*0320*/  DADD R22, -R18, UR10 ;  /* 0x0000000a12167e29 */ /* 0x000fe20008000100 */
        /* <DEDUP_REMOVED lines=20> */
.L_x_152:
        /* <DEDUP_REMOVED lines=9> */
.L_x_343:


//--------------------- .text._Z27compute_partial_beta_kernelILi128E9PayoffPutEviT0_PKdS3_S3_PKiPd --------------------------
	.section	.text._Z27compute_partial_beta_kernelILi128E9PayoffPutEviT0_PKdS3_S3_PKiPd,"ax",@progbits
	.align	128
        .global         _Z27compute_partial_beta_kernelILi128E9PayoffPutEviT0_PKdS3_S3_PKiPd
        .type           _Z27compute_partial_beta_kernelILi128E9PayoffPutEviT0_PKdS3_S3_PKiPd,@function
        .size           _Z27compute_partial_beta_kernelILi128E9PayoffPutEviT0_PKdS3_S3_PKiPd,(.L_x_333 - _Z27compute_partial_beta_kernelILi128E9PayoffPutEviT0_PKdS3_S3_PKiPd)
        .other          _Z27compute_partial_beta_kernelILi128E9PayoffPutEviT0_PKdS3_S3_PKiPd,@"STO_CUDA_ENTRY STV_DEFAULT"
_Z27compute_partial_beta_kernelILi128E9PayoffPutEviT0_PKdS3_S3_PKiPd:
.text._Z27compute_partial_beta_kernelILi128E9PayoffPutEviT0_PKdS3_S3_PKiPd:
        /* <DEDUP_REMOVED lines=19> */
.L_x_154:
[----:B------:R-:W-:Y:S05]  /*0130*/  BSYNC.RECONVERGENT B0 ;  /* 0x0000000000007941 */ /* 0x000fea0003800200 */
.L_x_153:
        /* <DEDUP_REMOVED lines=21> */
[----:B------:R-:W-:Y:S05]  /*0290*/  CALL.REL.NOINC `($__internal_5_$__cuda_sm20_dblrcp_rn_slowpath_v3) ;  /* 0x0000000800207944 */ /* 0x000fea0003c00000 */
[----:B------:R-:W-:Y:S02]  /*02a0*/  IMAD.MOV.U32 R10, RZ, RZ, R28 ;  /* 0x000000ffff0a7224 */ /* 0x000fe400078e001c */
[----:B------:R-:W-:-:S07]  /*02b0*/  IMAD.MOV.U32 R11, RZ, RZ, R29 ;  /* 0x000000ffff0b7224 */ /* 0x000fce00078e001d */
.L_x_155:
        /* <DEDUP_REMOVED lines=20> */
.L_x_156:
        /* <DEDUP_REMOVED lines=38> */
[----:B------:R-:W-:Y:S05]  /*0660*/  CALL.REL.NOINC `($__internal_5_$__cuda_sm20_dblrcp_rn_slowpath_v3) ;  /* 0x00000004002c7944 */ /* 0x000fea0003c00000 */
.L_x_159:
        /* <DEDUP_REMOVED lines=14> */
.L_x_160:
[----:B0-----:R-:W-:-:S06]  /*0750*/  IMAD.WIDE R38, R3, 0x8, R24 ;  /* 0x0000000803267825 */ /* 0x001fcc00078e0218 */
[----:B------:R-:W2:Y:S01]  /*0760*/  LDG.E.64.CONSTANT R38, desc[UR6][R38.64] ;  /* 0x0000000626267981 */ /* 0x000ea2000c1e9b00 */
[----:B------:R-:W-:Y:S01]  /*0770*/  CS2R R32, SRZ ;  /* 0x0000000000207805 */ /* 0x000fe2000001ff00 */
[----:B--2---:R-:W-:-:S14]  /*0780*/  DSETP.GEU.AND P0, PT, R38, UR8, PT ;  /* 0x0000000826007e2a */ /* 0x004fdc000bf0e000 */
[----:B------:R-:W0:Y:S02]  /*0790*/  @!P0 LDC.64 R34, c[0x0][0x3a0] ;  /* 0x0000e800ff228b82 */ /* 0x000e240000000a00 */
[----:B0-----:R-:W-:-:S05]  /*07a0*/  @!P0 IMAD.WIDE R34, R3, 0x8, R34 ;  /* 0x0000000803228825 */ /* 0x001fca00078e0222 */
[----:B------:R0:W2:Y:S01]  /*07b0*/  @!P0 LDG.E.64.CONSTANT R32, desc[UR6][R34.64] ;  /* 0x0000000622208981 */ /* 0x0000a2000c1e9b00 */
        /* <DEDUP_REMOVED lines=15> */
.L_x_158:
[----:B------:R-:W-:Y:S05]  /*08b0*/  BSYNC.RECONVERGENT B0 ;  /* 0x0000000000007941 */ /* 0x000fea0003800200 */
.L_x_157:
        /* <DEDUP_REMOVED lines=8> */
.L_x_162:
[----:B------:R-:W0:Y:S01]  /*0940*/  LDS.64 R4, [UR4] ;  /* 0x00000004ff047984 */ /* 0x000e220008000a00 */
[----:B------:R-:W-:Y:S01]  /*0950*/  IMAD.U32 R3, RZ, RZ, UR4 ;  /* 0x00000004ff037e24 */ /* 0x000fe2000f8e00ff */
[----:B0-----:R-:W-:-:S07]  /*0960*/  DADD R6, R44, R4 ;  /* 0x000000002c067229 */ /* 0x001fce0000000004 */
[----:B------:R-:W0:Y:S02]  /*0970*/  ATOMS.CAST.SPIN.64 P1, [R3], R4, R6 ;  /* 0x000000040300758d */ /* 0x000e240001820406 */
[----:B0-----:R-:W-:Y:S05]  /*0980*/  @!P1 BRA `(.L_x_162) ;  /* 0xfffffffc00ec9947 */ /* 0x001fea000383ffff */
[----:B------:R-:W-:Y:S05]  /*0990*/  BSYNC.RECONVERGENT B0 ;  /* 0x0000000000007941 */ /* 0x000fea0003800200 */
.L_x_161:
[----:B------:R-:W-:Y:S01]  /*09a0*/  BSSY.RECONVERGENT B0, `(.L_x_163) ;  /* 0x0000006000007945 */ /* 0x000fe20003800200 */
.L_x_164:
[----:B------:R-:W0:Y:S01]  /*09b0*/  LDS.64 R4, [UR4+0x8] ;  /* 0x00000804ff047984 */ /* 0x000e220008000a00 */
[----:B------:R-:W-:Y:S01]  /*09c0*/  IMAD.U32 R3, RZ, RZ, UR4 ;  /* 0x00000004ff037e24 */ /* 0x000fe2000f8e00ff */
[----:B0-----:R-:W-:-:S07]  /*09d0*/  DADD R6, R42, R4 ;  /* 0x000000002a067229 */ /* 0x001fce0000000004 */
[----:B------:R-:W0:Y:S02]  /*09e0*/  ATOMS.CAST.SPIN.64 P1, [R3+0x8], R4, R6 ;  /* 0x000008040300758d */ /* 0x000e240001820406 */
[----:B0-----:R-:W-:Y:S05]  /*09f0*/  @!P1 BRA `(.L_x_164) ;  /* 0xfffffffc00ec9947 */ /* 0x001fea000383ffff */
[----:B------:R-:W-:Y:S05]  /*0a00*/  BSYNC.RECONVERGENT B0 ;  /* 0x0000000000007941 */ /* 0x000fea0003800200 */
.L_x_163:
[----:B------:R-:W-:Y:S01]  /*0a10*/  BSSY.RECONVERGENT B0, `(.L_x_165) ;  /* 0x0000006000007945 */ /* 0x000fe20003800200 */
.L_x_166:
[----:B------:R-:W0:Y:S01]  /*0a20*/  LDS.64 R4, [UR4+0x10] ;  /* 0x00001004ff047984 */ /* 0x000e220008000a00 */
[----:B------:R-:W-:Y:S01]  /*0a30*/  IMAD.U32 R3, RZ, RZ, UR4 ;  /* 0x00000004ff037e24 */ /* 0x000fe2000f8e00ff */
[----:B0-----:R-:W-:-:S07]  /*0a40*/  DADD R6, R20, R4 ;  /* 0x0000000014067229 */ /* 0x001fce0000000004 */
[----:B------:R-:W0:Y:S02]  /*0a50*/  ATOMS.CAST.SPIN.64 P1, [R3+0x10], R4, R6 ;  /* 0x000010040300758d */ /* 0x000e240001820406 */
[----:B0-----:R-:W-:Y:S05]  /*0a60*/  @!P1 BRA `(.L_x_166) ;  /* 0xfffffffc00ec9947 */ /* 0x001fea000383ffff */
[----:B------:R-:W-:Y:S05]  /*0a70*/  BSYNC.RECONVERGENT B0 ;  /* 0x0000000000007941 */ /* 0x000fea0003800200 */
.L_x_165:
        /* <DEDUP_REMOVED lines=10> */
        .weak           $__internal_5_$__cuda_sm20_dblrcp_rn_slowpath_v3
        .type           $__internal_5_$__cuda_sm20_dblrcp_rn_slowpath_v3,@function
        .size           $__internal_5_$__cuda_sm20_dblrcp_rn_slowpath_v3,(.L_x_333 - $__internal_5_$__cuda_sm20_dblrcp_rn_slowpath_v3)
$__internal_5_$__cuda_sm20_dblrcp_rn_slowpath_v3:
        /* <DEDUP_REMOVED lines=24> */
.L_x_170:
        /* <DEDUP_REMOVED lines=9> */
.L_x_168:
[----:B------:R-:W-:Y:S01]  /*0d30*/  LOP3.LUT R29, R25, 0x80000, RZ, 0xfc, !PT ;  /* 0x00080000191d7812 */ /* 0x000fe200078efcff */
[----:B------:R-:W-:-:S07]  /*0d40*/  IMAD.MOV.U32 R28, RZ, RZ, R24 ;  /* 0x000000ffff1c7224 */ /* 0x000fce00078e0018 */
.L_x_169:
[----:B------:R-:W-:Y:S05]  /*0d50*/  BSYNC.RECONVERGENT B1 ;  /* 0x0000000000017941 */ /* 0x000fea0003800200 */
.L_x_167:
[----:B------:R-:W-:-:S04]  /*0d60*/  IMAD.MOV.U32 R35, RZ, RZ, 0x0 ;  /* 0x00000000ff237424 */ /* 0x000fc800078e00ff */
[----:B------:R-:W-:Y:S05]  /*0d70*/  RET.REL.NODEC R34 `(_Z27compute_partial_beta_kernelILi128E9PayoffPutEviT0_PKdS3_S3_PKiPd) ;  /* 0xfffffff022a07950 */ /* 0x000fea0003c3ffff */
.L_x_171:
        /* <DEDUP_REMOVED lines=16> */
.L_x_333:


//--------------------- .text._Z18prepare_svd_kernelILi256E9PayoffPutEviiT0_PKdPiPd --------------------------
	.section	.text._Z18prepare_svd_kernelILi256E9PayoffPutEviiT0_PKdPiPd,"ax",@progbits
	.align	128
        .global         _Z18prepare_svd_kernelILi256E9PayoffPutEviiT0_PKdPiPd
        .type           _Z18prepare_svd_kernelILi256E9PayoffPutEviiT0_PKdPiPd,@function
        .size           _Z18prepare_svd_kernelILi256E9PayoffPutEviiT0_PKdPiPd,(.L_x_336 - _Z18prepare_svd_kernelILi256E9PayoffPutEviiT0_PKdPiPd)
        .other          _Z18prepare_svd_kernelILi256E9PayoffPutEviiT0_PKdPiPd,@"STO_CUDA_ENTRY STV_DEFAULT"
_Z18prepare_svd_kernelILi256E9PayoffPutEviiT0_PKdPiPd:
.text._Z18prepare_svd_kernelILi256E9PayoffPutEviiT0_PKdPiPd:
        /* <DEDUP_REMOVED lines=33> */
.L_x_178:
        /* <DEDUP_REMOVED lines=16> */
[----:B0-----:R-:W-:-:S06]  /*0310*/  DSETP.GEU.AND P0, PT, R10, R12, PT ;  /* 0x0000000c0a00722a */ /* 0x001fcc0003f0e000 */
[----:B------:R-:W-:-:S05]  /*0320*/  SEL R21, RZ, 0x1, P0 ;  /* 0x00000001ff157807 */ /* 0x000fca0000000000 */
        /* <DEDUP_REMOVED lines=9> */
.L_x_175:
        /* <DEDUP_REMOVED lines=52> */
.L_x_174:
[----:B------:R-:W-:Y:S05]  /*0700*/  BSYNC.RECONVERGENT B0 ;  /* 0x0000000000007941 */ /* 0x000fea0003800200 */
.L_x_173:
        /* <DEDUP_REMOVED lines=10> */
[----:B------:R-:W-:-:S14]  /*07b0*/  DSETP.GEU.OR P0, PT, R10, R12, P0 ;  /* 0x0000000c0a00722a */ /* 0x000fdc000070e400 */
[----:B------:R-:W-:-:S05]  /*07c0*/  @!P0 IMAD R29, R29, 0x8, R0 ;  /* 0x000000081d1d8824 */ /* 0x000fca00078e0200 */
[----:B------:R3:W-:Y:S01]  /*07d0*/  @!P0 STS.64 [R29], R10 ;  /* 0x0000000a1d008388 */ /* 0x0007e20000000a00 */
[----:B--2---:R-:W-:Y:S01]  /*07e0*/  IADD3 R14, PT, PT, R14, R27, RZ ;  /* 0x0000001b0e0e7210 */ /* 0x004fe20007ffe0ff */
[----:B------:R-:W-:Y:S06]  /*07f0*/  BAR.SYNC.DEFER_BLOCKING 0x0 ;  /* 0x0000000000007b1d */ /* 0x000fec0000010000 */
.L_x_176:
        /* <DEDUP_REMOVED lines=22> */
[----:B------:R-:W-:-:S06]  /*0960*/  DSETP.GEU.AND P0, PT, R10, R12, PT ;  /* 0x0000000c0a00722a */ /* 0x000fcc0003f0e000 */
[----:B---3--:R-:W-:Y:S02]  /*0970*/  FSEL R10, R10, RZ, !P0 ;  /* 0x000000ff0a0a7208 */ /* 0x008fe40004000000 */
[----:B------:R-:W-:Y:S02]  /*0980*/  FSEL R11, R11, RZ, !P0 ;  /* 0x000000ff0b0b7208 */ /* 0x000fe40004000000 */
[----:B------:R-:W-:Y:S02]  /*0990*/  FSEL R12, R22, RZ, !P0 ;  /* 0x000000ff160c7208 */ /* 0x000fe40004000000 */
[----:B------:R-:W-:Y:S02]  /*09a0*/  FSEL R13, R23, RZ, !P0 ;  /* 0x000000ff170d7208 */ /* 0x000fe40004000000 */
[----:B------:R-:W-:-:S04]  /*09b0*/  DADD R8, R8, R10 ;  /* 0x0000000008087229 */ /* 0x000fc8000000000a */
[-C--:B------:R-:W-:Y:S02]  /*09c0*/  DFMA R4, R10, R12.reuse, R4 ;  /* 0x0000000c0a04722b */ /* 0x080fe40000000004 */
[----:B------:R-:W-:Y:S02]  /*09d0*/  DADD R6, R6, R12 ;  /* 0x0000000006067229 */ /* 0x000fe4000000000c */
[----:B------:R-:W-:-:S11]  /*09e0*/  DFMA R2, R12, R12, R2 ;  /* 0x0000000c0c02722b */ /* 0x000fd60000000002 */
.L_x_177:
[----:B------:R-:W-:Y:S05]  /*09f0*/  @!P1 BRA `(.L_x_178) ;  /* 0xfffffff800049947 */ /* 0x000fea000383ffff */
.L_x_172:
        /* <DEDUP_REMOVED lines=33> */
.L_x_180:
[----:B-1----:R-:W1:Y:S02]  /*0c10*/  LDS.64 R12, [R25] ;  /* 0x00000000190c7984 */ /* 0x002e640000000a00 */
[----:B-1----:R-:W-:-:S07]  /*0c20*/  DADD R14, R8, R12 ;  /* 0x00000000080e7229 */ /* 0x002fce000000000c */
[----:B------:R-:W1:Y:S02]  /*0c30*/  ATOMS.CAST.SPIN.64 P0, [R25], R12, R14 ;  /* 0x0000000c1900758d */ /* 0x000e64000180040e */
[----:B-1----:R-:W-:Y:S05]  /*0c40*/  @!P0 BRA `(.L_x_180) ;  /* 0xfffffffc00f08947 */ /* 0x002fea000383ffff */
[----:B------:R-:W-:Y:S05]  /*0c50*/  BSYNC.RECONVERGENT B0 ;  /* 0x0000000000007941 */ /* 0x000fea0003800200 */
.L_x_179:
[----:B------:R-:W-:Y:S01]  /*0c60*/  BSSY.RECONVERGENT B0, `(.L_x_181) ;  /* 0x0000005000007945 */ /* 0x000fe20003800200 */
.L_x_182:
[----:B------:R-:W1:Y:S02]  /*0c70*/  LDS.64 R8, [R25+0x8] ;  /* 0x0000080019087984 */ /* 0x000e640000000a00 */
[----:B-1----:R-:W-:-:S07]  /*0c80*/  DADD R10, R6, R8 ;  /* 0x00000000060a7229 */ /* 0x002fce0000000008 */
[----:B------:R-:W1:Y:S02]  /*0c90*/  ATOMS.CAST.SPIN.64 P0, [R25+0x8], R8, R10 ;  /* 0x000008081900758d */ /* 0x000e64000180040a */
[----:B-1----:R-:W-:Y:S05]  /*0ca0*/  @!P0 BRA `(.L_x_182) ;  /* 0xfffffffc00f08947 */ /* 0x002fea000383ffff */
[----:B------:R-:W-:Y:S05]  /*0cb0*/  BSYNC.RECONVERGENT B0 ;  /* 0x0000000000007941 */ /* 0x000fea0003800200 */
.L_x_181:
[----:B------:R-:W-:Y:S01]  /*0cc0*/  BSSY.RECONVERGENT B0, `(.L_x_183) ;  /* 0x0000005000007945 */ /* 0x000fe20003800200 */
.L_x_184:
[----:B------:R-:W1:Y:S02]  /*0cd0*/  LDS.64 R8, [R25+0x10] ;  /* 0x0000100019087984 */ /* 0x000e640000000a00 */
[----:B-1----:R-:W-:-:S07]  /*0ce0*/  DADD R10, R4, R8 ;  /* 0x00000000040a7229 */ /* 0x002fce0000000008 */
[----:B------:R-:W1:Y:S02]  /*0cf0*/  ATOMS.CAST.SPIN.64 P0, [R25+0x10], R8, R10 ;  /* 0x000010081900758d */ /* 0x000e64000180040a */
[----:B-1----:R-:W-:Y:S05]  /*0d00*/  @!P0 BRA `(.L_x_184) ;  /* 0xfffffffc00f08947 */ /* 0x002fea000383ffff */
[----:B------:R-:W-:Y:S05]  /*0d10*/  BSYNC.RECONVERGENT B0 ;  /* 0x0000000000007941 */ /* 0x000fea0003800200 */
.L_x_183:
[----:B------:R-:W-:Y:S01]  /*0d20*/  BSSY.RECONVERGENT B0, `(.L_x_185) ;  /* 0x0000005000007945 */ /* 0x000fe20003800200 */
.L_x_186:
[----:B------:R-:W1:Y:S02]  /*0d30*/  LDS.64 R4, [R25+0x18] ;  /* 0x0000180019047984 */ /* 0x000e640000000a00 */
[----:B-1----:R-:W-:-:S07]  /*0d40*/  DADD R6, R2, R4 ;  /* 0x0000000002067229 */ /* 0x002fce0000000004 */
[----:B------:R-:W1:Y:S02]  /*0d50*/  ATOMS.CAST.SPIN.64 P0, [R25+0x18], R4, R6 ;  /* 0x000018041900758d */ /* 0x000e640001800406 */
[----:B-1----:R-:W-:Y:S05]  /*0d60*/  @!P0 BRA `(.L_x_186) ;  /* 0xfffffffc00f08947 */ /* 0x002fea000383ffff */
[----:B------:R-:W-:Y:S05]  /*0d70*/  BSYNC.RECONVERGENT B0 ;  /* 0x0000000000007941 */ /* 0x000fea0003800200 */
.L_x_185:
        /* <DEDUP_REMOVED lines=40> */
[----:B------:R-:W-:Y:S05]  /*1000*/  CALL.REL.NOINC `($__internal_8_$__cuda_sm20_dsqrt_rn_f64_mediumpath_v1) ;  /* 0x0000005000f87944 */ /* 0x000fea0003c00000 */
[----:B------:R-:W-:Y:S01]  /*1010*/  IMAD.MOV.U32 R60, RZ, RZ, R4 ;  /* 0x000000ffff3c7224 */ /* 0x000fe200078e0004 */
[----:B------:R-:W-:-:S07]  /*1020*/  MOV R61, R5 ;  /* 0x00000005003d7202 */ /* 0x000fce0000000f00 */
.L_x_189:
        /* <DEDUP_REMOVED lines=22> */
[----:B------:R-:W-:Y:S05]  /*1190*/  CALL.REL.NOINC `($__internal_7_$__cuda_sm20_div_rn_f64_full) ;  /* 0x0000004800f47944 */ /* 0x000fea0003c00000 */
[----:B------:R-:W-:Y:S02]  /*11a0*/  IMAD.MOV.U32 R4, RZ, RZ, R2 ;  /* 0x000000ffff047224 */ /* 0x000fe400078e0002 */
[----:B------:R-:W-:-:S07]  /*11b0*/  IMAD.MOV.U32 R5, RZ, RZ, R3 ;  /* 0x000000ffff057224 */ /* 0x000fce00078e0003 */
.L_x_191:
[----:B------:R-:W-:Y:S05]  /*11c0*/  BSYNC.RECONVERGENT B2 ;  /* 0x0000000000027941 */ /* 0x000fea0003800200 */
.L_x_190:
        /* <DEDUP_REMOVED lines=26> */
.L_x_193:
[----:B------:R-:W-:Y:S05]  /*1370*/  BSYNC.RECONVERGENT B2 ;  /* 0x0000000000027941 */ /* 0x000fea0003800200 */
.L_x_192:
        /* <DEDUP_REMOVED lines=15> */
[----:B------:R-:W-:Y:S05]  /*1470*/  CALL.REL.NOINC `($__internal_6_$__cuda_sm20_dblrcp_rn_slowpath_v3) ;  /* 0x0000004400907944 */ /* 0x000fea0003c00000 */
[----:B------:R-:W-:Y:S01]  /*1480*/  IMAD.MOV.U32 R6, RZ, RZ, R4 ;  /* 0x000000ffff067224 */ /* 0x000fe200078e0004 */
[----:B------:R-:W-:-:S07]  /*1490*/  MOV R7, R5 ;  /* 0x0000000500077202 */ /* 0x000fce0000000f00 */
.L_x_195:
[----:B------:R-:W-:Y:S05]  /*14a0*/  BSYNC.RECONVERGENT B2 ;  /* 0x0000000000027941 */ /* 0x000fea0003800200 */
.L_x_194:
        /* <DEDUP_REMOVED lines=60> */
[----:B------:R-:W-:Y:S05]  /*1870*/  CALL.REL.NOINC `($__internal_8_$__cuda_sm20_dsqrt_rn_f64_mediumpath_v1) ;  /* 0x0000004800dc7944 */ /* 0x000fea0003c00000 */
[----:B------:R-:W-:Y:S02]  /*1880*/  IMAD.MOV.U32 R8, RZ, RZ, R4 ;  /* 0x000000ffff087224 */ /* 0x000fe400078e0004 */
[----:B------:R-:W-:-:S07]  /*1890*/  IMAD.MOV.U32 R9, RZ, RZ, R5 ;  /* 0x000000ffff097224 */ /* 0x000fce00078e0005 */
.L_x_199:
[----:B------:R-:W-:Y:S05]  /*18a0*/  BSYNC.RECONVERGENT B3 ;  /* 0x0000000000037941 */ /* 0x000fea0003800200 */
.L_x_198:
        /* <DEDUP_REMOVED lines=26> */
[----:B------:R-:W-:Y:S05]  /*1a50*/  CALL.REL.NOINC `($__internal_7_$__cuda_sm20_div_rn_f64_full) ;  /* 0x0000004000c47944 */ /* 0x000fea0003c00000 */
.L_x_203:
[----:B------:R-:W-:Y:S05]  /*1a60*/  BSYNC.RECONVERGENT B4 ;  /* 0x0000000000047941 */ /* 0x000fea0003800200 */
.L_x_202:
[----:B------:R-:W-:Y:S01]  /*1a70*/  MOV R14, R2 ;  /* 0x00000002000e7202 */ /* 0x000fe20000000f00 */
[----:B------:R-:W-:-:S07]  /*1a80*/  IMAD.MOV.U32 R15, RZ, RZ, R3 ;  /* 0x000000ffff0f7224 */ /* 0x000fce00078e0003 */
.L_x_201:
[----:B------:R-:W-:Y:S05]  /*1a90*/  BSYNC.RECONVERGENT B3 ;  /* 0x0000000000037941 */ /* 0x000fea0003800200 */
.L_x_200:
        /* <DEDUP_REMOVED lines=24> */
.L_x_204:
[----:B------:R-:W-:Y:S05]  /*1c20*/  BSYNC.RECONVERGENT B3 ;  /* 0x0000000000037941 */ /* 0x000fea0003800200 */
.L_x_197:
[----:B------:R-:W-:Y:S05]  /*1c30*/  BSYNC.RECONVERGENT B2 ;  /* 0x0000000000027941 */ /* 0x000fea0003800200 */
.L_x_196:
        /* <DEDUP_REMOVED lines=16> */
.L_x_206:
[----:B------:R-:W-:Y:S05]  /*1d40*/  BSYNC.RECONVERGENT B2 ;  /* 0x0000000000027941 */ /* 0x000fea0003800200 */
.L_x_205:
        /* <DEDUP_REMOVED lines=68> */
[----:B------:R-:W-:Y:S05]  /*2190*/  CALL.REL.NOINC `($__internal_8_$__cuda_sm20_dsqrt_rn_f64_mediumpath_v1) ;  /* 0x0000004000947944 */ /* 0x000fea0003c00000 */
.L_x_210:
[----:B------:R-:W-:Y:S05]  /*21a0*/  BSYNC.RECONVERGENT B3 ;  /* 0x0000000000037941 */ /* 0x000fea0003800200 */
.L_x_209:
        /* <DEDUP_REMOVED lines=27> */
.L_x_214:
[----:B------:R-:W-:Y:S05]  /*2360*/  BSYNC.RECONVERGENT B4 ;  /* 0x0000000000047941 */ /* 0x000fea0003800200 */
.L_x_213:
[----:B------:R-:W-:Y:S02]  /*2370*/  IMAD.MOV.U32 R14, RZ, RZ, R2 ;  /* 0x000000ffff0e7224 */ /* 0x000fe400078e0002 */
[----:B------:R-:W-:-:S07]  /*2380*/  IMAD.MOV.U32 R15, RZ, RZ, R3 ;  /* 0x000000ffff0f7224 */ /* 0x000fce00078e0003 */
.L_x_212:
[----:B------:R-:W-:Y:S05]  /*2390*/  BSYNC.RECONVERGENT B3 ;  /* 0x0000000000037941 */ /* 0x000fea0003800200 */
.L_x_211:
        /* <DEDUP_REMOVED lines=24> */
.L_x_216:
[----:B------:R-:W-:Y:S05]  /*2520*/  BSYNC.RECONVERGENT B3 ;  /* 0x0000000000037941 */ /* 0x000fea0003800200 */
.L_x_215:
[----:B------:R-:W-:Y:S01]  /*2530*/  MOV R4, R2 ;  /* 0x0000000200047202 */ /* 0x000fe20000000f00 */
[----:B------:R-:W-:-:S07]  /*2540*/  IMAD.MOV.U32 R5, RZ, RZ, R3 ;  /* 0x000000ffff057224 */ /* 0x000fce00078e0003 */
.L_x_208:
[----:B------:R-:W-:Y:S05]  /*2550*/  BSYNC.RECONVERGENT B2 ;  /* 0x0000000000027941 */ /* 0x000fea0003800200 */
.L_x_207:
        /* <DEDUP_REMOVED lines=25> */
.L_x_218:
[----:B------:R-:W-:Y:S05]  /*26f0*/  BSYNC.RECONVERGENT B2 ;  /* 0x0000000000027941 */ /* 0x000fea0003800200 */
.L_x_217:
        /* <DEDUP_REMOVED lines=48> */
[----:B------:R-:W-:Y:S05]  /*2a00*/  CALL.REL.NOINC `($__internal_8_$__cuda_sm20_dsqrt_rn_f64_mediumpath_v1) ;  /* 0x0000003800787944 */ /* 0x000fea0003c00000 */
[----:B------:R-:W-:Y:S01]  /*2a10*/  MOV R6, R4 ;  /* 0x0000000400067202 */ /* 0x000fe20000000f00 */
[----:B------:R-:W-:-:S07]  /*2a20*/  IMAD.MOV.U32 R7, RZ, RZ, R5 ;  /* 0x000000ffff077224 */ /* 0x000fce00078e0005 */
.L_x_220:
[----:B------:R-:W-:Y:S05]  /*2a30*/  BSYNC.RECONVERGENT B2 ;  /* 0x0000000000027941 */ /* 0x000fea0003800200 */
.L_x_219:
        /* <DEDUP_REMOVED lines=28> */
.L_x_261:
        /* <DEDUP_REMOVED lines=28> */
[----:B------:R-:W-:Y:S05]  /*2dc0*/  CALL.REL.NOINC `($__internal_7_$__cuda_sm20_div_rn_f64_full) ;  /* 0x0000002c00e87944 */ /* 0x000fea0003c00000 */
.L_x_226:
[----:B------:R-:W-:Y:S05]  /*2dd0*/  BSYNC.RECONVERGENT B4 ;  /* 0x0000000000047941 */ /* 0x000fea0003800200 */
.L_x_225:
        /* <DEDUP_REMOVED lines=33> */
.L_x_228:
[----:B------:R-:W-:Y:S05]  /*2ff0*/  BSYNC.RECONVERGENT B4 ;  /* 0x0000000000047941 */ /* 0x000fea0003800200 */
.L_x_227:
        /* <DEDUP_REMOVED lines=23> */
[----:B------:R-:W-:Y:S05]  /*3170*/  CALL.REL.NOINC `($__internal_7_$__cuda_sm20_div_rn_f64_full) ;  /* 0x0000002800fc7944 */ /* 0x000fea0003c00000 */
.L_x_230:
[----:B------:R-:W-:Y:S05]  /*3180*/  BSYNC.RECONVERGENT B4 ;  /* 0x0000000000047941 */ /* 0x000fea0003800200 */
.L_x_229:
        /* <DEDUP_REMOVED lines=27> */
[----:B------:R-:W-:Y:S05]  /*3340*/  CALL.REL.NOINC `($__internal_8_$__cuda_sm20_dsqrt_rn_f64_mediumpath_v1) ;  /* 0x0000003000287944 */ /* 0x000fea0003c00000 */
[----:B------:R-:W-:Y:S02]  /*3350*/  IMAD.MOV.U32 R8, RZ, RZ, R4 ;  /* 0x000000ffff087224 */ /* 0x000fe400078e0004 */
[----:B------:R-:W-:-:S07]  /*3360*/  IMAD.MOV.U32 R9, RZ, RZ, R5 ;  /* 0x000000ffff097224 */ /* 0x000fce00078e0005 */
.L_x_232:
[----:B------:R-:W-:Y:S05]  /*3370*/  BSYNC.RECONVERGENT B4 ;  /* 0x0000000000047941 */ /* 0x000fea0003800200 */
.L_x_231:
        /* <DEDUP_REMOVED lines=15> */
[----:B------:R-:W-:Y:S05]  /*3470*/  CALL.REL.NOINC `($__internal_6_$__cuda_sm20_dblrcp_rn_slowpath_v3) ;  /* 0x0000002400907944 */ /* 0x000fea0003c00000 */
.L_x_234:
[----:B------:R-:W-:Y:S05]  /*3480*/  BSYNC.RECONVERGENT B4 ;  /* 0x0000000000047941 */ /* 0x000fea0003800200 */
.L_x_233:
[----:B------:R-:W-:-:S11]  /*3490*/  DMUL R2, R4, R2 ;  /* 0x0000000204027228 */ /* 0x000fd60000000000 */
.L_x_224:
[----:B------:R-:W-:Y:S05]  /*34a0*/  BSYNC.RECONVERGENT B3 ;  /* 0x0000000000037941 */ /* 0x000fea0003800200 */
.L_x_223:
        /* <DEDUP_REMOVED lines=57> */
.L_x_238:
[----:B------:R-:W-:Y:S05]  /*3840*/  BSYNC.RECONVERGENT B4 ;  /* 0x0000000000047941 */ /* 0x000fea0003800200 */
.L_x_237:
        /* <DEDUP_REMOVED lines=33> */
.L_x_240:
[----:B------:R-:W-:Y:S05]  /*3a60*/  BSYNC.RECONVERGENT B4 ;  /* 0x0000000000047941 */ /* 0x000fea0003800200 */
.L_x_239:
        /* <DEDUP_REMOVED lines=23> */
[----:B------:R-:W-:Y:S05]  /*3be0*/  CALL.REL.NOINC `($__internal_7_$__cuda_sm20_div_rn_f64_full) ;  /* 0x0000002000607944 */ /* 0x000fea0003c00000 */
.L_x_242:
[----:B------:R-:W-:Y:S05]  /*3bf0*/  BSYNC.RECONVERGENT B4 ;  /* 0x0000000000047941 */ /* 0x000fea0003800200 */
.L_x_241:
        /* <DEDUP_REMOVED lines=27> */
[----:B------:R-:W-:Y:S05]  /*3db0*/  CALL.REL.NOINC `($__internal_8_$__cuda_sm20_dsqrt_rn_f64_mediumpath_v1) ;  /* 0x00000024008c7944 */ /* 0x000fea0003c00000 */
[----:B------:R-:W-:Y:S01]  /*3dc0*/  IMAD.MOV.U32 R8, RZ, RZ, R4 ;  /* 0x000000ffff087224 */ /* 0x000fe200078e0004 */
[----:B------:R-:W-:-:S07]  /*3dd0*/  MOV R9, R5 ;  /* 0x0000000500097202 */ /* 0x000fce0000000f00 */
.L_x_244:
[----:B------:R-:W-:Y:S05]  /*3de0*/  BSYNC.RECONVERGENT B4 ;  /* 0x0000000000047941 */ /* 0x000fea0003800200 */
.L_x_243:
        /* <DEDUP_REMOVED lines=16> */
.L_x_246:
[----:B------:R-:W-:Y:S05]  /*3ef0*/  BSYNC.RECONVERGENT B4 ;  /* 0x0000000000047941 */ /* 0x000fea0003800200 */
.L_x_245:
[----:B------:R-:W-:-:S11]  /*3f00*/  DMUL R2, R4, R2 ;  /* 0x0000000204027228 */ /* 0x000fd60000000000 */
.L_x_236:
[----:B------:R-:W-:Y:S05]  /*3f10*/  BSYNC.RECONVERGENT B3 ;  /* 0x0000000000037941 */ /* 0x000fea0003800200 */
.L_x_235:
        /* <DEDUP_REMOVED lines=57> */
.L_x_250:
[----:B------:R-:W-:Y:S05]  /*42b0*/  BSYNC.RECONVERGENT B4 ;  /* 0x0000000000047941 */ /* 0x000fea0003800200 */
.L_x_249:
        /* <DEDUP_REMOVED lines=33> */
.L_x_252:
[----:B------:R-:W-:Y:S05]  /*44d0*/  BSYNC.RECONVERGENT B4 ;  /* 0x0000000000047941 */ /* 0x000fea0003800200 */
.L_x_251:
        /* <DEDUP_REMOVED lines=24> */
.L_x_254:
[----:B------:R-:W-:Y:S05]  /*4660*/  BSYNC.RECONVERGENT B4 ;  /* 0x0000000000047941 */ /* 0x000fea0003800200 */
.L_x_253:
        /* <DEDUP_REMOVED lines=30> */
.L_x_256:
[----:B------:R-:W-:Y:S05]  /*4850*/  BSYNC.RECONVERGENT B4 ;  /* 0x0000000000047941 */ /* 0x000fea0003800200 */
.L_x_255:
        /* <DEDUP_REMOVED lines=16> */
[----:B------:R-:W-:Y:S01]  /*4960*/  MOV R6, R4 ;  /* 0x0000000400067202 */ /* 0x000fe20000000f00 */
[----:B------:R-:W-:-:S07]  /*4970*/  IMAD.MOV.U32 R7, RZ, RZ, R5 ;  /* 0x000000ffff077224 */ /* 0x000fce00078e0005 */
.L_x_258:
[----:B------:R-:W-:Y:S05]  /*4980*/  BSYNC.RECONVERGENT B4 ;  /* 0x0000000000047941 */ /* 0x000fea0003800200 */
.L_x_257:
[----:B------:R-:W-:Y:S01]  /*4990*/  DMUL R4, R6, R2 ;  /* 0x0000000206047228 */ /* 0x000fe20000000000 */
[----:B------:R-:W-:Y:S01]  /*49a0*/  IMAD.MOV.U32 R2, RZ, RZ, R6 ;  /* 0x000000ffff027224 */ /* 0x000fe200078e0006 */
[----:B------:R-:W-:-:S09]  /*49b0*/  MOV R3, R7 ;  /* 0x0000000700037202 */ /* 0x000fd20000000f00 */
.L_x_248:
[----:B------:R-:W-:Y:S05]  /*49c0*/  BSYNC.RECONVERGENT B3 ;  /* 0x0000000000037941 */ /* 0x000fea0003800200 */
.L_x_247:
        /* <DEDUP_REMOVED lines=57> */
[----:B------:R-:W-:Y:S05]  /*4d60*/  CALL.REL.NOINC `($__internal_8_$__cuda_sm20_dsqrt_rn_f64_mediumpath_v1) ;  /* 0x0000001400a07944 */ /* 0x000fea0003c00000 */
[----:B------:R-:W-:Y:S02]  /*4d70*/  IMAD.MOV.U32 R10, RZ, RZ, R4 ;  /* 0x000000ffff0a7224 */ /* 0x000fe400078e0004 */
[----:B------:R-:W-:-:S07]  /*4d80*/  IMAD.MOV.U32 R11, RZ, RZ, R5 ;  /* 0x000000ffff0b7224 */ /* 0x000fce00078e0005 */
.L_x_260:
[----:B------:R-:W-:Y:S05]  /*4d90*/  BSYNC.RECONVERGENT B3 ;  /* 0x0000000000037941 */ /* 0x000fea0003800200 */
.L_x_259:
[----:B------:R-:W-:Y:S01]  /*4da0*/  MOV R4, 0x812dea11 ;  /* 0x812dea1100047802 */ /* 0x000fe20000000f00 */
[----:B------:R-:W-:Y:S01]  /*4db0*/  IMAD.MOV.U32 R5, RZ, RZ, 0x3d719799 ;  /* 0x3d719799ff057424 */ /* 0x000fe200078e00ff */
[----:B------:R-:W-:Y:S01]  /*4dc0*/  ISETP.GE.U32.AND P0, PT, R54, 0xf, PT ;  /* 0x0000000f3600780c */ /* 0x000fe20003f06070 */
[----:B------:R-:W-:-:S04]  /*4dd0*/  IMAD.MOV.U32 R54, RZ, RZ, R2 ;  /* 0x000000ffff367224 */ /* 0x000fc800078e0002 */
[----:B------:R-:W-:-:S14]  /*4de0*/  DSETP.GE.AND P1, PT, R10, R4, PT ;  /* 0x000000040a00722a */ /* 0x000fdc0003f26000 */
[----:B------:R-:W-:Y:S05]  /*4df0*/  @!P0 BRA P1, `(.L_x_261) ;  /* 0xffffffdc00808947 */ /* 0x000fea000083ffff */
.L_x_222:
[----:B------:R-:W-:Y:S05]  /*4e00*/  BSYNC.RECONVERGENT B2 ;  /* 0x0000000000027941 */ /* 0x000fea0003800200 */
.L_x_221:
        /* <DEDUP_REMOVED lines=93> */
[----:B------:R-:W-:Y:S05]  /*53e0*/  CALL.REL.NOINC `($__internal_6_$__cuda_sm20_dblrcp_rn_slowpath_v3) ;  /* 0x0000000400b47944 */ /* 0x000fea0003c00000 */
.L_x_263:
[----:B------:R-:W-:Y:S05]  /*53f0*/  BSYNC.RECONVERGENT B2 ;  /* 0x0000000000027941 */ /* 0x000fea0003800200 */
.L_x_262:
        /* <DEDUP_REMOVED lines=21> */
[----:B------:R-:W-:Y:S02]  /*5550*/  IMAD.MOV.U32 R8, RZ, RZ, R4 ;  /* 0x000000ffff087224 */ /* 0x000fe400078e0004 */
[----:B------:R-:W-:-:S07]  /*5560*/  IMAD.MOV.U32 R9, RZ, RZ, R5 ;  /* 0x000000ffff097224 */ /* 0x000fce00078e0005 */
.L_x_265:
[----:B------:R-:W-:Y:S05]  /*5570*/  BSYNC.RECONVERGENT B2 ;  /* 0x0000000000027941 */ /* 0x000fea0003800200 */
.L_x_264:
        /* <DEDUP_REMOVED lines=21> */
.L_x_267:
[----:B------:R-:W-:Y:S05]  /*56d0*/  BSYNC.RECONVERGENT B2 ;  /* 0x0000000000027941 */ /* 0x000fea0003800200 */
.L_x_266:
        /* <DEDUP_REMOVED lines=49> */
.L_x_188:
[----:B------:R-:W-:Y:S05]  /*59f0*/  BSYNC.RECONVERGENT B0 ;  /* 0x0000000000007941 */ /* 0x000fea0003800200 */
.L_x_187:
        /* <DEDUP_REMOVED lines=12> */
        .weak           $__internal_6_$__cuda_sm20_dblrcp_rn_slowpath_v3
        .type           $__internal_6_$__cuda_sm20_dblrcp_rn_slowpath_v3,@function
        .size           $__internal_6_$__cuda_sm20_dblrcp_rn_slowpath_v3,($__internal_7_$__cuda_sm20_div_rn_f64_full - $__internal_6_$__cuda_sm20_dblrcp_rn_slowpath_v3)
$__internal_6_$__cuda_sm20_dblrcp_rn_slowpath_v3:
        /* <DEDUP_REMOVED lines=26> */
.L_x_271:
        /* <DEDUP_REMOVED lines=9> */
.L_x_269:
[----:B------:R-:W-:Y:S01]  /*5cf0*/  LOP3.LUT R9, R7, 0x80000, RZ, 0xfc, !PT ;  /* 0x0008000007097812 */ /* 0x000fe200078efcff */
[----:B------:R-:W-:-:S07]  /*5d00*/  IMAD.MOV.U32 R8, RZ, RZ, R6 ;  /* 0x000000ffff087224 */ /* 0x000fce00078e0006 */
.L_x_270:
[----:B------:R-:W-:Y:S05]  /*5d10*/  BSYNC.RECONVERGENT B1 ;  /* 0x0000000000017941 */ /* 0x000fea0003800200 */
.L_x_268:
[----:B------:R-:W-:Y:S02]  /*5d20*/  HFMA2 R7, -RZ, RZ, 0, 0 ;  /* 0x00000000ff077431 */ /* 0x000fe400000001ff */
[----:B------:R-:W-:Y:S01]  /*5d30*/  IMAD.MOV.U32 R6, RZ, RZ, R0 ;  /* 0x000000ffff067224 */ /* 0x000fe200078e0000 */
[----:B------:R-:W-:Y:S01]  /*5d40*/  MOV R4, R8 ;  /* 0x0000000800047202 */ /* 0x000fe20000000f00 */
[----:B------:R-:W-:Y:S02]  /*5d50*/  IMAD.MOV.U32 R5, RZ, RZ, R9 ;  /* 0x000000ffff057224 */ /* 0x000fe400078e0009 */
[----:B------:R-:W-:Y:S05]  /*5d60*/  RET.REL.NODEC R6 `(_Z18prepare_svd_kernelILi256E9PayoffPutEviiT0_PKdPiPd) ;  /* 0xffffffa006a47950 */ /* 0x000fea0003c3ffff */
        .weak           $__internal_7_$__cuda_sm20_div_rn_f64_full
        .type           $__internal_7_$__cuda_sm20_div_rn_f64_full,@function
        .size           $__internal_7_$__cuda_sm20_div_rn_f64_full,($__internal_8_$__cuda_sm20_dsqrt_rn_f64_mediumpath_v1 - $__internal_7_$__cuda_sm20_div_rn_f64_full)
$__internal_7_$__cuda_sm20_div_rn_f64_full:
        /* <DEDUP_REMOVED lines=74> */
.L_x_273:
        /* <DEDUP_REMOVED lines=17> */
.L_x_276:
[----:B------:R-:W-:Y:S01]  /*6320*/  LOP3.LUT R2, R9, 0x80000, RZ, 0xfc, !PT ;  /* 0x0008000009027812 */ /* 0x000fe200078efcff */
[----:B------:R-:W-:-:S03]  /*6330*/  IMAD.MOV.U32 R38, RZ, RZ, R8 ;  /* 0x000000ffff267224 */ /* 0x000fc600078e0008 */
[----:B------:R-:W-:Y:S01]  /*6340*/  MOV R39, R2 ;  /* 0x0000000200277202 */ /* 0x000fe20000000f00 */
[----:B------:R-:W-:Y:S06]  /*6350*/  BRA `(.L_x_274) ;  /* 0x00000000000c7947 */ /* 0x000fec0003800000 */
.L_x_275:
[----:B------:R-:W-:Y:S01]  /*6360*/  LOP3.LUT R2, R7, 0x80000, RZ, 0xfc, !PT ;  /* 0x0008000007027812 */ /* 0x000fe200078efcff */
[----:B------:R-:W-:-:S04]  /*6370*/  IMAD.MOV.U32 R38, RZ, RZ, R6 ;  /* 0x000000ffff267224 */ /* 0x000fc800078e0006 */
[----:B------:R-:W-:-:S07]  /*6380*/  IMAD.MOV.U32 R39, RZ, RZ, R2 ;  /* 0x000000ffff277224 */ /* 0x000fce00078e0002 */
.L_x_274:
[----:B------:R-:W-:Y:S05]  /*6390*/  BSYNC.RECONVERGENT B1 ;  /* 0x0000000000017941 */ /* 0x000fea0003800200 */
.L_x_272:
[----:B------:R-:W-:Y:S02]  /*63a0*/  HFMA2 R5, -RZ, RZ, 0, 0 ;  /* 0x00000000ff057431 */ /* 0x000fe400000001ff */
[----:B------:R-:W-:Y:S01]  /*63b0*/  IMAD.MOV.U32 R4, RZ, RZ, R0 ;  /* 0x000000ffff047224 */ /* 0x000fe200078e0000 */
[----:B------:R-:W-:Y:S01]  /*63c0*/  MOV R2, R38 ;  /* 0x0000002600027202 */ /* 0x000fe20000000f00 */
[----:B------:R-:W-:Y:S02]  /*63d0*/  IMAD.MOV.U32 R3, RZ, RZ, R39 ;  /* 0x000000ffff037224 */ /* 0x000fe400078e0027 */
[----:B------:R-:W-:Y:S05]  /*63e0*/  RET.REL.NODEC R4 `(_Z18prepare_svd_kernelILi256E9PayoffPutEviiT0_PKdPiPd) ;  /* 0xffffff9c04047950 */ /* 0x000fea0003c3ffff */
        .weak           $__internal_8_$__cuda_sm20_dsqrt_rn_f64_mediumpath_v1
        .type           $__internal_8_$__cuda_sm20_dsqrt_rn_f64_mediumpath_v1,@function
        .size           $__internal_8_$__cuda_sm20_dsqrt_rn_f64_mediumpath_v1,(.L_x_336 - $__internal_8_$__cuda_sm20_dsqrt_rn_f64_mediumpath_v1)
$__internal_8_$__cuda_sm20_dsqrt_rn_f64_mediumpath_v1:
        /* <DEDUP_REMOVED lines=19> */
.L_x_278:
        /* <DEDUP_REMOVED lines=25> */
.L_x_280:
[----:B------:R-:W-:-:S11]  /*66b0*/  DADD R4, R10, R10 ;  /* 0x000000000a047229 */ /* 0x000fd6000000000a */
.L_x_279:
[----:B------:R-:W-:Y:S05]  /*66c0*/  BSYNC.RECONVERGENT B1 ;  /* 0x0000000000017941 */ /* 0x000fea0003800200 */
.L_x_277:
[----:B------:R-:W-:Y:S01]  /*66d0*/  MOV R6, R0 ;  /* 0x0000000000067202 */ /* 0x000fe20000000f00 */
[----:B------:R-:W-:-:S04]  /*66e0*/  IMAD.MOV.U32 R7, RZ, RZ, 0x0 ;  /* 0x00000000ff077424 */ /* 0x000fc800078e00ff */
[----:B------:R-:W-:Y:S05]  /*66f0*/  RET.REL.NODEC R6 `(_Z18prepare_svd_kernelILi256E9PayoffPutEviiT0_PKdPiPd) ;  /* 0xffffff9806407950 */ /* 0x000fea0003c3ffff */
.L_x_281:
        /* <DEDUP_REMOVED lines=16> */
.L_x_336:


//--------------------- .text._Z21generate_paths_kernelILi256E9PayoffPutEviiT0_ddddPKdPd --------------------------
	.section	.text._Z21generate_paths_kernelILi256E9PayoffPutEviiT0_ddddPKdPd,"ax",@progbits
	.align	128
        .global         _Z21generate_paths_kernelILi256E9PayoffPutEviiT0_ddddPKdPd
        .type           _Z21generate_paths_kernelILi256E9PayoffPutEviiT0_ddddPKdPd,@function
        .size           _Z21generate_paths_kernelILi256E9PayoffPutEviiT0_ddddPKdPd,(.L_x_337 - _Z21generate_paths_kernelILi256E9PayoffPutEviiT0_ddddPKdPd)
        .other          _Z21generate_paths_kernelILi256E9PayoffPutEviiT0_ddddPKdPd,@"STO_CUDA_ENTRY STV_DEFAULT"
_Z21generate_paths_kernelILi256E9PayoffPutEviiT0_ddddPKdPd:
.text._Z21generate_paths_kernelILi256E9PayoffPutEviiT0_ddddPKdPd:
        /* <DEDUP_REMOVED lines=31> */
[----:B------:R-:W-:Y:S05]  /*01f0*/  CALL.REL.NOINC `($__internal_9_$__cuda_sm20_dsqrt_rn_f64_mediumpath_v1) ;  /* 0x0000001000587944 */ /* 0x000fea0003c00000 */
.L_x_282:
        /* <DEDUP_REMOVED lines=19> */
.L_x_289:
        /* <DEDUP_REMOVED lines=67> */
.L_x_286:
[----:B------:R-:W-:Y:S05]  /*0760*/  BSYNC.RECONVERGENT B0 ;  /* 0x0000000000007941 */ /* 0x000fea0003800200 */
.L_x_285:
        /* <DEDUP_REMOVED lines=34> */
.L_x_288:
[----:B------:R-:W-:Y:S05]  /*0990*/  BSYNC.RECONVERGENT B0 ;  /* 0x0000000000007941 */ /* 0x000fea0003800200 */
.L_x_287:
[----:B------:R-:W-:Y:S01]  /*09a0*/  DMUL R20, R20, R4 ;  /* 0x0000000414147228 */ /* 0x000fe20000000000 */
[----:B------:R-:W-:-:S04]  /*09b0*/  IMAD.WIDE R6, R0, 0x8, R6 ;  /* 0x0000000800067825 */ /* 0x000fc800078e0206 */
[----:B------:R-:W-:Y:S02]  /*09c0*/  IMAD R23, R0, 0x2, R23 ;  /* 0x0000000200177824 */ /* 0x000fe400078e0217 */
[----:B------:R3:W-:Y:S01]  /*09d0*/  STG.E.64 desc[UR6][R6.64], R20 ;  /* 0x0000001406007986 */ /* 0x0007e2000c101b06 */
[----:B------:R-:W-:Y:S05]  /*09e0*/  BRA.U UP0, `(.L_x_289) ;  /* 0xfffffff900507547 */ /* 0x000fea000b83ffff */
.L_x_284:
        /* <DEDUP_REMOVED lines=67> */
.L_x_291:
[----:B------:R-:W-:Y:S05]  /*0e20*/  BSYNC.RECONVERGENT B0 ;  /* 0x0000000000007941 */ /* 0x000fea0003800200 */
.L_x_290:
[----:B------:R-:W-:Y:S01]  /*0e30*/  DMUL R20, R20, R6 ;  /* 0x0000000614147228 */ /* 0x000fe20000000000 */
[C---:B0-----:R-:W-:Y:S01]  /*0e40*/  IMAD.WIDE R8, R23.reuse, 0x8, R8 ;  /* 0x0000000817087825 */ /* 0x041fe200078e0208 */
[----:B------:R-:W0:Y:S05]  /*0e50*/  LDCU UR4, c[0x0][0x384] ;  /* 0x00007080ff0477ac */ /* 0x000e2a0008000800 */
[----:B------:R1:W-:Y:S01]  /*0e60*/  STG.E.64 desc[UR6][R8.64], R20 ;  /* 0x0000001408007986 */ /* 0x0003e2000c101b06 */
[----:B0-----:R-:W-:-:S07]  /*0e70*/  VIADD R23, R23, UR4 ;  /* 0x0000000417177c36 */ /* 0x001fce0008000000 */
.L_x_283:
        /* <DEDUP_REMOVED lines=63> */
.L_x_293:
[----:B------:R-:W-:Y:S05]  /*1270*/  BSYNC.RECONVERGENT B0 ;  /* 0x0000000000007941 */ /* 0x000fea0003800200 */
.L_x_292:
[----:B------:R-:W0:Y:S01]  /*1280*/  LDCU.64 UR4, c[0x0][0x388] ;  /* 0x00007100ff0477ac */ /* 0x000e220008000a00 */
[----:B------:R-:W1:Y:S01]  /*1290*/  LDC.64 R6, c[0x0][0x3b8] ;  /* 0x0000ee00ff067b82 */ /* 0x000e620000000a00 */
[----:B------:R-:W-:Y:S01]  /*12a0*/  MOV R0, RZ ;  /* 0x000000ff00007202 */ /* 0x000fe20000000f00 */
[----:B------:R-:W-:Y:S01]  /*12b0*/  IMAD.MOV.U32 R2, RZ, RZ, RZ ;  /* 0x000000ffff027224 */ /* 0x000fe200078e00ff */
[----:B0-----:R-:W-:-:S08]  /*12c0*/  DFMA R4, R4, -R20, UR4 ;  /* 0x0000000404047e2b */ /* 0x001fd00008000814 */
        /* <DEDUP_REMOVED lines=9> */
        .weak           $__internal_9_$__cuda_sm20_dsqrt_rn_f64_mediumpath_v1
        .type           $__internal_9_$__cuda_sm20_dsqrt_rn_f64_mediumpath_v1,@function
        .size           $__internal_9_$__cuda_sm20_dsqrt_rn_f64_mediumpath_v1,(.L_x_337 - $__internal_9_$__cuda_sm20_dsqrt_rn_f64_mediumpath_v1)
$__internal_9_$__cuda_sm20_dsqrt_rn_f64_mediumpath_v1:
        /* <DEDUP_REMOVED lines=12> */
.L_x_294:
        /* <DEDUP_REMOVED lines=26> */
.L_x_296:
[----:B------:R-:W-:-:S11]  /*15c0*/  DADD R2, R4, R4 ;  /* 0x0000000004027229 */ /* 0x000fd60000000004 */
.L_x_295:
[----:B------:R-:W-:Y:S01]  /*15d0*/  IMAD.MOV.U32 R18, RZ, RZ, R2 ;  /* 0x000000ffff127224 */ /* 0x000fe200078e0002 */
[----:B------:R-:W-:Y:S01]  /*15e0*/  MOV R2, R0 ;  /* 0x0000000000027202 */ /* 0x000fe20000000f00 */
[----:B------:R-:W-:Y:S02]  /*15f0*/  IMAD.MOV.U32 R19, RZ, RZ, R3 ;  /* 0x000000ffff137224 */ /* 0x000fe400078e0003 */
[----:B------:R-:W-:-:S04]  /*1600*/  IMAD.MOV.U32 R3, RZ, RZ, 0x0 ;  /* 0x00000000ff037424 */ /* 0x000fc800078e00ff */
[----:B------:R-:W-:Y:S05]  /*1610*/  RET.REL.NODEC R2 `(_Z21generate_paths_kernelILi256E9PayoffPutEviiT0_ddddPKdPd) ;  /* 0xffffffe802787950 */ /* 0x000fea0003c3ffff */
.L_x_297:
        /* <DEDUP_REMOVED lines=14> */
.L_x_337:


//--------------------- .text._Z24compute_final_sum_kernelILi128EEviidPd --------------------------
	.section	.text._Z24compute_final_sum_kernelILi128EEviidPd,"ax",@progbits
	.align	128
        .global         _Z24compute_final_sum_kernelILi128EEviidPd
        .type           _Z24compute_final_sum_kernelILi128EEviidPd,@function
        .size           _Z24compute_final_sum_kernelILi128EEviidPd,(.L_x_338 - _Z24compute_final_sum_kernelILi128EEviidPd)
        .other          _Z24compute_final_sum_kernelILi128EEviidPd,@"STO_CUDA_ENTRY STV_DEFAULT"
_Z24compute_final_sum_kernelILi128EEviidPd:
.text._Z24compute_final_sum_kernelILi128EEviidPd:
[----:B------:R-:W-:Y:S01]  /*0000*/  LDC R1, c[0x0][0x37c] ;  /* 0x0000df00ff017b82 */ /* 0x000fe20000000800 */
[----:B------:R-:W0:Y:S01]  /*0010*/  S2R R0, SR_TID.X ;  /* 0x0000000000007919 */ /* 0x000e220000002100 */
[----:B------:R-:W0:Y:S01]  /*0020*/  LDCU UR4, c[0x0][0x384] ;  /* 0x00007080ff0477ac */ /* 0x000e220008000800 */
[----:B------:R-:W-:Y:S01]  /*0030*/  BSSY.RECONVERGENT B0, `(.L_x_298) ;  /* 0x0000079000007945 */ /* 0x000fe20003800200 */
[----:B------:R-:W-:Y:S01]  /*0040*/  CS2R R8, SRZ ;  /* 0x0000000000087805 */ /* 0x000fe2000001ff00 */
[----:B------:R-:W1:Y:S01]  /*0050*/  LDCU.64 UR6, c[0x0][0x358] ;  /* 0x00006b00ff0677ac */ /* 0x000e620008000a00 */
[----:B0-----:R-:W-:-:S13]  /*0060*/  ISETP.GE.AND P0, PT, R0, UR4, PT ;  /* 0x0000000400007c0c */ /* 0x001fda000bf06270 */
[----:B-1----:R-:W-:Y:S05]  /*0070*/  @P0 BRA `(.L_x_299) ;  /* 0x0000000400d00947 */ /* 0x002fea0003800000 */
[----:B------:R-:W-:Y:S01]  /*0080*/  LOP3.LUT R2, RZ, R0, RZ, 0x33, !PT ;  /* 0x00000000ff027212 */ /* 0x000fe200078e33ff */
[----:B------:R-:W-:Y:S01]  /*0090*/  BSSY.RECONVERGENT B1, `(.L_x_300) ;  /* 0x0000037000017945 */ /* 0x000fe20003800200 */
[----:B------:R-:W-:Y:S01]  /*00a0*/  IMAD.MOV.U32 R5, RZ, RZ, R0 ;  /* 0x000000ffff057224 */ /* 0x000fe200078e0000 */
[----:B------:R-:W-:Y:S02]  /*00b0*/  CS2R R8, SRZ ;  /* 0x0000000000087805 */ /* 0x000fe4000001ff00 */
[----:B------:R-:W-:-:S05]  /*00c0*/  VIADD R4, R2, UR4 ;  /* 0x0000000402047c36 */ /* 0x000fca0008000000 */
[C---:B------:R-:W-:Y:S02]  /*00d0*/  ISETP.GE.U32.AND P1, PT, R4.reuse, 0x780, PT ;  /* 0x000007800400780c */ /* 0x040fe40003f26070 */
[----:B------:R-:W-:-:S04]  /*00e0*/  LEA.HI R2, R4, 0x1, RZ, 0x19 ;  /* 0x0000000104027811 */ /* 0x000fc800078fc8ff */
[----:B------:R-:W-:-:S04]  /*00f0*/  LOP3.LUT R3, R2, 0xf, RZ, 0xc0, !PT ;  /* 0x0000000f02037812 */ /* 0x000fc800078ec0ff */
[----:B------:R-:W-:-:S03]  /*0100*/  ISETP.NE.AND P0, PT, R3, RZ, PT ;  /* 0x000000ff0300720c */ /* 0x000fc60003f05270 */
[----:B------:R-:W-:Y:S10]  /*0110*/  @!P1 BRA `(.L_x_301) ;  /* 0x0000000000b89947 */ /* 0x000ff40003800000 */
[----:B------:R-:W0:Y:S01]  /*0120*/  LDC.64 R6, c[0x0][0x390] ;  /* 0x0000e400ff067b82 */ /* 0x000e220000000a00 */
[----:B------:R-:W-:Y:S01]  /*0130*/  LOP3.LUT R4, R2, 0x3fffff0, RZ, 0xc0, !PT ;  /* 0x03fffff002047812 */ /* 0x000fe200078ec0ff */
[----:B------:R-:W-:Y:S01]  /*0140*/  IMAD.MOV.U32 R5, RZ, RZ, R0 ;  /* 0x000000ffff057224 */ /* 0x000fe200078e0000 */
[----:B------:R-:W-:-:S03]  /*0150*/  CS2R R8, SRZ ;  /* 0x0000000000087805 */ /* 0x000fc6000001ff00 */
[----:B------:R-:W-:Y:S02]  /*0160*/  IMAD.MOV R4, RZ, RZ, -R4 ;  /* 0x000000ffff047224 */ /* 0x000fe400078e0a04 */
[----:B0-----:R-:W-:-:S03]  /*0170*/  IMAD.WIDE.U32 R6, R0, 0x8, R6 ;  /* 0x0000000800067825 */ /* 0x001fc600078e0006 */
[----:B------:R-:W-:-:S05]  /*0180*/  IADD3 R6, P1, PT, R6, 0x2000, RZ ;  /* 0x0000200006067810 */ /* 0x000fca0007f3e0ff */
[----:B------:R-:W-:-:S08]  /*0190*/  IMAD.X R7, RZ, RZ, R7, P1 ;  /* 0x000000ffff077224 */ /* 0x000fd000008e0607 */
.L_x_302:
[----:B------:R-:W2:Y:S04]  /*01a0*/  LDG.E.64 R20, desc[UR6][R6.64+-0x2000] ;  /* 0xffe0000606147981 */ /* 0x000ea8000c1e1b00 */
[----:B------:R-:W3:Y:S04]  /*01b0*/  LDG.E.64 R18, desc[UR6][R6.64+-0x1c00] ;  /* 0xffe4000606127981 */ /* 0x000ee8000c1e1b00 */
[----:B------:R-:W4:Y:S04]  /*01c0*/  LDG.E.64 R16, desc[UR6][R6.64+-0x1800] ;  /* 0xffe8000606107981 */ /* 0x000f28000c1e1b00 */
[----:B------:R-:W5:Y:S04]  /*01d0*/  LDG.E.64 R14, desc[UR6][R6.64+-0x1400] ;  /* 0xffec0006060e7981 */ /* 0x000f68000c1e1b00 */
[----:B------:R-:W5:Y:S04]  /*01e0*/  LDG.E.64 R12, desc[UR6][R6.64+-0x1000] ;  /* 0xfff00006060c7981 */ /* 0x000f68000c1e1b00 */
[----:B------:R-:W5:Y:S04]  /*01f0*/  LDG.E.64 R10, desc[UR6][R6.64+-0xc00] ;  /* 0xfff40006060a7981 */ /* 0x000f68000c1e1b00 */
[----:B------:R-:W5:Y:S04]  /*0200*/  LDG.E.64 R24, desc[UR6][R6.64+-0x800] ;  /* 0xfff8000606187981 */ /* 0x000f68000c1e1b00 */
[----:B------:R-:W5:Y:S01]  /*0210*/  LDG.E.64 R22, desc[UR6][R6.64+-0x400] ;  /* 0xfffc000606167981 */ /* 0x000f62000c1e1b00 */
[----:B--2---:R-:W-:-:S03]  /*0220*/  DADD R20, R20, R8 ;  /* 0x0000000014147229 */ /* 0x004fc60000000008 */
[----:B------:R-:W2:Y:S05]  /*0230*/  LDG.E.64 R8, desc[UR6][R6.64] ;  /* 0x0000000606087981 */ /* 0x000eaa000c1e1b00 */
[----:B---3--:R-:W-:Y:S02]  /*0240*/  DADD R18, R20, R18 ;  /* 0x0000000014127229 */ /* 0x008fe40000000012 */
[----:B------:R-:W3:Y:S06]  /*0250*/  LDG.E.64 R20, desc[UR6][R6.64+0x400] ;  /* 0x0004000606147981 */ /* 0x000eec000c1e1b00 */
[----:B----4-:R-:W-:-:S02]  /*0260*/  DADD R16, R18, R16 ;  /* 0x0000000012107229 */ /* 0x010fc40000000010 */
[----:B------:R-:W4:Y:S06]  /*0270*/  LDG.E.64 R18, desc[UR6][R6.64+0x800] ;  /* 0x0008000606127981 */ /* 0x000f2c000c1e1b00 */
[----:B-----5:R-:W-:Y:S02]  /*0280*/  DADD R14, R16, R14 ;  /* 0x00000000100e7229 */ /* 0x020fe4000000000e */
[----:B------:R-:W5:Y:S06]  /*0290*/  LDG.E.64 R16, desc[UR6][R6.64+0xc00] ;  /* 0x000c000606107981 */ /* 0x000f6c000c1e1b00 */
[----:B------:R-:W-:-:S02]  /*02a0*/  DADD R12, R14, R12 ;  /* 0x000000000e0c7229 */ /* 0x000fc4000000000c */
[----:B------:R-:W5:Y:S06]  /*02b0*/  LDG.E.64 R14, desc[UR6][R6.64+0x1000] ;  /* 0x00100006060e7981 */ /* 0x000f6c000c1e1b00 */
[----:B------:R-:W-:Y:S02]  /*02c0*/  DADD R10, R12, R10 ;  /* 0x000000000c0a7229 */ /* 0x000fe4000000000a */
[----:B------:R-:W5:Y:S06]  /*02d0*/  LDG.E.64 R12, desc[UR6][R6.64+0x1400] ;  /* 0x00140006060c7981 */ /* 0x000f6c000c1e1b00 */
[----:B------:R-:W-:-:S02]  /*02e0*/  DADD R24, R10, R24 ;  /* 0x000000000a187229 */ /* 0x000fc40000000018 */
[----:B------:R-:W5:Y:S06]  /*02f0*/  LDG.E.64 R10, desc[UR6][R6.64+0x1800] ;  /* 0x00180006060a7981 */ /* 0x000f6c000c1e1b00 */
[----:B------:R-:W-:Y:S02]  /*0300*/  DADD R22, R24, R22 ;  /* 0x0000000018167229 */ /* 0x000fe40000000016 */
[----:B------:R0:W5:Y:S01]  /*0310*/  LDG.E.64 R24, desc[UR6][R6.64+0x1c00] ;  /* 0x001c000606187981 */ /* 0x000162000c1e1b00 */
[----:B------:R-:W-:Y:S02]  /*0320*/  VIADD R4, R4, 0x10 ;  /* 0x0000001004047836 */ /* 0x000fe40000000000 */
[----:B------:R-:W-:-:S03]  /*0330*/  VIADD R5, R5, 0x800 ;  /* 0x0000080005057836 */ /* 0x000fc60000000000 */
[----:B------:R-:W-:Y:S02]  /*0340*/  ISETP.NE.AND P1, PT, R4, RZ, PT ;  /* 0x000000ff0400720c */ /* 0x000fe40003f25270 */
[----:B0-----:R-:W-:-:S05]  /*0350*/  IADD3 R6, P2, PT, R6, 0x4000, RZ ;  /* 0x0000400006067810 */ /* 0x001fca0007f5e0ff */
[----:B------:R-:W-:Y:S01]  /*0360*/  IMAD.X R7, RZ, RZ, R7, P2 ;  /* 0x000000ffff077224 */ /* 0x000fe200010e0607 */
[----:B--2---:R-:W-:-:S08]  /*0370*/  DADD R8, R22, R8 ;  /* 0x0000000016087229 */ /* 0x004fd00000000008 */
[----:B---3--:R-:W-:-:S08]  /*0380*/  DADD R8, R8, R20 ;  /* 0x0000000008087229 */ /* 0x008fd00000000014 */
[----:B----4-:R-:W-:-:S08]  /*0390*/  DADD R8, R8, R18 ;  /* 0x0000000008087229 */ /* 0x010fd00000000012 */
[----:B-----5:R-:W-:-:S08]  /*03a0*/  DADD R8, R8, R16 ;  /* 0x0000000008087229 */ /* 0x020fd00000000010 */
[----:B------:R-:W-:-:S08]  /*03b0*/  DADD R8, R8, R14 ;  /* 0x0000000008087229 */ /* 0x000fd0000000000e */
[----:B------:R-:W-:-:S08]  /*03c0*/  DADD R8, R8, R12 ;  /* 0x0000000008087229 */ /* 0x000fd0000000000c */
[----:B------:R-:W-:-:S08]  /*03d0*/  DADD R8, R8, R10 ;  /* 0x0000000008087229 */ /* 0x000fd0000000000a */
[----:B------:R-:W-:Y:S01]  /*03e0*/  DADD R8, R8, R24 ;  /* 0x0000000008087229 */ /* 0x000fe20000000018 */
[----:B------:R-:W-:Y:S10]  /*03f0*/  @P1 BRA `(.L_x_302) ;  /* 0xfffffffc00681947 */ /* 0x000ff4000383ffff */
.L_x_301:
[----:B------:R-:W-:Y:S05]  /*0400*/  BSYNC.RECONVERGENT B1 ;  /* 0x0000000000017941 */ /* 0x000fea0003800200 */
.L_x_300:
[----:B------:R-:W-:Y:S05]  /*0410*/  @!P0 BRA `(.L_x_299) ;  /* 0x0000000000e88947 */ /* 0x000fea0003800000 */
[----:B------:R-:W-:Y:S01]  /*0420*/  ISETP.GE.U32.AND P0, PT, R3, 0x8, PT ;  /* 0x000000080300780c */ /* 0x000fe20003f06070 */
[----:B------:R-:W-:Y:S01]  /*0430*/  BSSY.RECONVERGENT B1, `(.L_x_303) ;  /* 0x0000017000017945 */ /* 0x000fe20003800200 */
[----:B------:R-:W-:-:S04]  /*0440*/  LOP3.LUT R4, R2, 0x7, RZ, 0xc0, !PT ;  /* 0x0000000702047812 */ /* 0x000fc800078ec0ff */
[----:B------:R-:W-:-:S07]  /*0450*/  ISETP.NE.AND P1, PT, R4, RZ, PT ;  /* 0x000000ff0400720c */ /* 0x000fce0003f25270 */
[----:B------:R-:W-:Y:S06]  /*0460*/  @!P0 BRA `(.L_x_304) ;  /* 0x00000000004c8947 */ /* 0x000fec0003800000 */
[----:B------:R-:W0:Y:S02]  /*0470*/  LDC.64 R22, c[0x0][0x390] ;  /* 0x0000e400ff167b82 */ /* 0x000e240000000a00 */
[----:B0-----:R-:W-:-:S05]  /*0480*/  IMAD.WIDE.U32 R22, R5, 0x8, R22 ;  /* 0x0000000805167825 */ /* 0x001fca00078e0016 */
        /* <DEDUP_REMOVED lines=8> */
[----:B------:R-:W-:Y:S01]  /*0510*/  VIADD R5, R5, 0x400 ;  /* 0x0000040005057836 */ /* 0x000fe20000000000 */
[----:B--2---:R-:W-:-:S08]  /*0520*/  DADD R24, R8, R24 ;  /* 0x0000000008187229 */ /* 0x004fd00000000018 */
[----:B---3--:R-:W-:-:S08]  /*0530*/  DADD R18, R24, R18 ;  /* 0x0000000018127229 */ /* 0x008fd00000000012 */
[----:B----4-:R-:W-:-:S08]  /*0540*/  DADD R16, R18, R16 ;  /* 0x0000000012107229 */ /* 0x010fd00000000010 */
[----:B-----5:R-:W-:-:S08]  /*0550*/  DADD R14, R16, R14 ;  /* 0x00000000100e7229 */ /* 0x020fd0000000000e */
[----:B------:R-:W-:-:S08]  /*0560*/  DADD R12, R14, R12 ;  /* 0x000000000e0c7229 */ /* 0x000fd0000000000c */
[----:B------:R-:W-:-:S08]  /*0570*/  DADD R10, R12, R10 ;  /* 0x000000000c0a7229 */ /* 0x000fd0000000000a */
[----:B------:R-:W-:-:S08]  /*0580*/  DADD R6, R10, R6 ;  /* 0x000000000a067229 */ /* 0x000fd00000000006 */
[----:B------:R-:W-:-:S11]  /*0590*/  DADD R8, R6, R20 ;  /* 0x0000000006087229 */ /* 0x000fd60000000014 */
.L_x_304:
[----:B------:R-:W-:Y:S05]  /*05a0*/  BSYNC.RECONVERGENT B1 ;  /* 0x0000000000017941 */ /* 0x000fea0003800200 */
.L_x_303:
        /* <DEDUP_REMOVED lines=11> */
[----:B------:R-:W5:Y:S01]  /*0660*/  LDG.E.64 R14, desc[UR6][R2.64+0xc00] ;  /* 0x000c0006020e7981 */ /* 0x000f62000c1e1b00 */
[----:B------:R-:W-:Y:S01]  /*0670*/  VIADD R5, R5, 0x200 ;  /* 0x0000020005057836 */ /* 0x000fe20000000000 */
[----:B--2---:R-:W-:-:S08]  /*0680*/  DADD R6, R8, R6 ;  /* 0x0000000008067229 */ /* 0x004fd00000000006 */
[----:B---3--:R-:W-:-:S08]  /*0690*/  DADD R6, R6, R10 ;  /* 0x0000000006067229 */ /* 0x008fd0000000000a */
[----:B----4-:R-:W-:-:S08]  /*06a0*/  DADD R6, R6, R12 ;  /* 0x0000000006067229 */ /* 0x010fd0000000000c */
[----:B-----5:R-:W-:-:S11]  /*06b0*/  DADD R8, R6, R14 ;  /* 0x0000000006087229 */ /* 0x020fd6000000000e */
.L_x_306:
[----:B------:R-:W-:Y:S05]  /*06c0*/  BSYNC.RECONVERGENT B1 ;  /* 0x0000000000017941 */ /* 0x000fea0003800200 */
.L_x_305:
[----:B------:R-:W-:Y:S05]  /*06d0*/  @!P1 BRA `(.L_x_299) ;  /* 0x0000000000389947 */ /* 0x000fea0003800000 */
[----:B------:R-:W0:Y:S01]  /*06e0*/  LDC.64 R2, c[0x0][0x390] ;  /* 0x0000e400ff027b82 */ /* 0x000e220000000a00 */
[----:B------:R-:W-:Y:S02]  /*06f0*/  IMAD.MOV R16, RZ, RZ, -R16 ;  /* 0x000000ffff107224 */ /* 0x000fe400078e0a10 */
[----:B0-----:R-:W-:-:S04]  /*0700*/  IMAD.WIDE.U32 R2, R5, 0x8, R2 ;  /* 0x0000000805027825 */ /* 0x001fc800078e0002 */
[----:B------:R-:W-:Y:S02]  /*0710*/  IMAD.MOV.U32 R4, RZ, RZ, R2 ;  /* 0x000000ffff047224 */ /* 0x000fe400078e0002 */
[----:B------:R-:W-:-:S07]  /*0720*/  IMAD.MOV.U32 R5, RZ, RZ, R3 ;  /* 0x000000ffff057224 */ /* 0x000fce00078e0003 */
.L_x_307:
[----:B------:R-:W-:Y:S02]  /*0730*/  IMAD.MOV.U32 R2, RZ, RZ, R4 ;  /* 0x000000ffff027224 */ /* 0x000fe400078e0004 */
[----:B------:R-:W-:-:S06]  /*0740*/  IMAD.MOV.U32 R3, RZ, RZ, R5 ;  /* 0x000000ffff037224 */ /* 0x000fcc00078e0005 */
[----:B------:R-:W2:Y:S01]  /*0750*/  LDG.E.64 R2, desc[UR6][R2.64] ;  /* 0x0000000602027981 */ /* 0x000ea2000c1e1b00 */
[----:B------:R-:W-:Y:S01]  /*0760*/  VIADD R16, R16, 0x1 ;  /* 0x0000000110107836 */ /* 0x000fe20000000000 */
[----:B------:R-:W-:-:S04]  /*0770*/  IADD3 R4, P1, PT, R4, 0x400, RZ ;  /* 0x0000040004047810 */ /* 0x000fc80007f3e0ff */
[----:B------:R-:W-:Y:S01]  /*0780*/  ISETP.NE.AND P0, PT, R16, RZ, PT ;  /* 0x000000ff1000720c */ /* 0x000fe20003f05270 */
[----:B------:R-:W-:Y:S01]  /*0790*/  IMAD.X R5, RZ, RZ, R5, P1 ;  /* 0x000000ffff057224 */ /* 0x000fe200008e0605 */
[----:B--2---:R-:W-:-:S11]  /*07a0*/  DADD R8, R2, R8 ;  /* 0x0000000002087229 */ /* 0x004fd60000000008 */
[----:B------:R-:W-:Y:S05]  /*07b0*/  @P0 BRA `(.L_x_307) ;  /* 0xfffffffc00dc0947 */ /* 0x000fea000383ffff */
.L_x_299:
[----:B------:R-:W-:Y:S05]  /*07c0*/  BSYNC.RECONVERGENT B0 ;  /* 0x0000000000007941 */ /* 0x000fea0003800200 */
.L_x_298:
[----:B------:R-:W0:Y:S01]  /*07d0*/  S2UR UR5, SR_CgaCtaId ;  /* 0x00000000000579c3 */ /* 0x000e220000008800 */
[----:B------:R-:W-:Y:S01]  /*07e0*/  ISETP.NE.AND P0, PT, R0, RZ, PT ;  /* 0x000000ff0000720c */ /* 0x000fe20003f05270 */
[----:B------:R-:W-:Y:S01]  /*07f0*/  UMOV UR4, 0x400 ;  /* 0x0000040000047882 */ /* 0x000fe20000000000 */
[----:B------:R-:W-:Y:S01]  /*0800*/  BSSY.RECONVERGENT B0, `(.L_x_308) ;  /* 0x0000009000007945 */ /* 0x000fe20003800200 */
[----:B0-----:R-:W-:-:S10]  /*0810*/  ULEA UR4, UR5, UR4, 0x18 ;  /* 0x0000000405047291 */ /* 0x001fd4000f8ec0ff */
[----:B------:R-:W-:Y:S01]  /*0820*/  @!P0 STS.64 [UR4], RZ ;  /* 0x000000ffff008988 */ /* 0x000fe20008000a04 */
[----:B------:R-:W-:Y:S06]  /*0830*/  BAR.SYNC.DEFER_BLOCKING 0x0 ;  /* 0x0000000000007b1d */ /* 0x000fec0000010000 */
.L_x_309:
[----:B------:R-:W0:Y:S01]  /*0840*/  LDS.64 R4, [UR4] ;  /* 0x00000004ff047984 */ /* 0x000e220008000a00 */
[----:B------:R-:W-:Y:S01]  /*0850*/  IMAD.U32 R3, RZ, RZ, UR4 ;  /* 0x00000004ff037e24 */ /* 0x000fe2000f8e00ff */
[----:B0-----:R-:W-:-:S07]  /*0860*/  DADD R6, R8, R4 ;  /* 0x0000000008067229 */ /* 0x001fce0000000004 */
[----:B------:R-:W0:Y:S02]  /*0870*/  ATOMS.CAST.SPIN.64 P1, [R3], R4, R6 ;  /* 0x000000040300758d */ /* 0x000e240001820406 */
[----:B0-----:R-:W-:Y:S05]  /*0880*/  @!P1 BRA `(.L_x_309) ;  /* 0xfffffffc00ec9947 */ /* 0x001fea000383ffff */
[----:B------:R-:W-:Y:S05]  /*0890*/  BSYNC.RECONVERGENT B0 ;  /* 0x0000000000007941 */ /* 0x000fea0003800200 */
.L_x_308:
[----:B------:R-:W-:Y:S06]  /*08a0*/  BAR.SYNC.DEFER_BLOCKING 0x0 ;  /* 0x0000000000007b1d */ /* 0x000fec0000010000 */
[----:B------:R-:W-:Y:S05]  /*08b0*/  @P0 EXIT ;  /* 0x000000000000094d */ /* 0x000fea0003800000 */
[----:B------:R-:W0:Y:S01]  /*08c0*/  LDCU UR5, c[0x0][0x380] ;  /* 0x00007000ff0577ac */ /* 0x000e220008000800 */
[----:B------:R-:W1:Y:S01]  /*08d0*/  LDS.64 R6, [UR4] ;  /* 0x00000004ff067984 */ /* 0x000e620008000a00 */
[----:B------:R-:W-:Y:S01]  /*08e0*/  IMAD.MOV.U32 R2, RZ, RZ, 0x1 ;  /* 0x00000001ff027424 */ /* 0x000fe200078e00ff */
[----:B0-----:R-:W0:Y:S01]  /*08f0*/  I2F.F64 R4, UR5 ;  /* 0x0000000500047d12 */ /* 0x001e220008201c00 */
[----:B------:R-:W1:Y:S07]  /*0900*/  LDCU.64 UR4, c[0x0][0x388] ;  /* 0x00007100ff0477ac */ /* 0x000e6e0008000a00 */
[----:B0-----:R-:W0:Y:S01]  /*0910*/  MUFU.RCP64H R3, R5 ;  /* 0x0000000500037308 */ /* 0x001e220000001800 */
[----:B-1----:R-:W-:-:S02]  /*0920*/  DMUL R6, R6, UR4 ;  /* 0x0000000406067c28 */ /* 0x002fc40008000000 */
[----:B0-----:R-:W-:-:S08]  /*0930*/  DFMA R8, -R4, R2, 1 ;  /* 0x3ff000000408742b */ /* 0x001fd00000000102 */
[----:B------:R-:W-:Y:S01]  /*0940*/  FSETP.GEU.AND P1, PT, |R7|, 6.5827683646048100446e-37, PT ;  /* 0x036000000700780b */ /* 0x000fe20003f2e200 */
        /* <DEDUP_REMOVED lines=10> */
[----:B------:R-:W-:-:S07]  /*09f0*/  MOV R0, 0xa10 ;  /* 0x00000a1000007802 */ /* 0x000fce0000000f00 */
[----:B------:R-:W-:Y:S05]  /*0a00*/  CALL.REL.NOINC `($__internal_10_$__cuda_sm20_div_rn_f64_full) ;  /* 0x0000000000147944 */ /* 0x000fea0003c00000 */
[----:B------:R-:W-:Y:S02]  /*0a10*/  IMAD.MOV.U32 R2, RZ, RZ, R12 ;  /* 0x000000ffff027224 */ /* 0x000fe400078e000c */
[----:B------:R-:W-:-:S07]  /*0a20*/  IMAD.MOV.U32 R3, RZ, RZ, R13 ;  /* 0x000000ffff037224 */ /* 0x000fce00078e000d */
.L_x_310:
[----:B------:R-:W0:Y:S02]  /*0a30*/  LDC.64 R4, c[0x0][0x390] ;  /* 0x0000e400ff047b82 */ /* 0x000e240000000a00 */
[----:B0-----:R-:W-:Y:S01]  /*0a40*/  STG.E.64 desc[UR6][R4.64], R2 ;  /* 0x0000000204007986 */ /* 0x001fe2000c101b06 */
[----:B------:R-:W-:Y:S05]  /*0a50*/  EXIT ;  /* 0x000000000000794d */ /* 0x000fea0003800000 */
        .weak           $__internal_10_$__cuda_sm20_div_rn_f64_full
        .type           $__internal_10_$__cuda_sm20_div_rn_f64_full,@function
        .size           $__internal_10_$__cuda_sm20_div_rn_f64_full,(.L_x_338 - $__internal_10_$__cuda_sm20_div_rn_f64_full)
$__internal_10_$__cuda_sm20_div_rn_f64_full:
[C---:B------:R-:W-:Y:S01]  /*0a60*/  FSETP.GEU.AND P0, PT, |R5|.reuse, 1.469367938527859385e-39, PT ;  /* 0x001000000500780b */ /* 0x040fe20003f0e200 */
[----:B------:R-:W-:Y:S01]  /*0a70*/  IMAD.MOV.U32 R8, RZ, RZ, 0x1 ;  /* 0x00000001ff087424 */ /* 0x000fe200078e00ff */
[C---:B------:R-:W-:Y:S01]  /*0a80*/  LOP3.LUT R2, R5.reuse, 0x800fffff, RZ, 0xc0, !PT ;  /* 0x800fffff05027812 */ /* 0x040fe200078ec0ff */
[----:B------:R-:W-:Y:S01]  /*0a90*/  IMAD.MOV.U32 R13, RZ, RZ, 0x1ca00000 ;  /* 0x1ca00000ff0d7424 */ /* 0x000fe200078e00ff */
[----:B------:R-:W-:Y:S02]  /*0aa0*/  LOP3.LUT R17, R5, 0x7ff00000, RZ, 0xc0, !PT ;  /* 0x7ff0000005117812 */ /* 0x000fe400078ec0ff */
[----:B------:R-:W-:Y:S01]  /*0ab0*/  LOP3.LUT R3, R2, 0x3ff00000, RZ, 0xfc, !PT ;  /* 0x3ff0000002037812 */ /* 0x000fe200078efcff */
[----:B------:R-:W-:Y:S01]  /*0ac0*/  IMAD.MOV.U32 R2, RZ, RZ, R4 ;  /* 0x000000ffff027224 */ /* 0x000fe200078e0004 */
[----:B------:R-:W-:-:S04]  /*0ad0*/  LOP3.LUT R12, R7, 0x7ff00000, RZ, 0xc0, !PT ;  /* 0x7ff00000070c7812 */ /* 0x000fc800078ec0ff */
[----:B------:R-:W-:Y:S01]  /*0ae0*/  ISETP.GE.U32.AND P1, PT, R12, R17, PT ;  /* 0x000000110c00720c */ /* 0x000fe20003f26070 */
[----:B------:R-:W-:Y:S01]  /*0af0*/  @!P0 DMUL R2, R4, 8.98846567431157953865e+307 ;  /* 0x7fe0000004028828 */ /* 0x000fe20000000000 */
[----:B------:R-:W-:-:S05]  /*0b00*/  IMAD.MOV.U32 R19, RZ, RZ, R12 ;  /* 0x000000ffff137224 */ /* 0x000fca00078e000c */
[----:B------:R-:W0:Y:S02]  /*0b10*/  MUFU.RCP64H R9, R3 ;  /* 0x0000000300097308 */ /* 0x000e240000001800 */
[----:B0-----:R-:W-:-:S08]  /*0b20*/  DFMA R10, R8, -R2, 1 ;  /* 0x3ff00000080a742b */ /* 0x001fd00000000802 */
[----:B------:R-:W-:-:S08]  /*0b30*/  DFMA R10, R10, R10, R10 ;  /* 0x0000000a0a0a722b */ /* 0x000fd0000000000a */
[----:B------:R-:W-:Y:S01]  /*0b40*/  DFMA R10, R8, R10, R8 ;  /* 0x0000000a080a722b */ /* 0x000fe20000000008 */
[----:B------:R-:W-:Y:S01]  /*0b50*/  SEL R9, R13, 0x63400000, !P1 ;  /* 0x634000000d097807 */ /* 0x000fe20004800000 */
[----:B------:R-:W-:Y:S01]  /*0b60*/  IMAD.MOV.U32 R8, RZ, RZ, R6 ;  /* 0x000000ffff087224 */ /* 0x000fe200078e0006 */
[----:B------:R-:W-:Y:S02]  /*0b70*/  FSETP.GEU.AND P1, PT, |R7|, 1.469367938527859385e-39, PT ;  /* 0x001000000700780b */ /* 0x000fe40003f2e200 */
[----:B------:R-:W-:-:S03]  /*0b80*/  LOP3.LUT R9, R9, 0x800fffff, R7, 0xf8, !PT ;  /* 0x800fffff09097812 */ /* 0x000fc600078ef807 */
[----:B------:R-:W-:-:S08]  /*0b90*/  DFMA R14, R10, -R2, 1 ;  /* 0x3ff000000a0e742b */ /* 0x000fd00000000802 */
[----:B------:R-:W-:Y:S01]  /*0ba0*/  DFMA R10, R10, R14, R10 ;  /* 0x0000000e0a0a722b */ /* 0x000fe2000000000a */
[----:B------:R-:W-:Y:S10]  /*0bb0*/  @P1 BRA `(.L_x_311) ;  /* 0x0000000000201947 */ /* 0x000ff40003800000 */
[----:B------:R-:W-:Y:S01]  /*0bc0*/  LOP3.LUT R15, R5, 0x7ff00000, RZ, 0xc0, !PT ;  /* 0x7ff00000050f7812 */ /* 0x000fe200078ec0ff */
[----:B------:R-:W-:-:S03]  /*0bd0*/  IMAD.MOV.U32 R14, RZ, RZ, RZ ;  /* 0x000000ffff0e7224 */ /* 0x000fc600078e00ff */
[----:B------:R-:W-:-:S04]  /*0be0*/  ISETP.GE.U32.AND P1, PT, R12, R15, PT ;  /* 0x0000000f0c00720c */ /* 0x000fc80003f26070 */
[----:B------:R-:W-:-:S04]  /*0bf0*/  SEL R15, R13, 0x63400000, !P1 ;  /* 0x634000000d0f7807 */ /* 0x000fc80004800000 */
[----:B------:R-:W-:-:S04]  /*0c00*/  LOP3.LUT R15, R15, 0x80000000, R7, 0xf8, !PT ;  /* 0x800000000f0f7812 */ /* 0x000fc800078ef807 */
[----:B------:R-:W-:-:S06]  /*0c10*/  LOP3.LUT R15, R15, 0x100000, RZ, 0xfc, !PT ;  /* 0x001000000f0f7812 */ /* 0x000fcc00078efcff */
[----:B------:R-:W-:-:S10]  /*0c20*/  DFMA R8, R8, 2, -R14 ;  /* 0x400000000808782b */ /* 0x000fd4000000080e */
[----:B------:R-:W-:-:S07]  /*0c30*/  LOP3.LUT R19, R9, 0x7ff00000, RZ, 0xc0, !PT ;  /* 0x7ff0000009137812 */ /* 0x000fce00078ec0ff */
.L_x_311:
[----:B------:R-:W-:Y:S01]  /*0c40*/  IMAD.MOV.U32 R18, RZ, RZ, R17 ;  /* 0x000000ffff127224 */ /* 0x000fe200078e0011 */
[----:B------:R-:W-:Y:S01]  /*0c50*/  @!P0 LOP3.LUT R18, R3, 0x7ff00000, RZ, 0xc0, !PT ;  /* 0x7ff0000003128812 */ /* 0x000fe200078ec0ff */
[----:B------:R-:W-:Y:S01]  /*0c60*/  VIADD R20, R19, 0xffffffff ;  /* 0xffffffff13147836 */ /* 0x000fe20000000000 */
[----:B------:R-:W-:-:S03]  /*0c70*/  DMUL R14, R10, R8 ;  /* 0x000000080a0e7228 */ /* 0x000fc60000000000 */
[----:B------:R-:W-:Y:S01]  /*0c80*/  VIADD R21, R18, 0xffffffff ;  /* 0xffffffff12157836 */ /* 0x000fe20000000000 */
[----:B------:R-:W-:-:S04]  /*0c90*/  ISETP.GT.U32.AND P0, PT, R20, 0x7feffffe, PT ;  /* 0x7feffffe1400780c */ /* 0x000fc80003f04070 */
[----:B------:R-:W-:Y:S01]  /*0ca0*/  ISETP.GT.U32.OR P0, PT, R21, 0x7feffffe, P0 ;  /* 0x7feffffe1500780c */ /* 0x000fe20000704470 */
[----:B------:R-:W-:-:S08]  /*0cb0*/  DFMA R16, R14, -R2, R8 ;  /* 0x800000020e10722b */ /* 0x000fd00000000008 */
[----:B------:R-:W-:-:S04]  /*0cc0*/  DFMA R10, R10, R16, R14 ;  /* 0x000000100a0a722b */ /* 0x000fc8000000000e */
[----:B------:R-:W-:Y:S07]  /*0cd0*/  @P0 BRA `(.L_x_312) ;  /* 0x00000000006c0947 */ /* 0x000fee0003800000 */
[----:B------:R-:W-:-:S04]  /*0ce0*/  LOP3.LUT R7, R5, 0x7ff00000, RZ, 0xc0, !PT ;  /* 0x7ff0000005077812 */ /* 0x000fc800078ec0ff */
[CC--:B------:R-:W-:Y:S02]  /*0cf0*/  VIADDMNMX R6, R12.reuse, -R7.reuse, 0xb9600000, !PT ;  /* 0xb96000000c067446 */ /* 0x0c0fe40007800907 */
[----:B------:R-:W-:Y:S02]  /*0d00*/  ISETP.GE.U32.AND P0, PT, R12, R7, PT ;  /* 0x000000070c00720c */ /* 0x000fe40003f06070 */
[----:B------:R-:W-:Y:S02]  /*0d10*/  VIMNMX R6, PT, PT, R6, 0x46a00000, PT ;  /* 0x46a0000006067848 */ /* 0x000fe40003fe0100 */
[----:B------:R-:W-:-:S05]  /*0d20*/  SEL R13, R13, 0x63400000, !P0 ;  /* 0x634000000d0d7807 */ /* 0x000fca0004000000 */
[----:B------:R-:W-:Y:S02]  /*0d30*/  IMAD.IADD R14, R6, 0x1, -R13 ;  /* 0x00000001060e7824 */ /* 0x000fe400078e0a0d */
[----:B------:R-:W-:Y:S02]  /*0d40*/  IMAD.MOV.U32 R6, RZ, RZ, RZ ;  /* 0x000000ffff067224 */ /* 0x000fe400078e00ff */
[----:B------:R-:W-:-:S06]  /*0d50*/  VIADD R7, R14, 0x7fe00000 ;  /* 0x7fe000000e077836 */ /* 0x000fcc0000000000 */
[----:B------:R-:W-:-:S10]  /*0d60*/  DMUL R12, R10, R6 ;  /* 0x000000060a0c7228 */ /* 0x000fd40000000000 */
[----:B------:R-:W-:-:S13]  /*0d70*/  FSETP.GTU.AND P0, PT, |R13|, 1.469367938527859385e-39, PT ;  /* 0x001000000d00780b */ /* 0x000fda0003f0c200 */
[----:B------:R-:W-:Y:S05]  /*0d80*/  @P0 BRA `(.L_x_313) ;  /* 0x0000000000940947 */ /* 0x000fea0003800000 */
[----:B------:R-:W-:Y:S01]  /*0d90*/  DFMA R2, R10, -R2, R8 ;  /* 0x800000020a02722b */ /* 0x000fe20000000008 */
[----:B------:R-:W-:-:S09]  /*0da0*/  IMAD.MOV.U32 R6, RZ, RZ, RZ ;  /* 0x000000ffff067224 */ /* 0x000fd200078e00ff */
[C---:B------:R-:W-:Y:S02]  /*0db0*/  FSETP.NEU.AND P0, PT, R3.reuse, RZ, PT ;  /* 0x000000ff0300720b */ /* 0x040fe40003f0d000 */
[----:B------:R-:W-:-:S04]  /*0dc0*/  LOP3.LUT R5, R3, 0x80000000, R5, 0x48, !PT ;  /* 0x8000000003057812 */ /* 0x000fc800078e4805 */
[----:B------:R-:W-:-:S07]  /*0dd0*/  LOP3.LUT R7, R5, R7, RZ, 0xfc, !PT ;  /* 0x0000000705077212 */ /* 0x000fce00078efcff */
[----:B------:R-:W-:Y:S05]  /*0de0*/  @!P0 BRA `(.L_x_313) ;  /* 0x00000000007c8947 */ /* 0x000fea0003800000 */
[----:B------:R-:W-:Y:S01]  /*0df0*/  IMAD.MOV R3, RZ, RZ, -R14 ;  /* 0x000000ffff037224 */ /* 0x000fe200078e0a0e */
[----:B------:R-:W-:Y:S01]  /*0e00*/  DMUL.RP R6, R10, R6 ;  /* 0x000000060a067228 */ /* 0x000fe20000008000 */
[----:B------:R-:W-:-:S06]  /*0e10*/  IMAD.MOV.U32 R2, RZ, RZ, RZ ;  /* 0x000000ffff027224 */ /* 0x000fcc00078e00ff */
[----:B------:R-:W-:-:S03]  /*0e20*/  DFMA R2, R12, -R2, R10 ;  /* 0x800000020c02722b */ /* 0x000fc6000000000a */
[----:B------:R-:W-:-:S03]  /*0e30*/  LOP3.LUT R5, R7, R5, RZ, 0x3c, !PT ;  /* 0x0000000507057212 */ /* 0x000fc600078e3cff */
[----:B------:R-:W-:-:S04]  /*0e40*/  IADD3 R2, PT, PT, -R14, -0x43300000, RZ ;  /* 0xbcd000000e027810 */ /* 0x000fc80007ffe1ff */
[----:B------:R-:W-:-:S04]  /*0e50*/  FSETP.NEU.AND P0, PT, |R3|, R2, PT ;  /* 0x000000020300720b */ /* 0x000fc80003f0d200 */
[----:B------:R-:W-:Y:S02]  /*0e60*/  FSEL R12, R6, R12, !P0 ;  /* 0x0000000c060c7208 */ /* 0x000fe40004000000 */
[----:B------:R-:W-:Y:S01]  /*0e70*/  FSEL R13, R5, R13, !P0 ;  /* 0x0000000d050d7208 */ /* 0x000fe20004000000 */
[----:B------:R-:W-:Y:S06]  /*0e80*/  BRA `(.L_x_313) ;  /* 0x0000000000547947 */ /* 0x000fec0003800000 */
.L_x_312:
[----:B------:R-:W-:-:S14]  /*0e90*/  DSETP.NAN.AND P0, PT, R6, R6, PT ;  /* 0x000000060600722a */ /* 0x000fdc0003f08000 */
[----:B------:R-:W-:Y:S05]  /*0ea0*/  @P0 BRA `(.L_x_314) ;  /* 0x0000000000440947 */ /* 0x000fea0003800000 */
[----:B------:R-:W-:-:S14]  /*0eb0*/  DSETP.NAN.AND P0, PT, R4, R4, PT ;  /* 0x000000040400722a */ /* 0x000fdc0003f08000 */
[----:B------:R-:W-:Y:S05]  /*0ec0*/  @P0 BRA `(.L_x_315) ;  /* 0x0000000000300947 */ /* 0x000fea0003800000 */
[----:B------:R-:W-:Y:S01]  /*0ed0*/  ISETP.NE.AND P0, PT, R19, R18, PT ;  /* 0x000000121300720c */ /* 0x000fe20003f05270 */
[----:B------:R-:W-:Y:S02]  /*0ee0*/  IMAD.MOV.U32 R12, RZ, RZ, 0x0 ;  /* 0x00000000ff0c7424 */ /* 0x000fe400078e00ff */
[----:B------:R-:W-:-:S10]  /*0ef0*/  IMAD.MOV.U32 R13, RZ, RZ, -0x80000 ;  /* 0xfff80000ff0d7424 */ /* 0x000fd400078e00ff */
[----:B------:R-:W-:Y:S05]  /*0f00*/  @!P0 BRA `(.L_x_313) ;  /* 0x0000000000348947 */ /* 0x000fea0003800000 */
[----:B------:R-:W-:Y:S02]  /*0f10*/  ISETP.NE.AND P0, PT, R19, 0x7ff00000, PT ;  /* 0x7ff000001300780c */ /* 0x000fe40003f05270 */
[----:B------:R-:W-:Y:S02]  /*0f20*/  LOP3.LUT R13, R7, 0x80000000, R5, 0x48, !PT ;  /* 0x80000000070d7812 */ /* 0x000fe400078e4805 */
[----:B------:R-:W-:-:S13]  /*0f30*/  ISETP.EQ.OR P0, PT, R18, RZ, !P0 ;  /* 0x000000ff1200720c */ /* 0x000fda0004702670 */
[----:B------:R-:W-:Y:S01]  /*0f40*/  @P0 LOP3.LUT R2, R13, 0x7ff00000, RZ, 0xfc, !PT ;  /* 0x7ff000000d020812 */ /* 0x000fe200078efcff */
[----:B------:R-:W-:Y:S02]  /*0f50*/  @!P0 IMAD.MOV.U32 R12, RZ, RZ, RZ ;  /* 0x000000ffff0c8224 */ /* 0x000fe400078e00ff */
[----:B------:R-:W-:Y:S02]  /*0f60*/  @P0 IMAD.MOV.U32 R12, RZ, RZ, RZ ;  /* 0x000000ffff0c0224 */ /* 0x000fe400078e00ff */
[----:B------:R-:W-:Y:S01]  /*0f70*/  @P0 IMAD.MOV.U32 R13, RZ, RZ, R2 ;  /* 0x000000ffff0d0224 */ /* 0x000fe200078e0002 */
[----:B------:R-:W-:Y:S06]  /*0f80*/  BRA `(.L_x_313) ;  /* 0x0000000000147947 */ /* 0x000fec0003800000 */
.L_x_315:
[----:B------:R-:W-:Y:S01]  /*0f90*/  LOP3.LUT R13, R5, 0x80000, RZ, 0xfc, !PT ;  /* 0x00080000050d7812 */ /* 0x000fe200078efcff */
[----:B------:R-:W-:Y:S01]  /*0fa0*/  IMAD.MOV.U32 R12, RZ, RZ, R4 ;  /* 0x000000ffff0c7224 */ /* 0x000fe200078e0004 */
[----:B------:R-:W-:Y:S06]  /*0fb0*/  BRA `(.L_x_313) ;  /* 0x0000000000087947 */ /* 0x000fec0003800000 */
.L_x_314:
[----:B------:R-:W-:Y:S01]  /*0fc0*/  LOP3.LUT R13, R7, 0x80000, RZ, 0xfc, !PT ;  /* 0x00080000070d7812 */ /* 0x000fe200078efcff */
[----:B------:R-:W-:-:S07]  /*0fd0*/  IMAD.MOV.U32 R12, RZ, RZ, R6 ;  /* 0x000000ffff0c7224 */ /* 0x000fce00078e0006 */
.L_x_313:
[----:B------:R-:W-:Y:S02]  /*0fe0*/  IMAD.MOV.U32 R2, RZ, RZ, R0 ;  /* 0x000000ffff027224 */ /* 0x000fe400078e0000 */
[----:B------:R-:W-:-:S04]  /*0ff0*/  IMAD.MOV.U32 R3, RZ, RZ, 0x0 ;  /* 0x00000000ff037424 */ /* 0x000fc800078e00ff */
[----:B------:R-:W-:Y:S05]  /*1000*/  RET.REL.NODEC R2 `(_Z24compute_final_sum_kernelILi128EEviidPd) ;  /* 0xffffffec02fc7950 */ /* 0x000fea0003c3ffff */
.L_x_316:
        /* <DEDUP_REMOVED lines=15> */
.L_x_338:


//--------------------- .text._Z27compute_partial_sums_kernelILi128EEviPKdPd --------------------------
	.section	.text._Z27compute_partial_sums_kernelILi128EEviPKdPd,"ax",@progbits
	.align	128
        .global         _Z27compute_partial_sums_kernelILi128EEviPKdPd
        .type           _Z27compute_partial_sums_kernelILi128EEviPKdPd,@function
        .size           _Z27compute_partial_sums_kernelILi128EEviPKdPd,(.L_x_348 - _Z27compute_partial_sums_kernelILi128EEviPKdPd)
        .other          _Z27compute_partial_sums_kernelILi128EEviPKdPd,@"STO_CUDA_ENTRY STV_DEFAULT"
_Z27compute_partial_sums_kernelILi128EEviPKdPd:
.text._Z27compute_partial_sums_kernelILi128EEviPKdPd:
[----:B------:R-:W-:Y:S01]  /*0000*/  LDC R1, c[0x0][0x37c] ;  /* 0x0000df00ff017b82 */ /* 0x000fe20000000800 */
[----:B------:R-:W0:Y:S01]  /*0010*/  S2R R9, SR_CTAID.X ;  /* 0x0000000000097919 */ /* 0x000e220000002500 */
[----:B------:R-:W1:Y:S01]  /*0020*/  LDCU UR4, c[0x0][0x380] ;  /* 0x00007000ff0477ac */ /* 0x000e620008000800 */
[----:B------:R-:W-:Y:S01]  /*0030*/  CS2R R2, SRZ ;  /* 0x0000000000027805 */ /* 0x000fe2000001ff00 */
[----:B------:R-:W2:Y:S01]  /*0040*/  S2R R11, SR_TID.X ;  /* 0x00000000000b7919 */ /* 0x000ea20000002100 */
[----:B------:R-:W3:Y:S01]  /*0050*/  LDCU.64 UR6, c[0x0][0x358] ;  /* 0x00006b00ff0677ac */ /* 0x000ee20008000a00 */
[----:B0-----:R-:W-:-:S05]  /*0060*/  IMAD.SHL.U32 R0, R9, 0x80, RZ ;  /* 0x0000008009007824 */ /* 0x001fca00078e00ff */
[----:B--2---:R-:W-:-:S04]  /*0070*/  LOP3.LUT R7, R0, R11, RZ, 0xfc, !PT ;  /* 0x0000000b00077212 */ /* 0x004fc800078efcff */
[----:B-1----:R-:W-:Y:S01]  /*0080*/  ISETP.GE.AND P0, PT, R7, UR4, PT ;  /* 0x0000000407007c0c */ /* 0x002fe2000bf06270 */
[----:B------:R-:W0:-:S12]  /*0090*/  S2UR UR5, SR_CgaCtaId ;  /* 0x00000000000579c3 */ /* 0x000e180000008800 */
[----:B------:R-:W1:Y:S01]  /*00a0*/  @!P0 LDC.64 R4, c[0x0][0x388] ;  /* 0x0000e200ff048b82 */ /* 0x000e620000000a00 */
[----:B------:R-:W-:Y:S02]  /*00b0*/  UMOV UR4, 0x400 ;  /* 0x0000040000047882 */ /* 0x000fe40000000000 */
[----:B0-----:R-:W-:Y:S01]  /*00c0*/  ULEA UR4, UR5, UR4, 0x18 ;  /* 0x0000000405047291 */ /* 0x001fe2000f8ec0ff */
[----:B-1----:R-:W-:-:S05]  /*00d0*/  @!P0 IMAD.WIDE R4, R7, 0x8, R4 ;  /* 0x0000000807048825 */ /* 0x002fca00078e0204 */
[----:B---3--:R0:W5:Y:S01]  /*00e0*/  @!P0 LDG.E.64.CONSTANT R2, desc[UR6][R4.64] ;  /* 0x0000000604028981 */ /* 0x008162000c1e9b00 */
[----:B------:R-:W-:Y:S01]  /*00f0*/  ISETP.NE.AND P0, PT, R11, RZ, PT ;  /* 0x000000ff0b00720c */ /* 0x000fe20003f05270 */
[----:B------:R-:W-:-:S12]  /*0100*/  BSSY.RECONVERGENT B0, `(.L_x_317) ;  /* 0x0000008000007945 */ /* 0x000fd80003800200 */
[----:B------:R-:W-:Y:S01]  /*0110*/  @!P0 STS.64 [UR4], RZ ;  /* 0x000000ffff008988 */ /* 0x000fe20008000a04 */
[----:B0-----:R-:W-:Y:S06]  /*0120*/  BAR.SYNC.DEFER_BLOCKING 0x0 ;  /* 0x0000000000007b1d */ /* 0x001fec0000010000 */
.L_x_318:
[----:B------:R-:W0:Y:S01]  /*0130*/  LDS.64 R4, [UR4] ;  /* 0x00000004ff047984 */ /* 0x000e220008000a00 */
[----:B------:R-:W-:Y:S01]  /*0140*/  IMAD.U32 R11, RZ, RZ, UR4 ;  /* 0x00000004ff0b7e24 */ /* 0x000fe2000f8e00ff */
[----:B0----5:R-:W-:-:S07]  /*0150*/  DADD R6, R2, R4 ;  /* 0x0000000002067229 */ /* 0x021fce0000000004 */
[----:B------:R-:W0:Y:S02]  /*0160*/  ATOMS.CAST.SPIN.64 P1, [R11], R4, R6 ;  /* 0x000000040b00758d */ /* 0x000e240001820406 */
[----:B0-----:R-:W-:Y:S05]  /*0170*/  @!P1 BRA `(.L_x_318) ;  /* 0xfffffffc00ec9947 */ /* 0x001fea000383ffff */
[----:B------:R-:W-:Y:S05]  /*0180*/  BSYNC.RECONVERGENT B0 ;  /* 0x0000000000007941 */ /* 0x000fea0003800200 */
.L_x_317:
[----:B------:R-:W-:Y:S06]  /*0190*/  BAR.SYNC.DEFER_BLOCKING 0x0 ;  /* 0x0000000000007b1d */ /* 0x000fec0000010000 */
[----:B------:R-:W-:Y:S05]  /*01a0*/  @P0 EXIT ;  /* 0x000000000000094d */ /* 0x000fea0003800000 */
[----:B------:R-:W0:Y:S01]  /*01b0*/  LDS.64 R2, [UR4] ;  /* 0x00000004ff027984 */ /* 0x000e220008000a00 */
[----:B------:R-:W1:Y:S02]  /*01c0*/  LDC.64 R4, c[0x0][0x390] ;  /* 0x0000e400ff047b82 */ /* 0x000e640000000a00 */
[----:B-1----:R-:W-:-:S05]  /*01d0*/  IMAD.WIDE.U32 R4, R9, 0x8, R4 ;  /* 0x0000000809047825 */ /* 0x002fca00078e0004 */
[----:B0-----:R-:W-:Y:S01]  /*01e0*/  STG.E.64 desc[UR6][R4.64], R2 ;  /* 0x0000000204007986 */ /* 0x001fe2000c101b06 */
[----:B------:R-:W-:Y:S05]  /*01f0*/  EXIT ;  /* 0x000000000000794d */ /* 0x000fea0003800000 */
.L_x_319:
        /* <DEDUP_REMOVED lines=16> */
.L_x_348:


//--------------------- .text._Z25compute_final_beta_kernelILi128EEvPKiPd --------------------------
	.section	.text._Z25compute_final_beta_kernelILi128EEvPKiPd,"ax",@progbits
	.align	128
        .global         _Z25compute_final_beta_kernelILi128EEvPKiPd
        .type           _Z25compute_final_beta_kernelILi128EEvPKiPd,@function
        .size           _Z25compute_final_beta_kernelILi128EEvPKiPd,(.L_x_349 - _Z25compute_final_beta_kernelILi128EEvPKiPd)
        .other          _Z25compute_final_beta_kernelILi128EEvPKiPd,@"STO_CUDA_ENTRY STV_DEFAULT"
_Z25compute_final_beta_kernelILi128EEvPKiPd:
.text._Z25compute_final_beta_kernelILi128EEvPKiPd:
[----:B------:R-:W-:Y:S08]  /*0000*/  LDC R1, c[0x0][0x37c] ;  /* 0x0000df00ff017b82 */ /* 0x000ff00000000800 */
[----:B------:R-:W0:Y:S01]  /*0010*/  LDC.64 R2, c[0x0][0x380] ;  /* 0x0000e000ff027b82 */ /* 0x000e220000000a00 */
[----:B------:R-:W0:Y:S02]  /*0020*/  LDCU.64 UR6, c[0x0][0x358] ;  /* 0x00006b00ff0677ac */ /* 0x000e240008000a00 */
[----:B0-----:R-:W2:Y:S02]  /*0030*/  LDG.E.CONSTANT R2, desc[UR6][R2.64] ;  /* 0x0000000602027981 */ /* 0x001ea4000c1e9900 */
[----:B--2---:R-:W-:-:S13]  /*0040*/  ISETP.NE.AND P0, PT, R2, RZ, PT ;  /* 0x000000ff0200720c */ /* 0x004fda0003f05270 */
[----:B------:R-:W-:Y:S05]  /*0050*/  @!P0 BRA `(.L_x_320) ;  /* 0x00000000001c8947 */ /* 0x000fea0003800000 */
[----:B------:R-:W0:Y:S02]  /*0060*/  S2R R5, SR_TID.X ;  /* 0x0000000000057919 */ /* 0x000e240000002100 */
[----:B0-----:R-:W-:-:S13]  /*0070*/  ISETP.GT.U32.AND P0, PT, R5, 0x2, PT ;  /* 0x000000020500780c */ /* 0x001fda0003f04070 */
[----:B------:R-:W-:Y:S05]  /*0080*/  @P0 EXIT ;  /* 0x000000000000094d */ /* 0x000fea0003800000 */
[----:B------:R-:W0:Y:S02]  /*0090*/  LDC.64 R2, c[0x0][0x388] ;  /* 0x0000e200ff027b82 */ /* 0x000e240000000a00 */
[----:B0-----:R-:W-:-:S05]  /*00a0*/  IMAD.WIDE.U32 R2, R5, 0x8, R2 ;  /* 0x0000000805027825 */ /* 0x001fca00078e0002 */
[----:B------:R-:W-:Y:S01]  /*00b0*/  STG.E.64 desc[UR6][R2.64], RZ ;  /* 0x000000ff02007986 */ /* 0x000fe2000c101b06 */
[----:B------:R-:W-:Y:S05]  /*00c0*/  EXIT ;  /* 0x000000000000794d */ /* 0x000fea0003800000 */
.L_x_320:
[----:B------:R-:W0:Y:S01]  /*00d0*/  S2R R11, SR_TID.X ;  /* 0x00000000000b7919 */ /* 0x000e220000002100 */
[----:B------:R-:W1:Y:S08]  /*00e0*/  S2UR UR5, SR_CgaCtaId ;  /* 0x00000000000579c3 */ /* 0x000e700000008800 */
[----:B------:R-:W2:Y:S01]  /*00f0*/  LDC.64 R2, c[0x0][0x388] ;  /* 0x0000e200ff027b82 */ /* 0x000ea20000000a00 */
[----:B------:R-:W-:-:S02]  /*0100*/  UMOV UR4, 0x400 ;  /* 0x0000040000047882 */ /* 0x000fc40000000000 */
[----:B-1----:R-:W-:Y:S01]  /*0110*/  ULEA UR4, UR5, UR4, 0x18 ;  /* 0x0000000405047291 */ /* 0x002fe2000f8ec0ff */
[C---:B0-----:R-:W-:Y:S01]  /*0120*/  ISETP.NE.AND P0, PT, R11.reuse, RZ, PT ;  /* 0x000000ff0b00720c */ /* 0x041fe20003f05270 */
[----:B--2---:R-:W-:-:S05]  /*0130*/  IMAD.WIDE.U32 R8, R11, 0x8, R2 ;  /* 0x000000080b087825 */ /* 0x004fca00078e0002 */
[----:B------:R0:W5:Y:S04]  /*0140*/  LDG.E.64 R6, desc[UR6][R8.64] ;  /* 0x0000000608067981 */ /* 0x000168000c1e1b00 */
[----:B------:R0:W5:Y:S04]  /*0150*/  LDG.E.64 R2, desc[UR6][R8.64+0x400] ;  /* 0x0004000608027981 */ /* 0x000168000c1e1b00 */
[----:B------:R0:W5:Y:S01]  /*0160*/  LDG.E.64 R4, desc[UR6][R8.64+0x800] ;  /* 0x0008000608047981 */ /* 0x000162000c1e1b00 */
[----:B------:R-:W-:Y:S03]  /*0170*/  BSSY.RECONVERGENT B0, `(.L_x_321) ;  /* 0x0000009000007945 */ /* 0x000fe60003800200 */
[----:B------:R-:W-:Y:S04]  /*0180*/  @!P0 STS.128 [UR4], RZ ;  /* 0x000000ffff008988 */ /* 0x000fe80008000c04 */
[----:B------:R-:W-:Y:S01]  /*0190*/  @!P0 STS.64 [UR4+0x10], RZ ;  /* 0x000010ffff008988 */ /* 0x000fe20008000a04 */
[----:B------:R-:W-:Y:S06]  /*01a0*/  BAR.SYNC.DEFER_BLOCKING 0x0 ;  /* 0x0000000000007b1d */ /* 0x000fec0000010000 */
.L_x_322:
[----:B0-----:R-:W0:Y:S01]  /*01b0*/  LDS.64 R8, [UR4] ;  /* 0x00000004ff087984 */ /* 0x001e220008000a00 */
[----:B------:R-:W-:Y:S01]  /*01c0*/  IMAD.U32 R13, RZ, RZ, UR4 ;  /* 0x00000004ff0d7e24 */ /* 0x000fe2000f8e00ff */
[----:B0----5:R-:W-:-:S07]  /*01d0*/  DADD R10, R8, R6 ;  /* 0x00000000080a7229 */ /* 0x021fce0000000006 */
[----:B------:R-:W0:Y:S02]  /*01e0*/  ATOMS.CAST.SPIN.64 P1, [R13], R8, R10 ;  /* 0x000000080d00758d */ /* 0x000e24000182040a */
[----:B0-----:R-:W-:Y:S05]  /*01f0*/  @!P1 BRA `(.L_x_322) ;  /* 0xfffffffc00ec9947 */ /* 0x001fea000383ffff */
[----:B------:R-:W-:Y:S05]  /*0200*/  BSYNC.RECONVERGENT B0 ;  /* 0x0000000000007941 */ /* 0x000fea0003800200 */
.L_x_321:
[----:B------:R-:W-:Y:S01]  /*0210*/  BSSY.RECONVERGENT B0, `(.L_x_323) ;  /* 0x0000006000007945 */ /* 0x000fe20003800200 */
.L_x_324:
[----:B------:R-:W0:Y:S01]  /*0220*/  LDS.64 R8, [UR4+0x8] ;  /* 0x00000804ff087984 */ /* 0x000e220008000a00 */
[----:B------:R-:W-:Y:S01]  /*0230*/  MOV R7, UR4 ;  /* 0x0000000400077c02 */ /* 0x000fe20008000f00 */
[----:B0-----:R-:W-:-:S07]  /*0240*/  DADD R10, R2, R8 ;  /* 0x00000000020a7229 */ /* 0x001fce0000000008 */
[----:B------:R-:W0:Y:S02]  /*0250*/  ATOMS.CAST.SPIN.64 P1, [R7+0x8], R8, R10 ;  /* 0x000008080700758d */ /* 0x000e24000182040a */
[----:B0-----:R-:W-:Y:S05]  /*0260*/  @!P1 BRA `(.L_x_324) ;  /* 0xfffffffc00ec9947 */ /* 0x001fea000383ffff */
[----:B------:R-:W-:Y:S05]  /*0270*/  BSYNC.RECONVERGENT B0 ;  /* 0x0000000000007941 */ /* 0x000fea0003800200 */
.L_x_323:
[----:B------:R-:W-:Y:S01]  /*0280*/  BSSY.RECONVERGENT B0, `(.L_x_325) ;  /* 0x0000006000007945 */ /* 0x000fe20003800200 */
.L_x_326:
[----:B------:R-:W0:Y:S01]  /*0290*/  LDS.64 R8, [UR4+0x10] ;  /* 0x00001004ff087984 */ /* 0x000e220008000a00 */
[----:B------:R-:W-:Y:S01]  /*02a0*/  IMAD.U32 R3, RZ, RZ, UR4 ;  /* 0x00000004ff037e24 */ /* 0x000fe2000f8e00ff */
[----:B0-----:R-:W-:-:S07]  /*02b0*/  DADD R10, R4, R8 ;  /* 0x00000000040a7229 */ /* 0x001fce0000000008 */
[----:B------:R-:W0:Y:S02]  /*02c0*/  ATOMS.CAST.SPIN.64 P1, [R3+0x10], R8, R10 ;  /* 0x000010080300758d */ /* 0x000e24000182040a */
[----:B0-----:R-:W-:Y:S05]  /*02d0*/  @!P1 BRA `(.L_x_326) ;  /* 0xfffffffc00ec9947 */ /* 0x001fea000383ffff */
[----:B------:R-:W-:Y:S05]  /*02e0*/  BSYNC.RECONVERGENT B0 ;  /* 0x0000000000007941 */ /* 0x000fea0003800200 */
.L_x_325:
[----:B------:R-:W-:Y:S06]  /*02f0*/  BAR.SYNC.DEFER_BLOCKING 0x0 ;  /* 0x0000000000007b1d */ /* 0x000fec0000010000 */
[----:B------:R-:W-:Y:S05]  /*0300*/  @P0 EXIT ;  /* 0x000000000000094d */ /* 0x000fea0003800000 */
[----:B------:R-:W0:Y:S01]  /*0310*/  LDS.128 R4, [UR4] ;  /* 0x00000004ff047984 */ /* 0x000e220008000c00 */
[----:B------:R-:W0:Y:S03]  /*0320*/  LDC.64 R2, c[0x0][0x388] ;  /* 0x0000e200ff027b82 */ /* 0x000e260000000a00 */
[----:B------:R-:W1:Y:S04]  /*0330*/  LDS.64 R8, [UR4+0x10] ;  /* 0x00001004ff087984 */ /* 0x000e680008000a00 */
[----:B0-----:R-:W-:Y:S04]  /*0340*/  STG.E.64 desc[UR6][R2.64], R4 ;  /* 0x0000000402007986 */ /* 0x001fe8000c101b06 */
[----:B------:R-:W-:Y:S04]  /*0350*/  STG.E.64 desc[UR6][R2.64+0x8], R6 ;  /* 0x0000080602007986 */ /* 0x000fe8000c101b06 */
[----:B-1----:R-:W-:Y:S01]  /*0360*/  STG.E.64 desc[UR6][R2.64+0x10], R8 ;  /* 0x0000100802007986 */ /* 0x002fe2000c101b06 */
[----:B------:R-:W-:Y:S05]  /*0370*/  EXIT ;  /* 0x000000000000794d */ /* 0x000fea0003800000 */
.L_x_327:
        /* <DEDUP_REMOVED lines=16> */
.L_x_349:


//--------------------- .nv.shared.reserved.0     --------------------------
	.section	.nv.shared.reserved.0,"aw",@nobits
	.weak		__nv_reservedSMEM_offset_0_alias
	.size		__nv_reservedSMEM_offset_0_alias, 0, 64
	.other		__nv_reservedSMEM_offset_0_alias,@"STO_CUDA_RESERVED_SHARED STV_DEFAULT"
__nv_reservedSMEM_offset_0_alias:
	.zero		0
	.zero		64


//--------------------- .nv.shared._Z27compute_partial_beta_kernelILi128E10PayoffCallEviT0_PKdS3_S3_PKiPd --------------------------
	.section	.nv.shared._Z27compute_partial_beta_kernelILi128E10PayoffCallEviT0_PKdS3_S3_PKiPd,"aw",@nobits
	.sectionflags	@""
	.align	8
.nv.shared._Z27compute_partial_beta_kernelILi128E10PayoffCallEviT0_PKdS3_S3_PKiPd:
	.zero		1144


//--------------------- .nv.shared._Z18prepare_svd_kernelILi256E10PayoffCallEviiT0_PKdPiPd --------------------------
	.section	.nv.shared._Z18prepare_svd_kernelILi256E10PayoffCallEviiT0_PKdPiPd,"aw",@nobits
	.sectionflags	@""
	.align	16
.nv.shared._Z18prepare_svd_kernelILi256E10PayoffCallEviiT0_PKdPiPd:
	.zero		3224


//--------------------- .nv.shared._Z27compute_partial_beta_kernelILi128E9PayoffPutEviT0_PKdS3_S3_PKiPd --------------------------
	.section	.nv.shared._Z27compute_partial_beta_kernelILi128E9PayoffPutEviT0_PKdS3_S3_PKiPd,"aw",@nobits
	.sectionflags	@""
	.align	8
.nv.shared._Z27compute_partial_beta_kernelILi128E9PayoffPutEviT0_PKdS3_S3_PKiPd:
	.zero		1144


//--------------------- .nv.shared._Z18prepare_svd_kernelILi256E9PayoffPutEviiT0_PKdPiPd --------------------------
	.section	.nv.shared._Z18prepare_svd_kernelILi256E9PayoffPutEviiT0_PKdPiPd,"aw",@nobits
	.sectionflags	@""
	.align	16
.nv.shared._Z18prepare_svd_kernelILi256E9PayoffPutEviiT0_PKdPiPd:
	.zero		3224


//--------------------- .nv.shared._Z24compute_final_sum_kernelILi128EEviidPd --------------------------
	.section	.nv.shared._Z24compute_final_sum_kernelILi128EEviidPd,"aw",@nobits
	.sectionflags	@""
	.align	8
.nv.shared._Z24compute_final_sum_kernelILi128EEviidPd:
	.zero		1032


//--------------------- .nv.shared._Z27compute_partial_sums_kernelILi128EEviPKdPd --------------------------
	.section	.nv.shared._Z27compute_partial_sums_kernelILi128EEviPKdPd,"aw",@nobits
	.sectionflags	@""
	.align	8
.nv.shared._Z27compute_partial_sums_kernelILi128EEviPKdPd:
	.zero		1032


//--------------------- .nv.shared._Z25compute_final_beta_kernelILi128EEvPKiPd --------------------------
	.section	.nv.shared._Z25compute_final_beta_kernelILi128EEvPKiPd,"aw",@nobits
	.sectionflags	@""
	.align	8
.nv.shared._Z25compute_final_beta_kernelILi128EEvPKiPd:
	.zero		1048


//--------------------- .nv.constant0._Z22update_cashflow_kernelILi128E10PayoffCallEviT0_dPKdS3_PKiPd --------------------------
	.section	.nv.constant0._Z22update_cashflow_kernelILi128E10PayoffCallEviT0_dPKdS3_PKiPd,"a",@progbits
	.sectionflags	@""
	.align	4
.nv.constant0._Z22update_cashflow_kernelILi128E10PayoffCallEviT0_dPKdS3_PKiPd:
	.zero		952


//--------------------- .nv.constant0._Z27compute_partial_beta_kernelILi128E10PayoffCallEviT0_PKdS3_S3_PKiPd --------------------------
	.section	.nv.constant0._Z27compute_partial_beta_kernelILi128E10PayoffCallEviT0_PKdS3_S3_PKiPd,"a",@progbits
	.sectionflags	@""
	.align	4
.nv.constant0._Z27compute_partial_beta_kernelILi128E10PayoffCallEviT0_PKdS3_S3_PKiPd:
	.zero		952


//--------------------- .nv.constant0._Z18prepare_svd_kernelILi256E10PayoffCallEviiT0_PKdPiPd --------------------------
	.section	.nv.constant0._Z18prepare_svd_kernelILi256E10PayoffCallEviiT0_PKdPiPd,"a",@progbits
	.sectionflags	@""
	.align	4
.nv.constant0._Z18prepare_svd_kernelILi256E10PayoffCallEviiT0_PKdPiPd:
	.zero		936


//--------------------- .nv.constant0._Z21generate_paths_kernelILi256E10PayoffCallEviiT0_ddddPKdPd --------------------------
	.section	.nv.constant0._Z21generate_paths_kernelILi256E10PayoffCallEviiT0_ddddPKdPd,"a",@progbits
	.sectionflags	@""
	.align	4
.nv.constant0._Z21generate_paths_kernelILi256E10PayoffCallEviiT0_ddddPKdPd:
	.zero		960


//--------------------- .nv.constant0._Z22update_cashflow_kernelILi128E9PayoffPutEviT0_dPKdS3_PKiPd --------------------------
	.section	.nv.constant0._Z22update_cashflow_kernelILi128E9PayoffPutEviT0_dPKdS3_PKiPd,"a",@progbits
	.sectionflags	@""
	.align	4
.nv.constant0._Z22update_cashflow_kernelILi128E9PayoffPutEviT0_dPKdS3_PKiPd:
	.zero		952


//--------------------- .nv.constant0._Z27compute_partial_beta_kernelILi128E9PayoffPutEviT0_PKdS3_S3_PKiPd --------------------------
	.section	.nv.constant0._Z27compute_partial_beta_kernelILi128E9PayoffPutEviT0_PKdS3_S3_PKiPd,"a",@progbits
	.sectionflags	@""
	.align	4
.nv.constant0._Z27compute_partial_beta_kernelILi128E9PayoffPutEviT0_PKdS3_S3_PKiPd:
	.zero		952


//--------------------- .nv.constant0._Z18prepare_svd_kernelILi256E9PayoffPutEviiT0_PKdPiPd --------------------------
	.section	.nv.constant0._Z18prepare_svd_kernelILi256E9PayoffPutEviiT0_PKdPiPd,"a",@progbits
	.sectionflags	@""
	.align	4
.nv.constant0._Z18prepare_svd_kernelILi256E9PayoffPutEviiT0_PKdPiPd:
	.zero		936


//--------------------- .nv.constant0._Z21generate_paths_kernelILi256E9PayoffPutEviiT0_ddddPKdPd --------------------------
	.section	.nv.constant0._Z21generate_paths_kernelILi256E9PayoffPutEviiT0_ddddPKdPd,"a",@progbits
	.sectionflags	@""
	.align	4
.nv.constant0._Z21generate_paths_kernelILi256E9PayoffPutEviiT0_ddddPKdPd:
	.zero		960


//--------------------- .nv.constant0._Z24compute_final_sum_kernelILi128EEviidPd --------------------------
	.section	.nv.constant0._Z24compute_final_sum_kernelILi128EEviidPd,"a",@progbits
	.sectionflags	@""
	.align	4
.nv.constant0._Z24compute_final_sum_kernelILi128EEviidPd:
	.zero		920


//--------------------- .nv.constant0._Z27compute_partial_sums_kernelILi128EEviPKdPd --------------------------
	.section	.nv.constant0._Z27compute_partial_sums_kernelILi128EEviPKdPd,"a",@progbits
	.sectionflags	@""
	.align	4
.nv.constant0._Z27compute_partial_sums_kernelILi128EEviPKdPd:
	.zero		920


//--------------------- .nv.constant0._Z25compute_final_beta_kernelILi128EEvPKiPd --------------------------
	.section	.nv.constant0._Z25compute_final_beta_kernelILi128EEvPKiPd,"a",@progbits
	.sectionflags	@""
	.align	4
.nv.constant0._Z25compute_final_beta_kernelILi128EEvPKiPd:
	.zero		912


//--------------------- SYMBOLS --------------------------

	.type		.nv.reservedSmem.offset0,@object
	.size		.nv.reservedSmem.offset0,0x4
	.type		.nv.reservedSmem.cap,@object
	.size		.nv.reservedSmem.cap,0x4
